//
// Generated by NVIDIA NVVM Compiler
//
// Compiler Build ID: CL-36424714
// Cuda compilation tools, release 13.0, V13.0.88
// Based on NVVM 20.0.0
//

.version 9.0
.target sm_100
.address_size 64

	// .globl	_Z9compute_BPKfS0_S0_Pfi
// _ZZ11find_argminPKfPiPfiE7min_val has been demoted
// _ZZ11find_argminPKfPiPfiE7min_idx has been demoted
.global .align 4 .u32 d_outstanding;
.global .align 4 .u32 d_progress;
.global .align 4 .u32 d_stop_flag;
.global .align 4 .u32 d_moving = 1;
// _ZZN3cub18CUB_300001_SM_10006detail6reduce28DeviceReduceSingleTileKernelINS2_10policy_hubINS0_12KeyValuePairIifEEiNS0_6ArgMinEE10Policy1000ENS0_21ArgIndexInputIteratorIPfifEEN6thrust24THRUST_300001_SM_1000_NS24tabulate_output_iteratorINS2_32accumulating_transform_output_opINS5_IlfEENS2_18local_to_global_opIlEES7_NSF_INS2_31unzip_and_write_arg_extremum_opISB_PiEENSE_11use_defaultElEEEESN_lEEiS7_NS2_20empty_problem_init_tIS6_EES6_N4cuda3std3__410__identityEEEvT0_T1_T2_T3_T4_T6_E12temp_storage has been demoted
// _ZZN3cub18CUB_300001_SM_10006detail6reduce18DeviceReduceKernelINS2_10policy_hubINS0_12KeyValuePairIifEEiNS0_6ArgMinEE10Policy1000ENS0_21ArgIndexInputIteratorIPfifEEiS7_S6_N4cuda3std3__410__identityEEEvT0_PT3_T1_NS0_13GridEvenShareISK_EET2_T4_E12temp_storage has been demoted
// _ZZN3cub18CUB_300001_SM_10006detail6reduce28DeviceReduceSingleTileKernelINS2_10policy_hubINS0_12KeyValuePairIifEEiNS0_6ArgMinEE10Policy1000EPS6_N6thrust24THRUST_300001_SM_1000_NS24tabulate_output_iteratorINS2_32accumulating_transform_output_opINS5_IlfEENS2_18local_to_global_opIlEES7_NSD_INS2_31unzip_and_write_arg_extremum_opIPfPiEENSC_11use_defaultElEEEESM_lEEiS7_NS2_20empty_problem_init_tIS6_EES6_N4cuda3std3__410__identityEEEvT0_T1_T2_T3_T4_T6_E12temp_storage has been demoted
.global .align 1 .b8 _ZN34_INTERNAL_7629814a_4_k_cu_3a6ab9e94cuda3std3__45__cpo5beginE[1];
.global .align 1 .b8 _ZN34_INTERNAL_7629814a_4_k_cu_3a6ab9e94cuda3std3__45__cpo3endE[1];
.global .align 1 .b8 _ZN34_INTERNAL_7629814a_4_k_cu_3a6ab9e94cuda3std3__45__cpo6cbeginE[1];
.global .align 1 .b8 _ZN34_INTERNAL_7629814a_4_k_cu_3a6ab9e94cuda3std3__45__cpo4cendE[1];
.global .align 1 .b8 _ZN34_INTERNAL_7629814a_4_k_cu_3a6ab9e94cuda3std3__45__cpo6rbeginE[1];
.global .align 1 .b8 _ZN34_INTERNAL_7629814a_4_k_cu_3a6ab9e94cuda3std3__45__cpo4rendE[1];
.global .align 1 .b8 _ZN34_INTERNAL_7629814a_4_k_cu_3a6ab9e94cuda3std3__45__cpo7crbeginE[1];
.global .align 1 .b8 _ZN34_INTERNAL_7629814a_4_k_cu_3a6ab9e94cuda3std3__45__cpo5crendE[1];
.global .align 1 .b8 _ZN34_INTERNAL_7629814a_4_k_cu_3a6ab9e94cuda3std3__436_GLOBAL__N__7629814a_4_k_cu_3a6ab9e96ignoreE[1];
.global .align 1 .b8 _ZN34_INTERNAL_7629814a_4_k_cu_3a6ab9e94cuda3std3__419piecewise_constructE[1];
.global .align 1 .b8 _ZN34_INTERNAL_7629814a_4_k_cu_3a6ab9e94cuda3std3__48in_placeE[1];
.global .align 1 .b8 _ZN34_INTERNAL_7629814a_4_k_cu_3a6ab9e94cuda3std3__420unreachable_sentinelE[1];
.global .align 1 .b8 _ZN34_INTERNAL_7629814a_4_k_cu_3a6ab9e94cuda3std3__47nulloptE[1];
.global .align 1 .b8 _ZN34_INTERNAL_7629814a_4_k_cu_3a6ab9e94cuda3std3__48unexpectE[1];
.global .align 1 .b8 _ZN34_INTERNAL_7629814a_4_k_cu_3a6ab9e94cuda3std6ranges3__45__cpo4swapE[1];
.global .align 1 .b8 _ZN34_INTERNAL_7629814a_4_k_cu_3a6ab9e94cuda3std6ranges3__45__cpo9iter_moveE[1];
.global .align 1 .b8 _ZN34_INTERNAL_7629814a_4_k_cu_3a6ab9e94cuda3std6ranges3__45__cpo5beginE[1];
.global .align 1 .b8 _ZN34_INTERNAL_7629814a_4_k_cu_3a6ab9e94cuda3std6ranges3__45__cpo3endE[1];
.global .align 1 .b8 _ZN34_INTERNAL_7629814a_4_k_cu_3a6ab9e94cuda3std6ranges3__45__cpo6cbeginE[1];
.global .align 1 .b8 _ZN34_INTERNAL_7629814a_4_k_cu_3a6ab9e94cuda3std6ranges3__45__cpo4cendE[1];
.global .align 1 .b8 _ZN34_INTERNAL_7629814a_4_k_cu_3a6ab9e94cuda3std6ranges3__45__cpo7advanceE[1];
.global .align 1 .b8 _ZN34_INTERNAL_7629814a_4_k_cu_3a6ab9e94cuda3std6ranges3__45__cpo9iter_swapE[1];
.global .align 1 .b8 _ZN34_INTERNAL_7629814a_4_k_cu_3a6ab9e94cuda3std6ranges3__45__cpo4nextE[1];
.global .align 1 .b8 _ZN34_INTERNAL_7629814a_4_k_cu_3a6ab9e94cuda3std6ranges3__45__cpo4prevE[1];
.global .align 1 .b8 _ZN34_INTERNAL_7629814a_4_k_cu_3a6ab9e94cuda3std6ranges3__45__cpo4dataE[1];
.global .align 1 .b8 _ZN34_INTERNAL_7629814a_4_k_cu_3a6ab9e94cuda3std6ranges3__45__cpo5cdataE[1];
.global .align 1 .b8 _ZN34_INTERNAL_7629814a_4_k_cu_3a6ab9e94cuda3std6ranges3__45__cpo4sizeE[1];
.global .align 1 .b8 _ZN34_INTERNAL_7629814a_4_k_cu_3a6ab9e94cuda3std6ranges3__45__cpo5ssizeE[1];
.global .align 1 .b8 _ZN34_INTERNAL_7629814a_4_k_cu_3a6ab9e94cuda3std6ranges3__45__cpo8distanceE[1];
.global .align 1 .b8 _ZN34_INTERNAL_7629814a_4_k_cu_3a6ab9e96thrust24THRUST_300001_SM_1000_NS6system6detail10sequential3seqE[1];
.global .align 1 .b8 _ZN34_INTERNAL_7629814a_4_k_cu_3a6ab9e96thrust24THRUST_300001_SM_1000_NS12placeholders2_1E[1];
.global .align 1 .b8 _ZN34_INTERNAL_7629814a_4_k_cu_3a6ab9e96thrust24THRUST_300001_SM_1000_NS12placeholders2_2E[1];
.global .align 1 .b8 _ZN34_INTERNAL_7629814a_4_k_cu_3a6ab9e96thrust24THRUST_300001_SM_1000_NS12placeholders2_3E[1];
.global .align 1 .b8 _ZN34_INTERNAL_7629814a_4_k_cu_3a6ab9e96thrust24THRUST_300001_SM_1000_NS12placeholders2_4E[1];
.global .align 1 .b8 _ZN34_INTERNAL_7629814a_4_k_cu_3a6ab9e96thrust24THRUST_300001_SM_1000_NS12placeholders2_5E[1];
.global .align 1 .b8 _ZN34_INTERNAL_7629814a_4_k_cu_3a6ab9e96thrust24THRUST_300001_SM_1000_NS12placeholders2_6E[1];
.global .align 1 .b8 _ZN34_INTERNAL_7629814a_4_k_cu_3a6ab9e96thrust24THRUST_300001_SM_1000_NS12placeholders2_7E[1];
.global .align 1 .b8 _ZN34_INTERNAL_7629814a_4_k_cu_3a6ab9e96thrust24THRUST_300001_SM_1000_NS12placeholders2_8E[1];
.global .align 1 .b8 _ZN34_INTERNAL_7629814a_4_k_cu_3a6ab9e96thrust24THRUST_300001_SM_1000_NS12placeholders2_9E[1];
.global .align 1 .b8 _ZN34_INTERNAL_7629814a_4_k_cu_3a6ab9e96thrust24THRUST_300001_SM_1000_NS12placeholders3_10E[1];

.visible .entry _Z9compute_BPKfS0_S0_Pfi(
	.param .u64 .ptr .align 1 _Z9compute_BPKfS0_S0_Pfi_param_0,
	.param .u64 .ptr .align 1 _Z9compute_BPKfS0_S0_Pfi_param_1,
	.param .u64 .ptr .align 1 _Z9compute_BPKfS0_S0_Pfi_param_2,
	.param .u64 .ptr .align 1 _Z9compute_BPKfS0_S0_Pfi_param_3,
	.param .u32 _Z9compute_BPKfS0_S0_Pfi_param_4
)
{
	.reg .pred 	%p<2>;
	.reg .b32 	%r<12>;
	.reg .b32 	%f<6>;
	.reg .b64 	%rd<16>;

	ld.param.u64 	%rd1, [_Z9compute_BPKfS0_S0_Pfi_param_0];
	ld.param.u64 	%rd2, [_Z9compute_BPKfS0_S0_Pfi_param_1];
	ld.param.u64 	%rd3, [_Z9compute_BPKfS0_S0_Pfi_param_2];
	ld.param.u64 	%rd4, [_Z9compute_BPKfS0_S0_Pfi_param_3];
	ld.param.u32 	%r3, [_Z9compute_BPKfS0_S0_Pfi_param_4];
	mov.u32 	%r4, %ctaid.y;
	mov.u32 	%r5, %ntid.y;
	mov.u32 	%r6, %tid.y;
	mad.lo.s32 	%r1, %r4, %r5, %r6;
	mov.u32 	%r7, %ctaid.x;
	mov.u32 	%r8, %ntid.x;
	mov.u32 	%r9, %tid.x;
	mad.lo.s32 	%r2, %r7, %r8, %r9;
	max.s32 	%r10, %r1, %r2;
	setp.ge.s32 	%p1, %r10, %r3;
	@%p1 bra 	$L__BB0_2;
	cvta.to.global.u64 	%rd5, %rd1;
	cvta.to.global.u64 	%rd6, %rd2;
	cvta.to.global.u64 	%rd7, %rd3;
	cvta.to.global.u64 	%rd8, %rd4;
	mad.lo.s32 	%r11, %r3, %r2, %r1;
	mul.wide.s32 	%rd9, %r11, 4;
	add.s64 	%rd10, %rd5, %rd9;
	ld.global.f32 	%f1, [%rd10];
	mul.wide.u32 	%rd11, %r1, 4;
	add.s64 	%rd12, %rd6, %rd11;
	ld.global.f32 	%f2, [%rd12];
	sub.f32 	%f3, %f1, %f2;
	mul.wide.s32 	%rd13, %r2, 4;
	add.s64 	%rd14, %rd7, %rd13;
	ld.global.f32 	%f4, [%rd14];
	sub.f32 	%f5, %f3, %f4;
	add.s64 	%rd15, %rd8, %rd9;
	st.global.f32 	[%rd15], %f5;
$L__BB0_2:
	ret;

}
	// .globl	_Z11find_argminPKfPiPfi
.visible .entry _Z11find_argminPKfPiPfi(
	.param .u64 .ptr .align 1 _Z11find_argminPKfPiPfi_param_0,
	.param .u64 .ptr .align 1 _Z11find_argminPKfPiPfi_param_1,
	.param .u64 .ptr .align 1 _Z11find_argminPKfPiPfi_param_2,
	.param .u32 _Z11find_argminPKfPiPfi_param_3
)
{
	.reg .pred 	%p<7>;
	.reg .b32 	%r<20>;
	.reg .b32 	%f<8>;
	.reg .b64 	%rd<12>;
	// demoted variable
	.shared .align 4 .b8 _ZZ11find_argminPKfPiPfiE7min_val[1024];
	// demoted variable
	.shared .align 4 .b8 _ZZ11find_argminPKfPiPfiE7min_idx[1024];
	ld.param.u64 	%rd1, [_Z11find_argminPKfPiPfi_param_0];
	ld.param.u64 	%rd2, [_Z11find_argminPKfPiPfi_param_1];
	ld.param.u64 	%rd3, [_Z11find_argminPKfPiPfi_param_2];
	ld.param.u32 	%r10, [_Z11find_argminPKfPiPfi_param_3];
	mov.u32 	%r1, %tid.x;
	mov.u32 	%r2, %ctaid.x;
	mov.u32 	%r19, %ntid.x;
	mad.lo.s32 	%r4, %r2, %r19, %r1;
	mul.lo.s32 	%r11, %r10, %r10;
	setp.ge.s32 	%p1, %r4, %r11;
	mov.f32 	%f7, 0f7F7FFFFF;
	@%p1 bra 	$L__BB1_2;
	cvta.to.global.u64 	%rd4, %rd1;
	mul.wide.s32 	%rd5, %r4, 4;
	add.s64 	%rd6, %rd4, %rd5;
	ld.global.f32 	%f7, [%rd6];
$L__BB1_2:
	shl.b32 	%r12, %r1, 2;
	mov.u32 	%r13, _ZZ11find_argminPKfPiPfiE7min_val;
	add.s32 	%r5, %r13, %r12;
	st.shared.f32 	[%r5], %f7;
	mov.u32 	%r14, _ZZ11find_argminPKfPiPfiE7min_idx;
	add.s32 	%r6, %r14, %r12;
	st.shared.u32 	[%r6], %r4;
	bar.sync 	0;
	setp.lt.u32 	%p2, %r19, 2;
	@%p2 bra 	$L__BB1_7;
$L__BB1_3:
	mov.u32 	%r7, %r19;
	shr.u32 	%r19, %r7, 1;
	setp.ge.u32 	%p3, %r1, %r19;
	@%p3 bra 	$L__BB1_6;
	shl.b32 	%r9, %r19, 2;
	add.s32 	%r15, %r5, %r9;
	ld.shared.f32 	%f3, [%r15];
	ld.shared.f32 	%f5, [%r5];
	setp.geu.f32 	%p4, %f3, %f5;
	@%p4 bra 	$L__BB1_6;
	st.shared.f32 	[%r5], %f3;
	add.s32 	%r16, %r6, %r9;
	ld.shared.u32 	%r17, [%r16];
	st.shared.u32 	[%r6], %r17;
$L__BB1_6:
	bar.sync 	0;
	setp.gt.u32 	%p5, %r7, 3;
	@%p5 bra 	$L__BB1_3;
$L__BB1_7:
	setp.ne.s32 	%p6, %r1, 0;
	@%p6 bra 	$L__BB1_9;
	ld.shared.f32 	%f6, [_ZZ11find_argminPKfPiPfiE7min_val];
	cvta.to.global.u64 	%rd7, %rd3;
	mul.wide.u32 	%rd8, %r2, 4;
	add.s64 	%rd9, %rd7, %rd8;
	st.global.f32 	[%rd9], %f6;
	ld.shared.u32 	%r18, [_ZZ11find_argminPKfPiPfiE7min_idx];
	cvta.to.global.u64 	%rd10, %rd2;
	add.s64 	%rd11, %rd10, %rd8;
	st.global.u32 	[%rd11], %r18;
$L__BB1_9:
	ret;

}
	// .globl	_Z18compute_col_to_rowiPKiPi
.visible .entry _Z18compute_col_to_rowiPKiPi(
	.param .u32 _Z18compute_col_to_rowiPKiPi_param_0,
	.param .u64 .ptr .align 1 _Z18compute_col_to_rowiPKiPi_param_1,
	.param .u64 .ptr .align 1 _Z18compute_col_to_rowiPKiPi_param_2
)
{
	.reg .pred 	%p<3>;
	.reg .b32 	%r<13>;
	.reg .b64 	%rd<9>;

	ld.param.u32 	%r3, [_Z18compute_col_to_rowiPKiPi_param_0];
	ld.param.u64 	%rd1, [_Z18compute_col_to_rowiPKiPi_param_1];
	ld.param.u64 	%rd2, [_Z18compute_col_to_rowiPKiPi_param_2];
	mov.u32 	%r4, %ctaid.y;
	mov.u32 	%r5, %ntid.y;
	mov.u32 	%r6, %tid.y;
	mad.lo.s32 	%r1, %r4, %r5, %r6;
	mov.u32 	%r7, %ctaid.x;
	mov.u32 	%r8, %ntid.x;
	mov.u32 	%r9, %tid.x;
	mad.lo.s32 	%r2, %r7, %r8, %r9;
	max.s32 	%r10, %r1, %r2;
	setp.ge.s32 	%p1, %r10, %r3;
	@%p1 bra 	$L__BB2_3;
	cvta.to.global.u64 	%rd3, %rd1;
	mad.lo.s32 	%r11, %r2, %r3, %r1;
	mul.wide.s32 	%rd4, %r11, 4;
	add.s64 	%rd5, %rd3, %rd4;
	ld.global.u32 	%r12, [%rd5];
	setp.ne.s32 	%p2, %r12, 1;
	@%p2 bra 	$L__BB2_3;
	cvta.to.global.u64 	%rd6, %rd2;
	mul.wide.s32 	%rd7, %r2, 4;
	add.s64 	%rd8, %rd6, %rd7;
	st.global.u32 	[%rd8], %r1;
$L__BB2_3:
	ret;

}
	// .globl	_Z16solve_1bc_kerneliPKiiPKfPiS3_Pb
.visible .entry _Z16solve_1bc_kerneliPKiiPKfPiS3_Pb(
	.param .u32 _Z16solve_1bc_kerneliPKiiPKfPiS3_Pb_param_0,
	.param .u64 .ptr .align 1 _Z16solve_1bc_kerneliPKiiPKfPiS3_Pb_param_1,
	.param .u32 _Z16solve_1bc_kerneliPKiiPKfPiS3_Pb_param_2,
	.param .u64 .ptr .align 1 _Z16solve_1bc_kerneliPKiiPKfPiS3_Pb_param_3,
	.param .u64 .ptr .align 1 _Z16solve_1bc_kerneliPKiiPKfPiS3_Pb_param_4,
	.param .u64 .ptr .align 1 _Z16solve_1bc_kerneliPKiiPKfPiS3_Pb_param_5,
	.param .u64 .ptr .align 1 _Z16solve_1bc_kerneliPKiiPKfPiS3_Pb_param_6
)
{
	.reg .pred 	%p<10>;
	.reg .b16 	%rs<3>;
	.reg .b32 	%r<19>;
	.reg .b32 	%f<2>;
	.reg .b64 	%rd<23>;

	ld.param.u32 	%r3, [_Z16solve_1bc_kerneliPKiiPKfPiS3_Pb_param_0];
	ld.param.u64 	%rd6, [_Z16solve_1bc_kerneliPKiiPKfPiS3_Pb_param_1];
	ld.param.u32 	%r4, [_Z16solve_1bc_kerneliPKiiPKfPiS3_Pb_param_2];
	ld.param.u64 	%rd7, [_Z16solve_1bc_kerneliPKiiPKfPiS3_Pb_param_3];
	ld.param.u64 	%rd8, [_Z16solve_1bc_kerneliPKiiPKfPiS3_Pb_param_4];
	ld.param.u64 	%rd9, [_Z16solve_1bc_kerneliPKiiPKfPiS3_Pb_param_5];
	ld.param.u64 	%rd10, [_Z16solve_1bc_kerneliPKiiPKfPiS3_Pb_param_6];
	cvta.to.global.u64 	%rd1, %rd10;
	cvta.to.global.u64 	%rd2, %rd8;
	cvta.to.global.u64 	%rd3, %rd9;
	mov.u32 	%r5, %ctaid.y;
	mov.u32 	%r6, %ntid.y;
	mov.u32 	%r7, %tid.y;
	mad.lo.s32 	%r1, %r5, %r6, %r7;
	mov.u32 	%r8, %ctaid.x;
	mov.u32 	%r9, %ntid.x;
	mov.u32 	%r10, %tid.x;
	mad.lo.s32 	%r2, %r8, %r9, %r10;
	max.s32 	%r11, %r1, %r2;
	setp.ge.s32 	%p1, %r11, %r3;
	@%p1 bra 	$L__BB3_11;
	setp.ne.s32 	%p2, %r1, 0;
	@%p2 bra 	$L__BB3_5;
	mul.wide.s32 	%rd11, %r2, 4;
	add.s64 	%rd12, %rd3, %rd11;
	ld.global.u32 	%r12, [%rd12];
	setp.eq.s32 	%p3, %r12, %r3;
	@%p3 bra 	$L__BB3_5;
	cvta.to.global.u64 	%rd13, %rd6;
	add.s64 	%rd15, %rd13, %rd11;
	ld.global.u32 	%r13, [%rd15];
	mul.wide.s32 	%rd16, %r13, 4;
	add.s64 	%rd4, %rd2, %rd16;
	ld.global.u32 	%r14, [%rd4];
	setp.ne.s32 	%p4, %r14, %r3;
	@%p4 bra 	$L__BB3_5;
	st.global.u32 	[%rd4], %r2;
	mov.b16 	%rs1, 1;
	st.global.u8 	[%rd1], %rs1;
$L__BB3_5:
	setp.eq.s32 	%p5, %r1, %r4;
	@%p5 bra 	$L__BB3_11;
	mul.wide.u32 	%rd17, %r1, 4;
	add.s64 	%rd18, %rd2, %rd17;
	ld.global.u32 	%r15, [%rd18];
	setp.eq.s32 	%p6, %r15, %r3;
	@%p6 bra 	$L__BB3_11;
	mul.wide.s32 	%rd19, %r2, 4;
	add.s64 	%rd5, %rd3, %rd19;
	ld.global.u32 	%r16, [%rd5];
	setp.ne.s32 	%p7, %r16, %r3;
	@%p7 bra 	$L__BB3_11;
	mad.lo.s32 	%r17, %r2, %r3, %r1;
	cvta.to.global.u64 	%rd20, %rd7;
	mul.wide.s32 	%rd21, %r17, 4;
	add.s64 	%rd22, %rd20, %rd21;
	ld.global.f32 	%f1, [%rd22];
	setp.neu.f32 	%p8, %f1, 0f00000000;
	@%p8 bra 	$L__BB3_11;
	atom.global.min.s32 	%r18, [%rd5], %r1;
	setp.le.s32 	%p9, %r18, %r1;
	@%p9 bra 	$L__BB3_11;
	mov.b16 	%rs2, 1;
	st.global.u8 	[%rd1], %rs2;
$L__BB3_11:
	ret;

}
	// .globl	_Z13reset_globalsv
.visible .entry _Z13reset_globalsv()
{
	.reg .b32 	%r<3>;

	mov.b32 	%r1, 0;
	st.global.u32 	[d_outstanding], %r1;
	st.global.u32 	[d_progress], %r1;
	st.global.u32 	[d_stop_flag], %r1;
	mov.b32 	%r2, 1;
	st.global.u32 	[d_moving], %r2;
	ret;

}
	// .globl	_Z21solve_1bc_kernel_fulliPKiiPKfPiS3_
.visible .entry _Z21solve_1bc_kernel_fulliPKiiPKfPiS3_(
	.param .u32 _Z21solve_1bc_kernel_fulliPKiiPKfPiS3__param_0,
	.param .u64 .ptr .align 1 _Z21solve_1bc_kernel_fulliPKiiPKfPiS3__param_1,
	.param .u32 _Z21solve_1bc_kernel_fulliPKiiPKfPiS3__param_2,
	.param .u64 .ptr .align 1 _Z21solve_1bc_kernel_fulliPKiiPKfPiS3__param_3,
	.param .u64 .ptr .align 1 _Z21solve_1bc_kernel_fulliPKiiPKfPiS3__param_4,
	.param .u64 .ptr .align 1 _Z21solve_1bc_kernel_fulliPKiiPKfPiS3__param_5
)
{
	.reg .pred 	%p<28>;
	.reg .b32 	%r<49>;
	.reg .b32 	%f<2>;
	.reg .b64 	%rd<16>;

	ld.param.u32 	%r12, [_Z21solve_1bc_kernel_fulliPKiiPKfPiS3__param_0];
	ld.param.u64 	%rd5, [_Z21solve_1bc_kernel_fulliPKiiPKfPiS3__param_1];
	ld.param.u32 	%r13, [_Z21solve_1bc_kernel_fulliPKiiPKfPiS3__param_2];
	ld.param.u64 	%rd6, [_Z21solve_1bc_kernel_fulliPKiiPKfPiS3__param_3];
	ld.param.u64 	%rd7, [_Z21solve_1bc_kernel_fulliPKiiPKfPiS3__param_4];
	ld.param.u64 	%rd8, [_Z21solve_1bc_kernel_fulliPKiiPKfPiS3__param_5];
	mov.u32 	%r14, %ctaid.y;
	mov.u32 	%r15, %ntid.y;
	mov.u32 	%r16, %tid.y;
	mad.lo.s32 	%r1, %r14, %r15, %r16;
	mov.u32 	%r17, %ctaid.x;
	mov.u32 	%r18, %ntid.x;
	mov.u32 	%r19, %tid.x;
	mad.lo.s32 	%r2, %r17, %r18, %r19;
	max.s32 	%r20, %r1, %r2;
	setp.ge.s32 	%p6, %r20, %r12;
	@%p6 bra 	$L__BB5_17;
	cvta.to.global.u64 	%rd9, %rd6;
	cvta.to.global.u64 	%rd10, %rd8;
	cvta.to.global.u64 	%rd11, %rd5;
	cvta.to.global.u64 	%rd12, %rd7;
	mad.lo.s32 	%r23, %r2, %r12, %r1;
	mul.wide.s32 	%rd13, %r23, 4;
	add.s64 	%rd1, %rd9, %rd13;
	mul.wide.s32 	%rd14, %r2, 4;
	add.s64 	%rd2, %rd10, %rd14;
	add.s64 	%rd3, %rd11, %rd14;
	mul.wide.u32 	%rd15, %r1, 4;
	add.s64 	%rd4, %rd12, %rd15;
	mul.lo.s32 	%r3, %r12, %r12;
	mov.b32 	%r46, 0;
	mov.b32 	%r45, 1;
	mov.u32 	%r47, %r46;
$L__BB5_2:
	membar.gl;
	ld.global.f32 	%f1, [%rd1];
	ld.global.u32 	%r7, [%rd2];
	setp.eq.s32 	%p8, %r7, %r12;
	mov.pred 	%p26, 0;
	@%p8 bra 	$L__BB5_5;
	ld.global.u32 	%r24, [%rd3];
	setp.ne.s32 	%p10, %r1, %r24;
	@%p10 bra 	$L__BB5_5;
	ld.global.u32 	%r25, [%rd4];
	setp.eq.s32 	%p26, %r25, %r12;
$L__BB5_5:
	setp.eq.s32 	%p12, %r1, %r13;
	mov.pred 	%p27, 0;
	@%p12 bra 	$L__BB5_7;
	setp.eq.s32 	%p13, %r7, %r12;
	ld.global.u32 	%r26, [%rd4];
	setp.ne.s32 	%p14, %r26, %r12;
	and.pred  	%p27, %p14, %p13;
$L__BB5_7:
	setp.eq.f32 	%p15, %f1, 0f00000000;
	and.pred  	%p5, %p27, %p15;
	or.pred  	%p16, %p26, %p5;
	mov.b32 	%r48, 1;
	not.pred 	%p17, %p16;
	@%p17 bra 	$L__BB5_12;
	not.pred 	%p18, %p26;
	@%p18 bra 	$L__BB5_10;
	st.global.u32 	[%rd4], %r2;
	mov.b32 	%r48, 0;
	bra.uni 	$L__BB5_12;
$L__BB5_10:
	mov.b32 	%r48, 0;
	not.pred 	%p19, %p5;
	@%p19 bra 	$L__BB5_12;
	atom.global.min.s32 	%r30, [%rd2], %r1;
$L__BB5_12:
	atom.global.add.u32 	%r32, [d_progress], %r45;
	mul.lo.s32 	%r33, %r48, %r45;
	atom.global.add.u32 	%r34, [d_outstanding], %r33;
	membar.gl;
	add.s32 	%r35, %r32, %r45;
	div.s32 	%r36, %r35, %r3;
	mul.lo.s32 	%r37, %r36, %r3;
	sub.s32 	%r38, %r35, %r37;
	setp.gt.s32 	%p20, %r36, %r46;
	ld.global.u32 	%r39, [d_moving];
	setp.gt.s32 	%p21, %r39, %r47;
	and.pred  	%p22, %p20, %p21;
	selp.u32 	%r45, 1, 0, %p22;
	setp.ne.s32 	%p23, %r38, 0;
	@%p23 bra 	$L__BB5_16;
	atom.global.exch.b32 	%r41, [d_outstanding], 0;
	membar.gl;
	setp.ne.s32 	%p24, %r41, %r3;
	@%p24 bra 	$L__BB5_15;
	atom.global.add.u32 	%r42, [d_stop_flag], 1;
$L__BB5_15:
	atom.global.add.u32 	%r43, [d_moving], 1;
$L__BB5_16:
	atom.global.or.b32 	%r44, [d_stop_flag], 0;
	setp.eq.s32 	%p25, %r44, 0;
	add.s32 	%r47, %r47, %r45;
	add.s32 	%r46, %r46, %r45;
	@%p25 bra 	$L__BB5_2;
$L__BB5_17:
	ret;

}
	// .globl	_Z15set_array_valuePiii
.visible .entry _Z15set_array_valuePiii(
	.param .u64 .ptr .align 1 _Z15set_array_valuePiii_param_0,
	.param .u32 _Z15set_array_valuePiii_param_1,
	.param .u32 _Z15set_array_valuePiii_param_2
)
{
	.reg .pred 	%p<2>;
	.reg .b32 	%r<7>;
	.reg .b64 	%rd<5>;

	ld.param.u64 	%rd1, [_Z15set_array_valuePiii_param_0];
	ld.param.u32 	%r2, [_Z15set_array_valuePiii_param_1];
	ld.param.u32 	%r3, [_Z15set_array_valuePiii_param_2];
	mov.u32 	%r4, %ctaid.x;
	mov.u32 	%r5, %ntid.x;
	mov.u32 	%r6, %tid.x;
	mad.lo.s32 	%r1, %r4, %r5, %r6;
	setp.ge.s32 	%p1, %r1, %r3;
	@%p1 bra 	$L__BB6_2;
	cvta.to.global.u64 	%rd2, %rd1;
	mul.wide.s32 	%rd3, %r1, 4;
	add.s64 	%rd4, %rd2, %rd3;
	st.global.u32 	[%rd4], %r2;
$L__BB6_2:
	ret;

}
	// .globl	_Z12update_dualsPiS_PfS0_fi
.visible .entry _Z12update_dualsPiS_PfS0_fi(
	.param .u64 .ptr .align 1 _Z12update_dualsPiS_PfS0_fi_param_0,
	.param .u64 .ptr .align 1 _Z12update_dualsPiS_PfS0_fi_param_1,
	.param .u64 .ptr .align 1 _Z12update_dualsPiS_PfS0_fi_param_2,
	.param .u64 .ptr .align 1 _Z12update_dualsPiS_PfS0_fi_param_3,
	.param .f32 _Z12update_dualsPiS_PfS0_fi_param_4,
	.param .u32 _Z12update_dualsPiS_PfS0_fi_param_5
)
{
	.reg .pred 	%p<4>;
	.reg .b32 	%r<8>;
	.reg .b32 	%f<6>;
	.reg .b64 	%rd<17>;

	ld.param.u64 	%rd1, [_Z12update_dualsPiS_PfS0_fi_param_0];
	ld.param.u64 	%rd2, [_Z12update_dualsPiS_PfS0_fi_param_1];
	ld.param.u64 	%rd3, [_Z12update_dualsPiS_PfS0_fi_param_2];
	ld.param.u64 	%rd4, [_Z12update_dualsPiS_PfS0_fi_param_3];
	ld.param.f32 	%f1, [_Z12update_dualsPiS_PfS0_fi_param_4];
	ld.param.u32 	%r2, [_Z12update_dualsPiS_PfS0_fi_param_5];
	mov.u32 	%r3, %ctaid.x;
	mov.u32 	%r4, %ntid.x;
	mov.u32 	%r5, %tid.x;
	mad.lo.s32 	%r1, %r3, %r4, %r5;
	setp.ge.s32 	%p1, %r1, %r2;
	@%p1 bra 	$L__BB7_5;
	cvta.to.global.u64 	%rd5, %rd1;
	mul.wide.s32 	%rd6, %r1, 4;
	add.s64 	%rd7, %rd5, %rd6;
	ld.global.u32 	%r6, [%rd7];
	setp.eq.s32 	%p2, %r6, %r2;
	@%p2 bra 	$L__BB7_3;
	cvta.to.global.u64 	%rd8, %rd3;
	add.s64 	%rd10, %rd8, %rd6;
	ld.global.f32 	%f2, [%rd10];
	add.f32 	%f3, %f1, %f2;
	st.global.f32 	[%rd10], %f3;
$L__BB7_3:
	cvta.to.global.u64 	%rd11, %rd2;
	add.s64 	%rd13, %rd11, %rd6;
	ld.global.u32 	%r7, [%rd13];
	setp.eq.s32 	%p3, %r7, %r2;
	@%p3 bra 	$L__BB7_5;
	cvta.to.global.u64 	%rd14, %rd4;
	add.s64 	%rd16, %rd14, %rd6;
	ld.global.f32 	%f4, [%rd16];
	sub.f32 	%f5, %f4, %f1;
	st.global.f32 	[%rd16], %f5;
$L__BB7_5:
	ret;

}
	// .globl	_Z10updateValsPfS_iii
.visible .entry _Z10updateValsPfS_iii(
	.param .u64 .ptr .align 1 _Z10updateValsPfS_iii_param_0,
	.param .u64 .ptr .align 1 _Z10updateValsPfS_iii_param_1,
	.param .u32 _Z10updateValsPfS_iii_param_2,
	.param .u32 _Z10updateValsPfS_iii_param_3,
	.param .u32 _Z10updateValsPfS_iii_param_4
)
{
	.reg .b32 	%r<5>;
	.reg .b32 	%f<4>;
	.reg .b64 	%rd<9>;

	ld.param.u64 	%rd1, [_Z10updateValsPfS_iii_param_0];
	ld.param.u64 	%rd2, [_Z10updateValsPfS_iii_param_1];
	ld.param.u32 	%r1, [_Z10updateValsPfS_iii_param_2];
	ld.param.u32 	%r2, [_Z10updateValsPfS_iii_param_3];
	ld.param.u32 	%r3, [_Z10updateValsPfS_iii_param_4];
	cvta.to.global.u64 	%rd3, %rd2;
	cvta.to.global.u64 	%rd4, %rd1;
	mad.lo.s32 	%r4, %r3, %r2, %r1;
	mul.wide.s32 	%rd5, %r4, 4;
	add.s64 	%rd6, %rd4, %rd5;
	ld.global.f32 	%f1, [%rd6];
	mul.wide.s32 	%rd7, %r2, 4;
	add.s64 	%rd8, %rd3, %rd7;
	ld.global.f32 	%f2, [%rd8];
	add.f32 	%f3, %f1, %f2;
	st.global.f32 	[%rd8], %f3;
	ret;

}
	// .globl	_Z13find_negativePKfiPiS1_S1_
.visible .entry _Z13find_negativePKfiPiS1_S1_(
	.param .u64 .ptr .align 1 _Z13find_negativePKfiPiS1_S1__param_0,
	.param .u32 _Z13find_negativePKfiPiS1_S1__param_1,
	.param .u64 .ptr .align 1 _Z13find_negativePKfiPiS1_S1__param_2,
	.param .u64 .ptr .align 1 _Z13find_negativePKfiPiS1_S1__param_3,
	.param .u64 .ptr .align 1 _Z13find_negativePKfiPiS1_S1__param_4
)
{
	.reg .pred 	%p<4>;
	.reg .b32 	%r<13>;
	.reg .b32 	%f<2>;
	.reg .b64 	%rd<11>;

	ld.param.u64 	%rd1, [_Z13find_negativePKfiPiS1_S1__param_0];
	ld.param.u32 	%r3, [_Z13find_negativePKfiPiS1_S1__param_1];
	ld.param.u64 	%rd2, [_Z13find_negativePKfiPiS1_S1__param_2];
	ld.param.u64 	%rd3, [_Z13find_negativePKfiPiS1_S1__param_3];
	ld.param.u64 	%rd4, [_Z13find_negativePKfiPiS1_S1__param_4];
	mov.u32 	%r4, %ctaid.y;
	mov.u32 	%r5, %ntid.y;
	mov.u32 	%r6, %tid.y;
	mad.lo.s32 	%r1, %r4, %r5, %r6;
	mov.u32 	%r7, %ctaid.x;
	mov.u32 	%r8, %ntid.x;
	mov.u32 	%r9, %tid.x;
	mad.lo.s32 	%r2, %r7, %r8, %r9;
	max.s32 	%r10, %r1, %r2;
	setp.ge.s32 	%p1, %r10, %r3;
	@%p1 bra 	$L__BB9_4;
	cvta.to.global.u64 	%rd5, %rd1;
	mad.lo.s32 	%r11, %r3, %r2, %r1;
	mul.wide.s32 	%rd6, %r11, 4;
	add.s64 	%rd7, %rd5, %rd6;
	ld.global.f32 	%f1, [%rd7];
	setp.geu.f32 	%p2, %f1, 0f00000000;
	@%p2 bra 	$L__BB9_4;
	cvta.to.global.u64 	%rd8, %rd2;
	atom.global.exch.b32 	%r12, [%rd8], 1;
	setp.ne.s32 	%p3, %r12, 0;
	@%p3 bra 	$L__BB9_4;
	cvta.to.global.u64 	%rd9, %rd3;
	st.global.u32 	[%rd9], %r1;
	cvta.to.global.u64 	%rd10, %rd4;
	st.global.u32 	[%rd10], %r2;
$L__BB9_4:
	ret;

}
	// .globl	_Z23find_min_valid_atomic2dPKfPKiS2_iPf
.visible .entry _Z23find_min_valid_atomic2dPKfPKiS2_iPf(
	.param .u64 .ptr .align 1 _Z23find_min_valid_atomic2dPKfPKiS2_iPf_param_0,
	.param .u64 .ptr .align 1 _Z23find_min_valid_atomic2dPKfPKiS2_iPf_param_1,
	.param .u64 .ptr .align 1 _Z23find_min_valid_atomic2dPKfPKiS2_iPf_param_2,
	.param .u32 _Z23find_min_valid_atomic2dPKfPKiS2_iPf_param_3,
	.param .u64 .ptr .align 1 _Z23find_min_valid_atomic2dPKfPKiS2_iPf_param_4
)
{
	.reg .pred 	%p<7>;
	.reg .b32 	%r<19>;
	.reg .b32 	%f<4>;
	.reg .b64 	%rd<15>;

	ld.param.u64 	%rd2, [_Z23find_min_valid_atomic2dPKfPKiS2_iPf_param_0];
	ld.param.u64 	%rd3, [_Z23find_min_valid_atomic2dPKfPKiS2_iPf_param_1];
	ld.param.u64 	%rd4, [_Z23find_min_valid_atomic2dPKfPKiS2_iPf_param_2];
	ld.param.u32 	%r7, [_Z23find_min_valid_atomic2dPKfPKiS2_iPf_param_3];
	ld.param.u64 	%rd5, [_Z23find_min_valid_atomic2dPKfPKiS2_iPf_param_4];
	cvta.to.global.u64 	%rd1, %rd5;
	mov.u32 	%r8, %ctaid.y;
	mov.u32 	%r9, %ntid.y;
	mov.u32 	%r10, %tid.y;
	mad.lo.s32 	%r1, %r8, %r9, %r10;
	mov.u32 	%r11, %ctaid.x;
	mov.u32 	%r12, %ntid.x;
	mov.u32 	%r13, %tid.x;
	mad.lo.s32 	%r2, %r11, %r12, %r13;
	max.s32 	%r14, %r1, %r2;
	setp.ge.s32 	%p1, %r14, %r7;
	@%p1 bra 	$L__BB10_7;
	cvta.to.global.u64 	%rd6, %rd3;
	mul.wide.u32 	%rd7, %r1, 4;
	add.s64 	%rd8, %rd6, %rd7;
	ld.global.u32 	%r15, [%rd8];
	setp.eq.s32 	%p2, %r15, %r7;
	@%p2 bra 	$L__BB10_7;
	cvta.to.global.u64 	%rd9, %rd4;
	mul.wide.s32 	%rd10, %r2, 4;
	add.s64 	%rd11, %rd9, %rd10;
	ld.global.u32 	%r16, [%rd11];
	setp.ne.s32 	%p3, %r16, %r7;
	@%p3 bra 	$L__BB10_7;
	mad.lo.s32 	%r17, %r7, %r2, %r1;
	cvta.to.global.u64 	%rd12, %rd2;
	mul.wide.s32 	%rd13, %r17, 4;
	add.s64 	%rd14, %rd12, %rd13;
	ld.global.f32 	%f1, [%rd14];
	setp.ltu.f32 	%p4, %f1, 0f00000000;
	@%p4 bra 	$L__BB10_7;
	ld.global.u32 	%r18, [%rd1];
	mov.b32 	%f2, %r18;
	setp.geu.f32 	%p5, %f1, %f2;
	@%p5 bra 	$L__BB10_7;
	mov.b32 	%r4, %f1;
$L__BB10_6:
	atom.relaxed.global.cas.b32 	%r18, [%rd1], %r18, %r4;
	mov.b32 	%f3, %r18;
	setp.lt.f32 	%p6, %f1, %f3;
	@%p6 bra 	$L__BB10_6;
$L__BB10_7:
	ret;

}
	// .globl	_Z8initVarsPiS_i
.visible .entry _Z8initVarsPiS_i(
	.param .u64 .ptr .align 1 _Z8initVarsPiS_i_param_0,
	.param .u64 .ptr .align 1 _Z8initVarsPiS_i_param_1,
	.param .u32 _Z8initVarsPiS_i_param_2
)
{
	.reg .b32 	%r<2>;
	.reg .b64 	%rd<5>;

	ld.param.u64 	%rd1, [_Z8initVarsPiS_i_param_0];
	ld.param.u64 	%rd2, [_Z8initVarsPiS_i_param_1];
	ld.param.u32 	%r1, [_Z8initVarsPiS_i_param_2];
	cvta.to.global.u64 	%rd3, %rd2;
	cvta.to.global.u64 	%rd4, %rd1;
	st.global.u32 	[%rd4], %r1;
	st.global.u32 	[%rd3], %r1;
	ret;

}
	// .globl	_Z24check_feasible_conditionPKfPKiS0_S0_Pii
.visible .entry _Z24check_feasible_conditionPKfPKiS0_S0_Pii(
	.param .u64 .ptr .align 1 _Z24check_feasible_conditionPKfPKiS0_S0_Pii_param_0,
	.param .u64 .ptr .align 1 _Z24check_feasible_conditionPKfPKiS0_S0_Pii_param_1,
	.param .u64 .ptr .align 1 _Z24check_feasible_conditionPKfPKiS0_S0_Pii_param_2,
	.param .u64 .ptr .align 1 _Z24check_feasible_conditionPKfPKiS0_S0_Pii_param_3,
	.param .u64 .ptr .align 1 _Z24check_feasible_conditionPKfPKiS0_S0_Pii_param_4,
	.param .u32 _Z24check_feasible_conditionPKfPKiS0_S0_Pii_param_5
)
{
	.reg .pred 	%p<4>;
	.reg .b32 	%r<14>;
	.reg .b32 	%f<7>;
	.reg .b64 	%rd<19>;

	ld.param.u64 	%rd1, [_Z24check_feasible_conditionPKfPKiS0_S0_Pii_param_0];
	ld.param.u64 	%rd2, [_Z24check_feasible_conditionPKfPKiS0_S0_Pii_param_1];
	ld.param.u64 	%rd3, [_Z24check_feasible_conditionPKfPKiS0_S0_Pii_param_2];
	ld.param.u64 	%rd4, [_Z24check_feasible_conditionPKfPKiS0_S0_Pii_param_3];
	ld.param.u64 	%rd5, [_Z24check_feasible_conditionPKfPKiS0_S0_Pii_param_4];
	ld.param.u32 	%r4, [_Z24check_feasible_conditionPKfPKiS0_S0_Pii_param_5];
	mov.u32 	%r5, %ctaid.y;
	mov.u32 	%r6, %ntid.y;
	mov.u32 	%r7, %tid.y;
	mad.lo.s32 	%r1, %r5, %r6, %r7;
	mov.u32 	%r8, %ctaid.x;
	mov.u32 	%r9, %ntid.x;
	mov.u32 	%r10, %tid.x;
	mad.lo.s32 	%r2, %r8, %r9, %r10;
	max.s32 	%r11, %r1, %r2;
	setp.ge.s32 	%p1, %r11, %r4;
	@%p1 bra 	$L__BB12_4;
	cvta.to.global.u64 	%rd6, %rd2;
	mad.lo.s32 	%r3, %r4, %r2, %r1;
	mul.wide.s32 	%rd7, %r3, 4;
	add.s64 	%rd8, %rd6, %rd7;
	ld.global.u32 	%r12, [%rd8];
	setp.ne.s32 	%p2, %r12, 1;
	@%p2 bra 	$L__BB12_4;
	cvta.to.global.u64 	%rd9, %rd1;
	add.s64 	%rd11, %rd9, %rd7;
	ld.global.f32 	%f1, [%rd11];
	cvta.to.global.u64 	%rd12, %rd3;
	mul.wide.u32 	%rd13, %r1, 4;
	add.s64 	%rd14, %rd12, %rd13;
	ld.global.f32 	%f2, [%rd14];
	sub.f32 	%f3, %f1, %f2;
	cvta.to.global.u64 	%rd15, %rd4;
	mul.wide.s32 	%rd16, %r2, 4;
	add.s64 	%rd17, %rd15, %rd16;
	ld.global.f32 	%f4, [%rd17];
	sub.f32 	%f5, %f3, %f4;
	abs.f32 	%f6, %f5;
	setp.leu.f32 	%p3, %f6, 0f38D1B717;
	@%p3 bra 	$L__BB12_4;
	cvta.to.global.u64 	%rd18, %rd5;
	atom.global.exch.b32 	%r13, [%rd18], 1;
$L__BB12_4:
	ret;

}
	// .globl	_Z21check_slack_conditionPKfS0_S0_Pii
.visible .entry _Z21check_slack_conditionPKfS0_S0_Pii(
	.param .u64 .ptr .align 1 _Z21check_slack_conditionPKfS0_S0_Pii_param_0,
	.param .u64 .ptr .align 1 _Z21check_slack_conditionPKfS0_S0_Pii_param_1,
	.param .u64 .ptr .align 1 _Z21check_slack_conditionPKfS0_S0_Pii_param_2,
	.param .u64 .ptr .align 1 _Z21check_slack_conditionPKfS0_S0_Pii_param_3,
	.param .u32 _Z21check_slack_conditionPKfS0_S0_Pii_param_4
)
{
	.reg .pred 	%p<3>;
	.reg .b32 	%r<13>;
	.reg .b32 	%f<6>;
	.reg .b64 	%rd<15>;

	ld.param.u64 	%rd1, [_Z21check_slack_conditionPKfS0_S0_Pii_param_0];
	ld.param.u64 	%rd2, [_Z21check_slack_conditionPKfS0_S0_Pii_param_1];
	ld.param.u64 	%rd3, [_Z21check_slack_conditionPKfS0_S0_Pii_param_2];
	ld.param.u64 	%rd4, [_Z21check_slack_conditionPKfS0_S0_Pii_param_3];
	ld.param.u32 	%r3, [_Z21check_slack_conditionPKfS0_S0_Pii_param_4];
	mov.u32 	%r4, %ctaid.y;
	mov.u32 	%r5, %ntid.y;
	mov.u32 	%r6, %tid.y;
	mad.lo.s32 	%r1, %r4, %r5, %r6;
	mov.u32 	%r7, %ctaid.x;
	mov.u32 	%r8, %ntid.x;
	mov.u32 	%r9, %tid.x;
	mad.lo.s32 	%r2, %r7, %r8, %r9;
	max.s32 	%r10, %r1, %r2;
	setp.ge.s32 	%p1, %r10, %r3;
	@%p1 bra 	$L__BB13_3;
	cvta.to.global.u64 	%rd5, %rd1;
	cvta.to.global.u64 	%rd6, %rd2;
	cvta.to.global.u64 	%rd7, %rd3;
	mad.lo.s32 	%r11, %r3, %r2, %r1;
	mul.wide.s32 	%rd8, %r11, 4;
	add.s64 	%rd9, %rd5, %rd8;
	ld.global.f32 	%f1, [%rd9];
	mul.wide.u32 	%rd10, %r1, 4;
	add.s64 	%rd11, %rd6, %rd10;
	ld.global.f32 	%f2, [%rd11];
	sub.f32 	%f3, %f1, %f2;
	mul.wide.s32 	%rd12, %r2, 4;
	add.s64 	%rd13, %rd7, %rd12;
	ld.global.f32 	%f4, [%rd13];
	sub.f32 	%f5, %f3, %f4;
	setp.geu.f32 	%p2, %f5, 0fB8D1B717;
	@%p2 bra 	$L__BB13_3;
	cvta.to.global.u64 	%rd14, %rd4;
	atom.global.exch.b32 	%r12, [%rd14], 1;
$L__BB13_3:
	ret;

}
	// .globl	_ZN3cub18CUB_300001_SM_10006detail11EmptyKernelIvEEvv
.visible .entry _ZN3cub18CUB_300001_SM_10006detail11EmptyKernelIvEEvv()
{


	ret;

}
	// .globl	_ZN3cub18CUB_300001_SM_10006detail6reduce28DeviceReduceSingleTileKernelINS2_10policy_hubINS0_12KeyValuePairIifEEiNS0_6ArgMinEE10Policy1000ENS0_21ArgIndexInputIteratorIPfifEEN6thrust24THRUST_300001_SM_1000_NS24tabulate_output_iteratorINS2_32accumulating_transform_output_opINS5_IlfEENS2_18local_to_global_opIlEES7_NSF_INS2_31unzip_and_write_arg_extremum_opISB_PiEENSE_11use_defaultElEEEESN_lEEiS7_NS2_20empty_problem_init_tIS6_EES6_N4cuda3std3__410__identityEEEvT0_T1_T2_T3_T4_T6_
.visible .entry _ZN3cub18CUB_300001_SM_10006detail6reduce28DeviceReduceSingleTileKernelINS2_10policy_hubINS0_12KeyValuePairIifEEiNS0_6ArgMinEE10Policy1000ENS0_21ArgIndexInputIteratorIPfifEEN6thrust24THRUST_300001_SM_1000_NS24tabulate_output_iteratorINS2_32accumulating_transform_output_opINS5_IlfEENS2_18local_to_global_opIlEES7_NSF_INS2_31unzip_and_write_arg_extremum_opISB_PiEENSE_11use_defaultElEEEESN_lEEiS7_NS2_20empty_problem_init_tIS6_EES6_N4cuda3std3__410__identityEEEvT0_T1_T2_T3_T4_T6_(
	.param .align 8 .b8 _ZN3cub18CUB_300001_SM_10006detail6reduce28DeviceReduceSingleTileKernelINS2_10policy_hubINS0_12KeyValuePairIifEEiNS0_6ArgMinEE10Policy1000ENS0_21ArgIndexInputIteratorIPfifEEN6thrust24THRUST_300001_SM_1000_NS24tabulate_output_iteratorINS2_32accumulating_transform_output_opINS5_IlfEENS2_18local_to_global_opIlEES7_NSF_INS2_31unzip_and_write_arg_extremum_opISB_PiEENSE_11use_defaultElEEEESN_lEEiS7_NS2_20empty_problem_init_tIS6_EES6_N4cuda3std3__410__identityEEEvT0_T1_T2_T3_T4_T6__param_0[16],
	.param .align 8 .b8 _ZN3cub18CUB_300001_SM_10006detail6reduce28DeviceReduceSingleTileKernelINS2_10policy_hubINS0_12KeyValuePairIifEEiNS0_6ArgMinEE10Policy1000ENS0_21ArgIndexInputIteratorIPfifEEN6thrust24THRUST_300001_SM_1000_NS24tabulate_output_iteratorINS2_32accumulating_transform_output_opINS5_IlfEENS2_18local_to_global_opIlEES7_NSF_INS2_31unzip_and_write_arg_extremum_opISB_PiEENSE_11use_defaultElEEEESN_lEEiS7_NS2_20empty_problem_init_tIS6_EES6_N4cuda3std3__410__identityEEEvT0_T1_T2_T3_T4_T6__param_1[72],
	.param .u32 _ZN3cub18CUB_300001_SM_10006detail6reduce28DeviceReduceSingleTileKernelINS2_10policy_hubINS0_12KeyValuePairIifEEiNS0_6ArgMinEE10Policy1000ENS0_21ArgIndexInputIteratorIPfifEEN6thrust24THRUST_300001_SM_1000_NS24tabulate_output_iteratorINS2_32accumulating_transform_output_opINS5_IlfEENS2_18local_to_global_opIlEES7_NSF_INS2_31unzip_and_write_arg_extremum_opISB_PiEENSE_11use_defaultElEEEESN_lEEiS7_NS2_20empty_problem_init_tIS6_EES6_N4cuda3std3__410__identityEEEvT0_T1_T2_T3_T4_T6__param_2,
	.param .align 1 .b8 _ZN3cub18CUB_300001_SM_10006detail6reduce28DeviceReduceSingleTileKernelINS2_10policy_hubINS0_12KeyValuePairIifEEiNS0_6ArgMinEE10Policy1000ENS0_21ArgIndexInputIteratorIPfifEEN6thrust24THRUST_300001_SM_1000_NS24tabulate_output_iteratorINS2_32accumulating_transform_output_opINS5_IlfEENS2_18local_to_global_opIlEES7_NSF_INS2_31unzip_and_write_arg_extremum_opISB_PiEENSE_11use_defaultElEEEESN_lEEiS7_NS2_20empty_problem_init_tIS6_EES6_N4cuda3std3__410__identityEEEvT0_T1_T2_T3_T4_T6__param_3[1],
	.param .align 4 .b8 _ZN3cub18CUB_300001_SM_10006detail6reduce28DeviceReduceSingleTileKernelINS2_10policy_hubINS0_12KeyValuePairIifEEiNS0_6ArgMinEE10Policy1000ENS0_21ArgIndexInputIteratorIPfifEEN6thrust24THRUST_300001_SM_1000_NS24tabulate_output_iteratorINS2_32accumulating_transform_output_opINS5_IlfEENS2_18local_to_global_opIlEES7_NSF_INS2_31unzip_and_write_arg_extremum_opISB_PiEENSE_11use_defaultElEEEESN_lEEiS7_NS2_20empty_problem_init_tIS6_EES6_N4cuda3std3__410__identityEEEvT0_T1_T2_T3_T4_T6__param_4[8],
	.param .align 1 .b8 _ZN3cub18CUB_300001_SM_10006detail6reduce28DeviceReduceSingleTileKernelINS2_10policy_hubINS0_12KeyValuePairIifEEiNS0_6ArgMinEE10Policy1000ENS0_21ArgIndexInputIteratorIPfifEEN6thrust24THRUST_300001_SM_1000_NS24tabulate_output_iteratorINS2_32accumulating_transform_output_opINS5_IlfEENS2_18local_to_global_opIlEES7_NSF_INS2_31unzip_and_write_arg_extremum_opISB_PiEENSE_11use_defaultElEEEESN_lEEiS7_NS2_20empty_problem_init_tIS6_EES6_N4cuda3std3__410__identityEEEvT0_T1_T2_T3_T4_T6__param_5[1]
)
.maxntid 256
.minnctapersm 1
{
	.reg .pred 	%p<394>;
	.reg .b16 	%rs<13>;
	.reg .b32 	%r<616>;
	.reg .b32 	%f<367>;
	.reg .b64 	%rd<67>;
	// demoted variable
	.shared .align 4 .b8 _ZZN3cub18CUB_300001_SM_10006detail6reduce28DeviceReduceSingleTileKernelINS2_10policy_hubINS0_12KeyValuePairIifEEiNS0_6ArgMinEE10Policy1000ENS0_21ArgIndexInputIteratorIPfifEEN6thrust24THRUST_300001_SM_1000_NS24tabulate_output_iteratorINS2_32accumulating_transform_output_opINS5_IlfEENS2_18local_to_global_opIlEES7_NSF_INS2_31unzip_and_write_arg_extremum_opISB_PiEENSE_11use_defaultElEEEESN_lEEiS7_NS2_20empty_problem_init_tIS6_EES6_N4cuda3std3__410__identityEEEvT0_T1_T2_T3_T4_T6_E12temp_storage[80];
	ld.param.f32 	%f265, [_ZN3cub18CUB_300001_SM_10006detail6reduce28DeviceReduceSingleTileKernelINS2_10policy_hubINS0_12KeyValuePairIifEEiNS0_6ArgMinEE10Policy1000ENS0_21ArgIndexInputIteratorIPfifEEN6thrust24THRUST_300001_SM_1000_NS24tabulate_output_iteratorINS2_32accumulating_transform_output_opINS5_IlfEENS2_18local_to_global_opIlEES7_NSF_INS2_31unzip_and_write_arg_extremum_opISB_PiEENSE_11use_defaultElEEEESN_lEEiS7_NS2_20empty_problem_init_tIS6_EES6_N4cuda3std3__410__identityEEEvT0_T1_T2_T3_T4_T6__param_4+4];
	ld.param.u32 	%r299, [_ZN3cub18CUB_300001_SM_10006detail6reduce28DeviceReduceSingleTileKernelINS2_10policy_hubINS0_12KeyValuePairIifEEiNS0_6ArgMinEE10Policy1000ENS0_21ArgIndexInputIteratorIPfifEEN6thrust24THRUST_300001_SM_1000_NS24tabulate_output_iteratorINS2_32accumulating_transform_output_opINS5_IlfEENS2_18local_to_global_opIlEES7_NSF_INS2_31unzip_and_write_arg_extremum_opISB_PiEENSE_11use_defaultElEEEESN_lEEiS7_NS2_20empty_problem_init_tIS6_EES6_N4cuda3std3__410__identityEEEvT0_T1_T2_T3_T4_T6__param_4];
	ld.param.u32 	%r297, [_ZN3cub18CUB_300001_SM_10006detail6reduce28DeviceReduceSingleTileKernelINS2_10policy_hubINS0_12KeyValuePairIifEEiNS0_6ArgMinEE10Policy1000ENS0_21ArgIndexInputIteratorIPfifEEN6thrust24THRUST_300001_SM_1000_NS24tabulate_output_iteratorINS2_32accumulating_transform_output_opINS5_IlfEENS2_18local_to_global_opIlEES7_NSF_INS2_31unzip_and_write_arg_extremum_opISB_PiEENSE_11use_defaultElEEEESN_lEEiS7_NS2_20empty_problem_init_tIS6_EES6_N4cuda3std3__410__identityEEEvT0_T1_T2_T3_T4_T6__param_0+8];
	ld.param.u64 	%rd35, [_ZN3cub18CUB_300001_SM_10006detail6reduce28DeviceReduceSingleTileKernelINS2_10policy_hubINS0_12KeyValuePairIifEEiNS0_6ArgMinEE10Policy1000ENS0_21ArgIndexInputIteratorIPfifEEN6thrust24THRUST_300001_SM_1000_NS24tabulate_output_iteratorINS2_32accumulating_transform_output_opINS5_IlfEENS2_18local_to_global_opIlEES7_NSF_INS2_31unzip_and_write_arg_extremum_opISB_PiEENSE_11use_defaultElEEEESN_lEEiS7_NS2_20empty_problem_init_tIS6_EES6_N4cuda3std3__410__identityEEEvT0_T1_T2_T3_T4_T6__param_0];
	ld.param.u64 	%rd6, [_ZN3cub18CUB_300001_SM_10006detail6reduce28DeviceReduceSingleTileKernelINS2_10policy_hubINS0_12KeyValuePairIifEEiNS0_6ArgMinEE10Policy1000ENS0_21ArgIndexInputIteratorIPfifEEN6thrust24THRUST_300001_SM_1000_NS24tabulate_output_iteratorINS2_32accumulating_transform_output_opINS5_IlfEENS2_18local_to_global_opIlEES7_NSF_INS2_31unzip_and_write_arg_extremum_opISB_PiEENSE_11use_defaultElEEEESN_lEEiS7_NS2_20empty_problem_init_tIS6_EES6_N4cuda3std3__410__identityEEEvT0_T1_T2_T3_T4_T6__param_1+56];
	ld.param.u64 	%rd7, [_ZN3cub18CUB_300001_SM_10006detail6reduce28DeviceReduceSingleTileKernelINS2_10policy_hubINS0_12KeyValuePairIifEEiNS0_6ArgMinEE10Policy1000ENS0_21ArgIndexInputIteratorIPfifEEN6thrust24THRUST_300001_SM_1000_NS24tabulate_output_iteratorINS2_32accumulating_transform_output_opINS5_IlfEENS2_18local_to_global_opIlEES7_NSF_INS2_31unzip_and_write_arg_extremum_opISB_PiEENSE_11use_defaultElEEEESN_lEEiS7_NS2_20empty_problem_init_tIS6_EES6_N4cuda3std3__410__identityEEEvT0_T1_T2_T3_T4_T6__param_1+48];
	ld.param.u64 	%rd8, [_ZN3cub18CUB_300001_SM_10006detail6reduce28DeviceReduceSingleTileKernelINS2_10policy_hubINS0_12KeyValuePairIifEEiNS0_6ArgMinEE10Policy1000ENS0_21ArgIndexInputIteratorIPfifEEN6thrust24THRUST_300001_SM_1000_NS24tabulate_output_iteratorINS2_32accumulating_transform_output_opINS5_IlfEENS2_18local_to_global_opIlEES7_NSF_INS2_31unzip_and_write_arg_extremum_opISB_PiEENSE_11use_defaultElEEEESN_lEEiS7_NS2_20empty_problem_init_tIS6_EES6_N4cuda3std3__410__identityEEEvT0_T1_T2_T3_T4_T6__param_1+40];
	ld.param.u64 	%rd9, [_ZN3cub18CUB_300001_SM_10006detail6reduce28DeviceReduceSingleTileKernelINS2_10policy_hubINS0_12KeyValuePairIifEEiNS0_6ArgMinEE10Policy1000ENS0_21ArgIndexInputIteratorIPfifEEN6thrust24THRUST_300001_SM_1000_NS24tabulate_output_iteratorINS2_32accumulating_transform_output_opINS5_IlfEENS2_18local_to_global_opIlEES7_NSF_INS2_31unzip_and_write_arg_extremum_opISB_PiEENSE_11use_defaultElEEEESN_lEEiS7_NS2_20empty_problem_init_tIS6_EES6_N4cuda3std3__410__identityEEEvT0_T1_T2_T3_T4_T6__param_1+24];
	ld.param.u64 	%rd10, [_ZN3cub18CUB_300001_SM_10006detail6reduce28DeviceReduceSingleTileKernelINS2_10policy_hubINS0_12KeyValuePairIifEEiNS0_6ArgMinEE10Policy1000ENS0_21ArgIndexInputIteratorIPfifEEN6thrust24THRUST_300001_SM_1000_NS24tabulate_output_iteratorINS2_32accumulating_transform_output_opINS5_IlfEENS2_18local_to_global_opIlEES7_NSF_INS2_31unzip_and_write_arg_extremum_opISB_PiEENSE_11use_defaultElEEEESN_lEEiS7_NS2_20empty_problem_init_tIS6_EES6_N4cuda3std3__410__identityEEEvT0_T1_T2_T3_T4_T6__param_1+16];
	ld.param.v2.u8 	{%rs4, %rs3}, [_ZN3cub18CUB_300001_SM_10006detail6reduce28DeviceReduceSingleTileKernelINS2_10policy_hubINS0_12KeyValuePairIifEEiNS0_6ArgMinEE10Policy1000ENS0_21ArgIndexInputIteratorIPfifEEN6thrust24THRUST_300001_SM_1000_NS24tabulate_output_iteratorINS2_32accumulating_transform_output_opINS5_IlfEENS2_18local_to_global_opIlEES7_NSF_INS2_31unzip_and_write_arg_extremum_opISB_PiEENSE_11use_defaultElEEEESN_lEEiS7_NS2_20empty_problem_init_tIS6_EES6_N4cuda3std3__410__identityEEEvT0_T1_T2_T3_T4_T6__param_1+8];
	ld.param.u32 	%r298, [_ZN3cub18CUB_300001_SM_10006detail6reduce28DeviceReduceSingleTileKernelINS2_10policy_hubINS0_12KeyValuePairIifEEiNS0_6ArgMinEE10Policy1000ENS0_21ArgIndexInputIteratorIPfifEEN6thrust24THRUST_300001_SM_1000_NS24tabulate_output_iteratorINS2_32accumulating_transform_output_opINS5_IlfEENS2_18local_to_global_opIlEES7_NSF_INS2_31unzip_and_write_arg_extremum_opISB_PiEENSE_11use_defaultElEEEESN_lEEiS7_NS2_20empty_problem_init_tIS6_EES6_N4cuda3std3__410__identityEEEvT0_T1_T2_T3_T4_T6__param_2];
	setp.ne.s32 	%p1, %r298, 0;
	@%p1 bra 	$L__BB15_9;
	mov.u32 	%r502, %tid.x;
	setp.ne.s32 	%p387, %r502, 0;
	@%p387 bra 	$L__BB15_256;
	cvta.to.global.u64 	%rd11, %rd10;
	cvta.to.global.u64 	%rd12, %rd9;
	and.b16  	%rs11, %rs4, 255;
	setp.eq.s16 	%p388, %rs11, 0;
	@%p388 bra 	$L__BB15_4;
	cvt.s64.s32 	%rd57, %r299;
	add.s64 	%rd64, %rd6, %rd57;
	st.global.u64 	[%rd12], %rd64;
	st.global.f32 	[%rd12+8], %f265;
	bra.uni 	$L__BB15_7;
$L__BB15_4:
	cvt.s64.s32 	%rd58, %r299;
	add.s64 	%rd64, %rd6, %rd58;
	ld.global.f32 	%f2, [%rd11+8];
	setp.lt.f32 	%p389, %f265, %f2;
	@%p389 bra 	$L__BB15_6;
	setp.eq.f32 	%p390, %f2, %f265;
	ld.global.u64 	%rd59, [%rd11];
	setp.lt.s64 	%p391, %rd64, %rd59;
	and.pred  	%p392, %p390, %p391;
	selp.f32 	%f265, %f265, %f2, %p392;
	selp.b64 	%rd64, %rd64, %rd59, %p392;
$L__BB15_6:
	st.global.u64 	[%rd12], %rd64;
	st.global.f32 	[%rd12+8], %f265;
$L__BB15_7:
	and.b16  	%rs12, %rs3, 255;
	setp.eq.s16 	%p393, %rs12, 0;
	@%p393 bra 	$L__BB15_256;
	cvta.to.global.u64 	%rd61, %rd8;
	st.global.f32 	[%rd61], %f265;
	cvta.to.global.u64 	%rd62, %rd7;
	st.global.u32 	[%rd62], %rd64;
	bra.uni 	$L__BB15_256;
$L__BB15_9:
	cvta.to.global.u64 	%rd18, %rd35;
	setp.gt.s32 	%p2, %r298, 2047;
	@%p2 bra 	$L__BB15_125;
	mov.u32 	%r3, %tid.x;
	setp.ge.s32 	%p191, %r3, %r298;
	mov.u32 	%r518, %r3;
	@%p191 bra 	$L__BB15_12;
	add.s32 	%r532, %r297, %r3;
	mul.wide.s32 	%rd44, %r532, 4;
	add.s64 	%rd45, %rd18, %rd44;
	ld.global.f32 	%f289, [%rd45];
	add.s32 	%r518, %r3, 256;
$L__BB15_12:
	setp.ge.s32 	%p192, %r518, %r298;
	@%p192 bra 	$L__BB15_54;
	not.b32 	%r376, %r518;
	add.s32 	%r8, %r298, %r376;
	shr.u32 	%r377, %r8, 8;
	add.s32 	%r9, %r377, 1;
	and.b32  	%r10, %r9, 7;
	setp.lt.u32 	%p193, %r8, 1792;
	@%p193 bra 	$L__BB15_33;
	add.s32 	%r507, %r518, 1024;
	add.s32 	%r506, %r297, %r518;
	and.b32  	%r378, %r9, 33554424;
	neg.s32 	%r505, %r378;
	add.s64 	%rd19, %rd18, 4096;
$L__BB15_15:
	.pragma "nounroll";
	mul.wide.s32 	%rd46, %r506, 4;
	add.s64 	%rd20, %rd19, %rd46;
	ld.global.f32 	%f269, [%rd20+-4096];
	setp.lt.f32 	%p194, %f269, %f289;
	mov.u32 	%r509, %r506;
	@%p194 bra 	$L__BB15_17;
	setp.eq.f32 	%p195, %f289, %f269;
	setp.lt.s32 	%p196, %r506, %r532;
	and.pred  	%p197, %p195, %p196;
	selp.f32 	%f269, %f269, %f289, %p197;
	selp.b32 	%r509, %r506, %r532, %p197;
$L__BB15_17:
	add.s32 	%r510, %r506, 256;
	ld.global.f32 	%f270, [%rd20+-3072];
	setp.lt.f32 	%p198, %f270, %f269;
	@%p198 bra 	$L__BB15_19;
	setp.eq.f32 	%p199, %f269, %f270;
	setp.lt.s32 	%p200, %r510, %r509;
	and.pred  	%p201, %p199, %p200;
	selp.f32 	%f270, %f270, %f269, %p201;
	selp.b32 	%r510, %r510, %r509, %p201;
$L__BB15_19:
	add.s32 	%r511, %r506, 512;
	ld.global.f32 	%f271, [%rd20+-2048];
	setp.lt.f32 	%p202, %f271, %f270;
	@%p202 bra 	$L__BB15_21;
	setp.eq.f32 	%p203, %f270, %f271;
	setp.lt.s32 	%p204, %r511, %r510;
	and.pred  	%p205, %p203, %p204;
	selp.f32 	%f271, %f271, %f270, %p205;
	selp.b32 	%r511, %r511, %r510, %p205;
$L__BB15_21:
	add.s32 	%r512, %r506, 768;
	ld.global.f32 	%f272, [%rd20+-1024];
	setp.lt.f32 	%p206, %f272, %f271;
	@%p206 bra 	$L__BB15_23;
	setp.eq.f32 	%p207, %f271, %f272;
	setp.lt.s32 	%p208, %r512, %r511;
	and.pred  	%p209, %p207, %p208;
	selp.f32 	%f272, %f272, %f271, %p209;
	selp.b32 	%r512, %r512, %r511, %p209;
$L__BB15_23:
	add.s32 	%r513, %r506, 1024;
	ld.global.f32 	%f273, [%rd20];
	setp.lt.f32 	%p210, %f273, %f272;
	@%p210 bra 	$L__BB15_25;
	setp.eq.f32 	%p211, %f272, %f273;
	setp.lt.s32 	%p212, %r513, %r512;
	and.pred  	%p213, %p211, %p212;
	selp.f32 	%f273, %f273, %f272, %p213;
	selp.b32 	%r513, %r513, %r512, %p213;
$L__BB15_25:
	add.s32 	%r514, %r506, 1280;
	ld.global.f32 	%f274, [%rd20+1024];
	setp.lt.f32 	%p214, %f274, %f273;
	@%p214 bra 	$L__BB15_27;
	setp.eq.f32 	%p215, %f273, %f274;
	setp.lt.s32 	%p216, %r514, %r513;
	and.pred  	%p217, %p215, %p216;
	selp.f32 	%f274, %f274, %f273, %p217;
	selp.b32 	%r514, %r514, %r513, %p217;
$L__BB15_27:
	add.s32 	%r515, %r506, 1536;
	ld.global.f32 	%f275, [%rd20+2048];
	setp.lt.f32 	%p218, %f275, %f274;
	@%p218 bra 	$L__BB15_29;
	setp.eq.f32 	%p219, %f274, %f275;
	setp.lt.s32 	%p220, %r515, %r514;
	and.pred  	%p221, %p219, %p220;
	selp.f32 	%f275, %f275, %f274, %p221;
	selp.b32 	%r515, %r515, %r514, %p221;
$L__BB15_29:
	add.s32 	%r532, %r506, 1792;
	ld.global.f32 	%f289, [%rd20+3072];
	setp.lt.f32 	%p222, %f289, %f275;
	@%p222 bra 	$L__BB15_31;
	setp.eq.f32 	%p223, %f275, %f289;
	setp.lt.s32 	%p224, %r532, %r515;
	and.pred  	%p225, %p223, %p224;
	selp.f32 	%f289, %f289, %f275, %p225;
	selp.b32 	%r532, %r532, %r515, %p225;
$L__BB15_31:
	add.s32 	%r507, %r507, 2048;
	add.s32 	%r506, %r506, 2048;
	add.s32 	%r505, %r505, 8;
	setp.ne.s32 	%p226, %r505, 0;
	@%p226 bra 	$L__BB15_15;
	add.s32 	%r518, %r507, -1024;
$L__BB15_33:
	setp.eq.s32 	%p227, %r10, 0;
	@%p227 bra 	$L__BB15_54;
	setp.lt.u32 	%p228, %r10, 4;
	@%p228 bra 	$L__BB15_44;
	add.s32 	%r48, %r518, %r297;
	mul.wide.s32 	%rd47, %r48, 4;
	add.s64 	%rd21, %rd18, %rd47;
	ld.global.f32 	%f279, [%rd21];
	setp.lt.f32 	%p229, %f279, %f289;
	mov.u32 	%r520, %r48;
	@%p229 bra 	$L__BB15_37;
	setp.eq.f32 	%p230, %f289, %f279;
	setp.lt.s32 	%p231, %r48, %r532;
	and.pred  	%p232, %p230, %p231;
	selp.f32 	%f279, %f279, %f289, %p232;
	selp.b32 	%r520, %r48, %r532, %p232;
$L__BB15_37:
	add.s32 	%r521, %r48, 256;
	ld.global.f32 	%f280, [%rd21+1024];
	setp.lt.f32 	%p233, %f280, %f279;
	@%p233 bra 	$L__BB15_39;
	setp.eq.f32 	%p234, %f279, %f280;
	setp.lt.s32 	%p235, %r521, %r520;
	and.pred  	%p236, %p234, %p235;
	selp.f32 	%f280, %f280, %f279, %p236;
	selp.b32 	%r521, %r521, %r520, %p236;
$L__BB15_39:
	add.s32 	%r522, %r48, 512;
	ld.global.f32 	%f281, [%rd21+2048];
	setp.lt.f32 	%p237, %f281, %f280;
	@%p237 bra 	$L__BB15_41;
	setp.eq.f32 	%p238, %f280, %f281;
	setp.lt.s32 	%p239, %r522, %r521;
	and.pred  	%p240, %p238, %p239;
	selp.f32 	%f281, %f281, %f280, %p240;
	selp.b32 	%r522, %r522, %r521, %p240;
$L__BB15_41:
	add.s32 	%r532, %r48, 768;
	ld.global.f32 	%f289, [%rd21+3072];
	setp.lt.f32 	%p241, %f289, %f281;
	@%p241 bra 	$L__BB15_43;
	setp.eq.f32 	%p242, %f281, %f289;
	setp.lt.s32 	%p243, %r532, %r522;
	and.pred  	%p244, %p242, %p243;
	selp.f32 	%f289, %f289, %f281, %p244;
	selp.b32 	%r532, %r532, %r522, %p244;
$L__BB15_43:
	add.s32 	%r518, %r518, 1024;
$L__BB15_44:
	and.b32  	%r381, %r9, 3;
	setp.eq.s32 	%p245, %r381, 0;
	@%p245 bra 	$L__BB15_54;
	setp.eq.s32 	%p246, %r381, 1;
	mov.u32 	%r531, %r532;
	mov.f32 	%f288, %f289;
	@%p246 bra 	$L__BB15_51;
	add.s32 	%r64, %r518, %r297;
	mul.wide.s32 	%rd48, %r64, 4;
	add.s64 	%rd22, %rd18, %rd48;
	ld.global.f32 	%f285, [%rd22];
	setp.lt.f32 	%p247, %f285, %f289;
	mov.u32 	%r527, %r64;
	@%p247 bra 	$L__BB15_48;
	setp.eq.f32 	%p248, %f289, %f285;
	setp.lt.s32 	%p249, %r64, %r532;
	and.pred  	%p250, %p248, %p249;
	selp.f32 	%f285, %f285, %f289, %p250;
	selp.b32 	%r527, %r64, %r532, %p250;
$L__BB15_48:
	add.s32 	%r532, %r64, 256;
	ld.global.f32 	%f289, [%rd22+1024];
	setp.lt.f32 	%p251, %f289, %f285;
	@%p251 bra 	$L__BB15_50;
	setp.eq.f32 	%p252, %f285, %f289;
	setp.lt.s32 	%p253, %r532, %r527;
	and.pred  	%p254, %p252, %p253;
	selp.f32 	%f289, %f289, %f285, %p254;
	selp.b32 	%r532, %r532, %r527, %p254;
$L__BB15_50:
	add.s32 	%r518, %r518, 512;
	mov.u32 	%r531, %r532;
	mov.f32 	%f288, %f289;
$L__BB15_51:
	and.b32  	%r382, %r8, 256;
	setp.ne.s32 	%p255, %r382, 0;
	@%p255 bra 	$L__BB15_54;
	add.s32 	%r532, %r518, %r297;
	mul.wide.s32 	%rd49, %r532, 4;
	add.s64 	%rd50, %rd18, %rd49;
	ld.global.f32 	%f289, [%rd50];
	setp.lt.f32 	%p256, %f289, %f288;
	@%p256 bra 	$L__BB15_54;
	setp.eq.f32 	%p257, %f288, %f289;
	setp.lt.s32 	%p258, %r532, %r531;
	and.pred  	%p259, %p257, %p258;
	selp.f32 	%f289, %f289, %f288, %p259;
	selp.b32 	%r532, %r532, %r531, %p259;
$L__BB15_54:
	setp.lt.s32 	%p260, %r298, 256;
	@%p260 bra 	$L__BB15_87;
	// begin inline asm
	mov.u32 %r446, %laneid;
	// end inline asm
	mov.b32 	%r454, 1;
	mov.b32 	%r455, 31;
	mov.b32 	%r456, -1;
	// begin inline asm
	shfl.sync.down.b32 %r447, %r532, %r454, %r455, %r456;
	// end inline asm
	mov.b32 	%r453, %f289;
	// begin inline asm
	shfl.sync.down.b32 %r452, %r453, %r454, %r455, %r456;
	// end inline asm
	mov.b32 	%f60, %r452;
	setp.gt.s32 	%p325, %r446, 30;
	mov.u32 	%r533, %r532;
	mov.f32 	%f290, %f289;
	@%p325 bra 	$L__BB15_58;
	setp.gt.f32 	%p326, %f289, %f60;
	mov.u32 	%r533, %r447;
	mov.f32 	%f290, %f60;
	@%p326 bra 	$L__BB15_58;
	setp.eq.f32 	%p327, %f289, %f60;
	setp.lt.s32 	%p328, %r447, %r532;
	and.pred  	%p329, %p327, %p328;
	selp.b32 	%r533, %r447, %r532, %p329;
	selp.f32 	%f290, %f60, %f289, %p329;
$L__BB15_58:
	mov.b32 	%r464, 2;
	mov.b32 	%r465, 31;
	mov.b32 	%r466, -1;
	// begin inline asm
	shfl.sync.down.b32 %r457, %r533, %r464, %r465, %r466;
	// end inline asm
	mov.b32 	%r463, %f290;
	// begin inline asm
	shfl.sync.down.b32 %r462, %r463, %r464, %r465, %r466;
	// end inline asm
	mov.b32 	%f63, %r462;
	setp.gt.s32 	%p330, %r446, 29;
	mov.u32 	%r534, %r533;
	mov.f32 	%f291, %f290;
	@%p330 bra 	$L__BB15_61;
	setp.gt.f32 	%p331, %f290, %f63;
	mov.u32 	%r534, %r457;
	mov.f32 	%f291, %f63;
	@%p331 bra 	$L__BB15_61;
	setp.eq.f32 	%p332, %f290, %f63;
	setp.lt.s32 	%p333, %r457, %r533;
	and.pred  	%p334, %p332, %p333;
	selp.b32 	%r534, %r457, %r533, %p334;
	selp.f32 	%f291, %f63, %f290, %p334;
$L__BB15_61:
	mov.b32 	%r474, 4;
	mov.b32 	%r475, 31;
	mov.b32 	%r476, -1;
	// begin inline asm
	shfl.sync.down.b32 %r467, %r534, %r474, %r475, %r476;
	// end inline asm
	mov.b32 	%r473, %f291;
	// begin inline asm
	shfl.sync.down.b32 %r472, %r473, %r474, %r475, %r476;
	// end inline asm
	mov.b32 	%f66, %r472;
	setp.gt.s32 	%p335, %r446, 27;
	mov.u32 	%r535, %r534;
	mov.f32 	%f292, %f291;
	@%p335 bra 	$L__BB15_64;
	setp.gt.f32 	%p336, %f291, %f66;
	mov.u32 	%r535, %r467;
	mov.f32 	%f292, %f66;
	@%p336 bra 	$L__BB15_64;
	setp.eq.f32 	%p337, %f291, %f66;
	setp.lt.s32 	%p338, %r467, %r534;
	and.pred  	%p339, %p337, %p338;
	selp.b32 	%r535, %r467, %r534, %p339;
	selp.f32 	%f292, %f66, %f291, %p339;
$L__BB15_64:
	mov.b32 	%r484, 8;
	mov.b32 	%r485, 31;
	mov.b32 	%r486, -1;
	// begin inline asm
	shfl.sync.down.b32 %r477, %r535, %r484, %r485, %r486;
	// end inline asm
	mov.b32 	%r483, %f292;
	// begin inline asm
	shfl.sync.down.b32 %r482, %r483, %r484, %r485, %r486;
	// end inline asm
	mov.b32 	%f69, %r482;
	setp.gt.s32 	%p340, %r446, 23;
	mov.u32 	%r615, %r535;
	mov.f32 	%f364, %f292;
	@%p340 bra 	$L__BB15_67;
	setp.gt.f32 	%p341, %f292, %f69;
	mov.u32 	%r615, %r477;
	mov.f32 	%f364, %f69;
	@%p341 bra 	$L__BB15_67;
	setp.eq.f32 	%p342, %f292, %f69;
	setp.lt.s32 	%p343, %r477, %r535;
	and.pred  	%p344, %p342, %p343;
	selp.b32 	%r615, %r477, %r535, %p344;
	selp.f32 	%f364, %f69, %f292, %p344;
$L__BB15_67:
	mov.b32 	%r494, 16;
	mov.b32 	%r495, 31;
	mov.b32 	%r496, -1;
	// begin inline asm
	shfl.sync.down.b32 %r537, %r615, %r494, %r495, %r496;
	// end inline asm
	mov.b32 	%r493, %f364;
	// begin inline asm
	shfl.sync.down.b32 %r492, %r493, %r494, %r495, %r496;
	// end inline asm
	mov.b32 	%f294, %r492;
	setp.gt.s32 	%p345, %r446, 15;
	@%p345 bra 	$L__BB15_72;
	setp.gt.f32 	%p346, %f364, %f294;
	@%p346 bra 	$L__BB15_70;
	setp.eq.f32 	%p347, %f364, %f294;
	setp.lt.s32 	%p348, %r537, %r615;
	and.pred  	%p349, %p347, %p348;
	selp.b32 	%r537, %r537, %r615, %p349;
	selp.f32 	%f294, %f294, %f364, %p349;
$L__BB15_70:
	setp.ne.s32 	%p350, %r446, 0;
	mov.f32 	%f364, %f294;
	mov.u32 	%r615, %r537;
	@%p350 bra 	$L__BB15_72;
	shr.u32 	%r497, %r3, 2;
	and.b32  	%r498, %r497, 248;
	mov.u32 	%r499, _ZZN3cub18CUB_300001_SM_10006detail6reduce28DeviceReduceSingleTileKernelINS2_10policy_hubINS0_12KeyValuePairIifEEiNS0_6ArgMinEE10Policy1000ENS0_21ArgIndexInputIteratorIPfifEEN6thrust24THRUST_300001_SM_1000_NS24tabulate_output_iteratorINS2_32accumulating_transform_output_opINS5_IlfEENS2_18local_to_global_opIlEES7_NSF_INS2_31unzip_and_write_arg_extremum_opISB_PiEENSE_11use_defaultElEEEESN_lEEiS7_NS2_20empty_problem_init_tIS6_EES6_N4cuda3std3__410__identityEEEvT0_T1_T2_T3_T4_T6_E12temp_storage;
	add.s32 	%r500, %r499, %r498;
	st.shared.u32 	[%r500+8], %r537;
	st.shared.f32 	[%r500+12], %f294;
$L__BB15_72:
	bar.sync 	0;
	setp.ne.s32 	%p351, %r3, 0;
	@%p351 bra 	$L__BB15_248;
	ld.shared.u32 	%r539, [_ZZN3cub18CUB_300001_SM_10006detail6reduce28DeviceReduceSingleTileKernelINS2_10policy_hubINS0_12KeyValuePairIifEEiNS0_6ArgMinEE10Policy1000ENS0_21ArgIndexInputIteratorIPfifEEN6thrust24THRUST_300001_SM_1000_NS24tabulate_output_iteratorINS2_32accumulating_transform_output_opINS5_IlfEENS2_18local_to_global_opIlEES7_NSF_INS2_31unzip_and_write_arg_extremum_opISB_PiEENSE_11use_defaultElEEEESN_lEEiS7_NS2_20empty_problem_init_tIS6_EES6_N4cuda3std3__410__identityEEEvT0_T1_T2_T3_T4_T6_E12temp_storage+16];
	ld.shared.f32 	%f296, [_ZZN3cub18CUB_300001_SM_10006detail6reduce28DeviceReduceSingleTileKernelINS2_10policy_hubINS0_12KeyValuePairIifEEiNS0_6ArgMinEE10Policy1000ENS0_21ArgIndexInputIteratorIPfifEEN6thrust24THRUST_300001_SM_1000_NS24tabulate_output_iteratorINS2_32accumulating_transform_output_opINS5_IlfEENS2_18local_to_global_opIlEES7_NSF_INS2_31unzip_and_write_arg_extremum_opISB_PiEENSE_11use_defaultElEEEESN_lEEiS7_NS2_20empty_problem_init_tIS6_EES6_N4cuda3std3__410__identityEEEvT0_T1_T2_T3_T4_T6_E12temp_storage+20];
	setp.lt.f32 	%p352, %f296, %f364;
	@%p352 bra 	$L__BB15_75;
	setp.eq.f32 	%p353, %f364, %f296;
	setp.lt.s32 	%p354, %r539, %r615;
	and.pred  	%p355, %p353, %p354;
	selp.b32 	%r539, %r539, %r615, %p355;
	selp.f32 	%f296, %f296, %f364, %p355;
$L__BB15_75:
	ld.shared.u32 	%r540, [_ZZN3cub18CUB_300001_SM_10006detail6reduce28DeviceReduceSingleTileKernelINS2_10policy_hubINS0_12KeyValuePairIifEEiNS0_6ArgMinEE10Policy1000ENS0_21ArgIndexInputIteratorIPfifEEN6thrust24THRUST_300001_SM_1000_NS24tabulate_output_iteratorINS2_32accumulating_transform_output_opINS5_IlfEENS2_18local_to_global_opIlEES7_NSF_INS2_31unzip_and_write_arg_extremum_opISB_PiEENSE_11use_defaultElEEEESN_lEEiS7_NS2_20empty_problem_init_tIS6_EES6_N4cuda3std3__410__identityEEEvT0_T1_T2_T3_T4_T6_E12temp_storage+24];
	ld.shared.f32 	%f297, [_ZZN3cub18CUB_300001_SM_10006detail6reduce28DeviceReduceSingleTileKernelINS2_10policy_hubINS0_12KeyValuePairIifEEiNS0_6ArgMinEE10Policy1000ENS0_21ArgIndexInputIteratorIPfifEEN6thrust24THRUST_300001_SM_1000_NS24tabulate_output_iteratorINS2_32accumulating_transform_output_opINS5_IlfEENS2_18local_to_global_opIlEES7_NSF_INS2_31unzip_and_write_arg_extremum_opISB_PiEENSE_11use_defaultElEEEESN_lEEiS7_NS2_20empty_problem_init_tIS6_EES6_N4cuda3std3__410__identityEEEvT0_T1_T2_T3_T4_T6_E12temp_storage+28];
	setp.lt.f32 	%p356, %f297, %f296;
	@%p356 bra 	$L__BB15_77;
	setp.eq.f32 	%p357, %f296, %f297;
	setp.lt.s32 	%p358, %r540, %r539;
	and.pred  	%p359, %p357, %p358;
	selp.b32 	%r540, %r540, %r539, %p359;
	selp.f32 	%f297, %f297, %f296, %p359;
$L__BB15_77:
	ld.shared.u32 	%r541, [_ZZN3cub18CUB_300001_SM_10006detail6reduce28DeviceReduceSingleTileKernelINS2_10policy_hubINS0_12KeyValuePairIifEEiNS0_6ArgMinEE10Policy1000ENS0_21ArgIndexInputIteratorIPfifEEN6thrust24THRUST_300001_SM_1000_NS24tabulate_output_iteratorINS2_32accumulating_transform_output_opINS5_IlfEENS2_18local_to_global_opIlEES7_NSF_INS2_31unzip_and_write_arg_extremum_opISB_PiEENSE_11use_defaultElEEEESN_lEEiS7_NS2_20empty_problem_init_tIS6_EES6_N4cuda3std3__410__identityEEEvT0_T1_T2_T3_T4_T6_E12temp_storage+32];
	ld.shared.f32 	%f298, [_ZZN3cub18CUB_300001_SM_10006detail6reduce28DeviceReduceSingleTileKernelINS2_10policy_hubINS0_12KeyValuePairIifEEiNS0_6ArgMinEE10Policy1000ENS0_21ArgIndexInputIteratorIPfifEEN6thrust24THRUST_300001_SM_1000_NS24tabulate_output_iteratorINS2_32accumulating_transform_output_opINS5_IlfEENS2_18local_to_global_opIlEES7_NSF_INS2_31unzip_and_write_arg_extremum_opISB_PiEENSE_11use_defaultElEEEESN_lEEiS7_NS2_20empty_problem_init_tIS6_EES6_N4cuda3std3__410__identityEEEvT0_T1_T2_T3_T4_T6_E12temp_storage+36];
	setp.lt.f32 	%p360, %f298, %f297;
	@%p360 bra 	$L__BB15_79;
	setp.eq.f32 	%p361, %f297, %f298;
	setp.lt.s32 	%p362, %r541, %r540;
	and.pred  	%p363, %p361, %p362;
	selp.b32 	%r541, %r541, %r540, %p363;
	selp.f32 	%f298, %f298, %f297, %p363;
$L__BB15_79:
	ld.shared.u32 	%r542, [_ZZN3cub18CUB_300001_SM_10006detail6reduce28DeviceReduceSingleTileKernelINS2_10policy_hubINS0_12KeyValuePairIifEEiNS0_6ArgMinEE10Policy1000ENS0_21ArgIndexInputIteratorIPfifEEN6thrust24THRUST_300001_SM_1000_NS24tabulate_output_iteratorINS2_32accumulating_transform_output_opINS5_IlfEENS2_18local_to_global_opIlEES7_NSF_INS2_31unzip_and_write_arg_extremum_opISB_PiEENSE_11use_defaultElEEEESN_lEEiS7_NS2_20empty_problem_init_tIS6_EES6_N4cuda3std3__410__identityEEEvT0_T1_T2_T3_T4_T6_E12temp_storage+40];
	ld.shared.f32 	%f299, [_ZZN3cub18CUB_300001_SM_10006detail6reduce28DeviceReduceSingleTileKernelINS2_10policy_hubINS0_12KeyValuePairIifEEiNS0_6ArgMinEE10Policy1000ENS0_21ArgIndexInputIteratorIPfifEEN6thrust24THRUST_300001_SM_1000_NS24tabulate_output_iteratorINS2_32accumulating_transform_output_opINS5_IlfEENS2_18local_to_global_opIlEES7_NSF_INS2_31unzip_and_write_arg_extremum_opISB_PiEENSE_11use_defaultElEEEESN_lEEiS7_NS2_20empty_problem_init_tIS6_EES6_N4cuda3std3__410__identityEEEvT0_T1_T2_T3_T4_T6_E12temp_storage+44];
	setp.lt.f32 	%p364, %f299, %f298;
	@%p364 bra 	$L__BB15_81;
	setp.eq.f32 	%p365, %f298, %f299;
	setp.lt.s32 	%p366, %r542, %r541;
	and.pred  	%p367, %p365, %p366;
	selp.b32 	%r542, %r542, %r541, %p367;
	selp.f32 	%f299, %f299, %f298, %p367;
$L__BB15_81:
	ld.shared.u32 	%r543, [_ZZN3cub18CUB_300001_SM_10006detail6reduce28DeviceReduceSingleTileKernelINS2_10policy_hubINS0_12KeyValuePairIifEEiNS0_6ArgMinEE10Policy1000ENS0_21ArgIndexInputIteratorIPfifEEN6thrust24THRUST_300001_SM_1000_NS24tabulate_output_iteratorINS2_32accumulating_transform_output_opINS5_IlfEENS2_18local_to_global_opIlEES7_NSF_INS2_31unzip_and_write_arg_extremum_opISB_PiEENSE_11use_defaultElEEEESN_lEEiS7_NS2_20empty_problem_init_tIS6_EES6_N4cuda3std3__410__identityEEEvT0_T1_T2_T3_T4_T6_E12temp_storage+48];
	ld.shared.f32 	%f300, [_ZZN3cub18CUB_300001_SM_10006detail6reduce28DeviceReduceSingleTileKernelINS2_10policy_hubINS0_12KeyValuePairIifEEiNS0_6ArgMinEE10Policy1000ENS0_21ArgIndexInputIteratorIPfifEEN6thrust24THRUST_300001_SM_1000_NS24tabulate_output_iteratorINS2_32accumulating_transform_output_opINS5_IlfEENS2_18local_to_global_opIlEES7_NSF_INS2_31unzip_and_write_arg_extremum_opISB_PiEENSE_11use_defaultElEEEESN_lEEiS7_NS2_20empty_problem_init_tIS6_EES6_N4cuda3std3__410__identityEEEvT0_T1_T2_T3_T4_T6_E12temp_storage+52];
	setp.lt.f32 	%p368, %f300, %f299;
	@%p368 bra 	$L__BB15_83;
	setp.eq.f32 	%p369, %f299, %f300;
	setp.lt.s32 	%p370, %r543, %r542;
	and.pred  	%p371, %p369, %p370;
	selp.b32 	%r543, %r543, %r542, %p371;
	selp.f32 	%f300, %f300, %f299, %p371;
$L__BB15_83:
	ld.shared.u32 	%r544, [_ZZN3cub18CUB_300001_SM_10006detail6reduce28DeviceReduceSingleTileKernelINS2_10policy_hubINS0_12KeyValuePairIifEEiNS0_6ArgMinEE10Policy1000ENS0_21ArgIndexInputIteratorIPfifEEN6thrust24THRUST_300001_SM_1000_NS24tabulate_output_iteratorINS2_32accumulating_transform_output_opINS5_IlfEENS2_18local_to_global_opIlEES7_NSF_INS2_31unzip_and_write_arg_extremum_opISB_PiEENSE_11use_defaultElEEEESN_lEEiS7_NS2_20empty_problem_init_tIS6_EES6_N4cuda3std3__410__identityEEEvT0_T1_T2_T3_T4_T6_E12temp_storage+56];
	ld.shared.f32 	%f301, [_ZZN3cub18CUB_300001_SM_10006detail6reduce28DeviceReduceSingleTileKernelINS2_10policy_hubINS0_12KeyValuePairIifEEiNS0_6ArgMinEE10Policy1000ENS0_21ArgIndexInputIteratorIPfifEEN6thrust24THRUST_300001_SM_1000_NS24tabulate_output_iteratorINS2_32accumulating_transform_output_opINS5_IlfEENS2_18local_to_global_opIlEES7_NSF_INS2_31unzip_and_write_arg_extremum_opISB_PiEENSE_11use_defaultElEEEESN_lEEiS7_NS2_20empty_problem_init_tIS6_EES6_N4cuda3std3__410__identityEEEvT0_T1_T2_T3_T4_T6_E12temp_storage+60];
	setp.lt.f32 	%p372, %f301, %f300;
	@%p372 bra 	$L__BB15_85;
	setp.eq.f32 	%p373, %f300, %f301;
	setp.lt.s32 	%p374, %r544, %r543;
	and.pred  	%p375, %p373, %p374;
	selp.b32 	%r544, %r544, %r543, %p375;
	selp.f32 	%f301, %f301, %f300, %p375;
$L__BB15_85:
	ld.shared.u32 	%r615, [_ZZN3cub18CUB_300001_SM_10006detail6reduce28DeviceReduceSingleTileKernelINS2_10policy_hubINS0_12KeyValuePairIifEEiNS0_6ArgMinEE10Policy1000ENS0_21ArgIndexInputIteratorIPfifEEN6thrust24THRUST_300001_SM_1000_NS24tabulate_output_iteratorINS2_32accumulating_transform_output_opINS5_IlfEENS2_18local_to_global_opIlEES7_NSF_INS2_31unzip_and_write_arg_extremum_opISB_PiEENSE_11use_defaultElEEEESN_lEEiS7_NS2_20empty_problem_init_tIS6_EES6_N4cuda3std3__410__identityEEEvT0_T1_T2_T3_T4_T6_E12temp_storage+64];
	ld.shared.f32 	%f364, [_ZZN3cub18CUB_300001_SM_10006detail6reduce28DeviceReduceSingleTileKernelINS2_10policy_hubINS0_12KeyValuePairIifEEiNS0_6ArgMinEE10Policy1000ENS0_21ArgIndexInputIteratorIPfifEEN6thrust24THRUST_300001_SM_1000_NS24tabulate_output_iteratorINS2_32accumulating_transform_output_opINS5_IlfEENS2_18local_to_global_opIlEES7_NSF_INS2_31unzip_and_write_arg_extremum_opISB_PiEENSE_11use_defaultElEEEESN_lEEiS7_NS2_20empty_problem_init_tIS6_EES6_N4cuda3std3__410__identityEEEvT0_T1_T2_T3_T4_T6_E12temp_storage+68];
	setp.lt.f32 	%p376, %f364, %f301;
	@%p376 bra 	$L__BB15_248;
	setp.eq.f32 	%p377, %f301, %f364;
	setp.lt.s32 	%p378, %r615, %r544;
	and.pred  	%p379, %p377, %p378;
	selp.f32 	%f364, %f364, %f301, %p379;
	selp.b32 	%r615, %r615, %r544, %p379;
	bra.uni 	$L__BB15_248;
$L__BB15_87:
	// begin inline asm
	mov.u32 %r383, %laneid;
	// end inline asm
	and.b32  	%r394, %r3, 992;
	add.s32 	%r395, %r394, 32;
	setp.gt.s32 	%p261, %r395, %r298;
	not.b32 	%r396, %r394;
	add.s32 	%r397, %r298, %r396;
	selp.b32 	%r392, %r397, 31, %p261;
	mov.b32 	%r391, 1;
	mov.b32 	%r393, -1;
	// begin inline asm
	shfl.sync.down.b32 %r384, %r532, %r391, %r392, %r393;
	// end inline asm
	mov.b32 	%r390, %f289;
	// begin inline asm
	shfl.sync.down.b32 %r389, %r390, %r391, %r392, %r393;
	// end inline asm
	mov.b32 	%f96, %r389;
	setp.ge.s32 	%p262, %r383, %r392;
	mov.u32 	%r545, %r532;
	mov.f32 	%f302, %f289;
	@%p262 bra 	$L__BB15_90;
	setp.gt.f32 	%p263, %f289, %f96;
	mov.u32 	%r545, %r384;
	mov.f32 	%f302, %f96;
	@%p263 bra 	$L__BB15_90;
	setp.eq.f32 	%p264, %f289, %f96;
	setp.lt.s32 	%p265, %r384, %r532;
	and.pred  	%p266, %p264, %p265;
	selp.b32 	%r545, %r384, %r532, %p266;
	selp.f32 	%f302, %f96, %f289, %p266;
$L__BB15_90:
	mov.b32 	%r405, 2;
	mov.b32 	%r407, -1;
	// begin inline asm
	shfl.sync.down.b32 %r398, %r545, %r405, %r392, %r407;
	// end inline asm
	mov.b32 	%r404, %f302;
	// begin inline asm
	shfl.sync.down.b32 %r403, %r404, %r405, %r392, %r407;
	// end inline asm
	mov.b32 	%f99, %r403;
	add.s32 	%r408, %r383, 2;
	setp.gt.s32 	%p267, %r408, %r392;
	mov.u32 	%r546, %r545;
	mov.f32 	%f303, %f302;
	@%p267 bra 	$L__BB15_93;
	setp.gt.f32 	%p268, %f302, %f99;
	mov.u32 	%r546, %r398;
	mov.f32 	%f303, %f99;
	@%p268 bra 	$L__BB15_93;
	setp.eq.f32 	%p269, %f302, %f99;
	setp.lt.s32 	%p270, %r398, %r545;
	and.pred  	%p271, %p269, %p270;
	selp.b32 	%r546, %r398, %r545, %p271;
	selp.f32 	%f303, %f99, %f302, %p271;
$L__BB15_93:
	mov.b32 	%r416, 4;
	mov.b32 	%r418, -1;
	// begin inline asm
	shfl.sync.down.b32 %r409, %r546, %r416, %r392, %r418;
	// end inline asm
	mov.b32 	%r415, %f303;
	// begin inline asm
	shfl.sync.down.b32 %r414, %r415, %r416, %r392, %r418;
	// end inline asm
	mov.b32 	%f102, %r414;
	add.s32 	%r419, %r383, 4;
	setp.gt.s32 	%p272, %r419, %r392;
	mov.u32 	%r547, %r546;
	mov.f32 	%f304, %f303;
	@%p272 bra 	$L__BB15_96;
	setp.gt.f32 	%p273, %f303, %f102;
	mov.u32 	%r547, %r409;
	mov.f32 	%f304, %f102;
	@%p273 bra 	$L__BB15_96;
	setp.eq.f32 	%p274, %f303, %f102;
	setp.lt.s32 	%p275, %r409, %r546;
	and.pred  	%p276, %p274, %p275;
	selp.b32 	%r547, %r409, %r546, %p276;
	selp.f32 	%f304, %f102, %f303, %p276;
$L__BB15_96:
	mov.b32 	%r427, 8;
	mov.b32 	%r429, -1;
	// begin inline asm
	shfl.sync.down.b32 %r420, %r547, %r427, %r392, %r429;
	// end inline asm
	mov.b32 	%r426, %f304;
	// begin inline asm
	shfl.sync.down.b32 %r425, %r426, %r427, %r392, %r429;
	// end inline asm
	mov.b32 	%f105, %r425;
	add.s32 	%r430, %r383, 8;
	setp.gt.s32 	%p277, %r430, %r392;
	mov.u32 	%r548, %r547;
	mov.f32 	%f305, %f304;
	@%p277 bra 	$L__BB15_99;
	setp.gt.f32 	%p278, %f304, %f105;
	mov.u32 	%r548, %r420;
	mov.f32 	%f305, %f105;
	@%p278 bra 	$L__BB15_99;
	setp.eq.f32 	%p279, %f304, %f105;
	setp.lt.s32 	%p280, %r420, %r547;
	and.pred  	%p281, %p279, %p280;
	selp.b32 	%r548, %r420, %r547, %p281;
	selp.f32 	%f305, %f105, %f304, %p281;
$L__BB15_99:
	mov.b32 	%r438, 16;
	mov.b32 	%r440, -1;
	// begin inline asm
	shfl.sync.down.b32 %r431, %r548, %r438, %r392, %r440;
	// end inline asm
	mov.b32 	%r437, %f305;
	// begin inline asm
	shfl.sync.down.b32 %r436, %r437, %r438, %r392, %r440;
	// end inline asm
	mov.b32 	%f108, %r436;
	add.s32 	%r441, %r383, 16;
	setp.gt.s32 	%p282, %r441, %r392;
	mov.u32 	%r615, %r548;
	mov.f32 	%f364, %f305;
	@%p282 bra 	$L__BB15_102;
	setp.gt.f32 	%p283, %f305, %f108;
	mov.u32 	%r615, %r431;
	mov.f32 	%f364, %f108;
	@%p283 bra 	$L__BB15_102;
	setp.eq.f32 	%p284, %f305, %f108;
	setp.lt.s32 	%p285, %r431, %r548;
	and.pred  	%p286, %p284, %p285;
	selp.b32 	%r615, %r431, %r548, %p286;
	selp.f32 	%f364, %f108, %f305, %p286;
$L__BB15_102:
	setp.ne.s32 	%p287, %r383, 0;
	@%p287 bra 	$L__BB15_104;
	shr.u32 	%r442, %r3, 2;
	and.b32  	%r443, %r442, 248;
	mov.u32 	%r444, _ZZN3cub18CUB_300001_SM_10006detail6reduce28DeviceReduceSingleTileKernelINS2_10policy_hubINS0_12KeyValuePairIifEEiNS0_6ArgMinEE10Policy1000ENS0_21ArgIndexInputIteratorIPfifEEN6thrust24THRUST_300001_SM_1000_NS24tabulate_output_iteratorINS2_32accumulating_transform_output_opINS5_IlfEENS2_18local_to_global_opIlEES7_NSF_INS2_31unzip_and_write_arg_extremum_opISB_PiEENSE_11use_defaultElEEEESN_lEEiS7_NS2_20empty_problem_init_tIS6_EES6_N4cuda3std3__410__identityEEEvT0_T1_T2_T3_T4_T6_E12temp_storage;
	add.s32 	%r445, %r444, %r443;
	st.shared.u32 	[%r445+8], %r615;
	st.shared.f32 	[%r445+12], %f364;
$L__BB15_104:
	bar.sync 	0;
	setp.ne.s32 	%p288, %r3, 0;
	setp.lt.s32 	%p289, %r298, 33;
	or.pred  	%p290, %p288, %p289;
	@%p290 bra 	$L__BB15_248;
	ld.shared.u32 	%r550, [_ZZN3cub18CUB_300001_SM_10006detail6reduce28DeviceReduceSingleTileKernelINS2_10policy_hubINS0_12KeyValuePairIifEEiNS0_6ArgMinEE10Policy1000ENS0_21ArgIndexInputIteratorIPfifEEN6thrust24THRUST_300001_SM_1000_NS24tabulate_output_iteratorINS2_32accumulating_transform_output_opINS5_IlfEENS2_18local_to_global_opIlEES7_NSF_INS2_31unzip_and_write_arg_extremum_opISB_PiEENSE_11use_defaultElEEEESN_lEEiS7_NS2_20empty_problem_init_tIS6_EES6_N4cuda3std3__410__identityEEEvT0_T1_T2_T3_T4_T6_E12temp_storage+16];
	ld.shared.f32 	%f307, [_ZZN3cub18CUB_300001_SM_10006detail6reduce28DeviceReduceSingleTileKernelINS2_10policy_hubINS0_12KeyValuePairIifEEiNS0_6ArgMinEE10Policy1000ENS0_21ArgIndexInputIteratorIPfifEEN6thrust24THRUST_300001_SM_1000_NS24tabulate_output_iteratorINS2_32accumulating_transform_output_opINS5_IlfEENS2_18local_to_global_opIlEES7_NSF_INS2_31unzip_and_write_arg_extremum_opISB_PiEENSE_11use_defaultElEEEESN_lEEiS7_NS2_20empty_problem_init_tIS6_EES6_N4cuda3std3__410__identityEEEvT0_T1_T2_T3_T4_T6_E12temp_storage+20];
	setp.lt.f32 	%p291, %f307, %f364;
	@%p291 bra 	$L__BB15_107;
	setp.eq.f32 	%p292, %f364, %f307;
	setp.lt.s32 	%p293, %r550, %r615;
	and.pred  	%p294, %p292, %p293;
	selp.b32 	%r550, %r550, %r615, %p294;
	selp.f32 	%f307, %f307, %f364, %p294;
$L__BB15_107:
	setp.lt.u32 	%p295, %r298, 65;
	mov.f32 	%f364, %f307;
	mov.u32 	%r615, %r550;
	@%p295 bra 	$L__BB15_248;
	ld.shared.u32 	%r615, [_ZZN3cub18CUB_300001_SM_10006detail6reduce28DeviceReduceSingleTileKernelINS2_10policy_hubINS0_12KeyValuePairIifEEiNS0_6ArgMinEE10Policy1000ENS0_21ArgIndexInputIteratorIPfifEEN6thrust24THRUST_300001_SM_1000_NS24tabulate_output_iteratorINS2_32accumulating_transform_output_opINS5_IlfEENS2_18local_to_global_opIlEES7_NSF_INS2_31unzip_and_write_arg_extremum_opISB_PiEENSE_11use_defaultElEEEESN_lEEiS7_NS2_20empty_problem_init_tIS6_EES6_N4cuda3std3__410__identityEEEvT0_T1_T2_T3_T4_T6_E12temp_storage+24];
	ld.shared.f32 	%f364, [_ZZN3cub18CUB_300001_SM_10006detail6reduce28DeviceReduceSingleTileKernelINS2_10policy_hubINS0_12KeyValuePairIifEEiNS0_6ArgMinEE10Policy1000ENS0_21ArgIndexInputIteratorIPfifEEN6thrust24THRUST_300001_SM_1000_NS24tabulate_output_iteratorINS2_32accumulating_transform_output_opINS5_IlfEENS2_18local_to_global_opIlEES7_NSF_INS2_31unzip_and_write_arg_extremum_opISB_PiEENSE_11use_defaultElEEEESN_lEEiS7_NS2_20empty_problem_init_tIS6_EES6_N4cuda3std3__410__identityEEEvT0_T1_T2_T3_T4_T6_E12temp_storage+28];
	setp.lt.f32 	%p296, %f364, %f307;
	@%p296 bra 	$L__BB15_110;
	setp.eq.f32 	%p297, %f307, %f364;
	setp.lt.s32 	%p298, %r615, %r550;
	and.pred  	%p299, %p297, %p298;
	selp.b32 	%r615, %r615, %r550, %p299;
	selp.f32 	%f364, %f364, %f307, %p299;
$L__BB15_110:
	setp.lt.u32 	%p300, %r298, 97;
	@%p300 bra 	$L__BB15_248;
	ld.shared.u32 	%r552, [_ZZN3cub18CUB_300001_SM_10006detail6reduce28DeviceReduceSingleTileKernelINS2_10policy_hubINS0_12KeyValuePairIifEEiNS0_6ArgMinEE10Policy1000ENS0_21ArgIndexInputIteratorIPfifEEN6thrust24THRUST_300001_SM_1000_NS24tabulate_output_iteratorINS2_32accumulating_transform_output_opINS5_IlfEENS2_18local_to_global_opIlEES7_NSF_INS2_31unzip_and_write_arg_extremum_opISB_PiEENSE_11use_defaultElEEEESN_lEEiS7_NS2_20empty_problem_init_tIS6_EES6_N4cuda3std3__410__identityEEEvT0_T1_T2_T3_T4_T6_E12temp_storage+32];
	ld.shared.f32 	%f309, [_ZZN3cub18CUB_300001_SM_10006detail6reduce28DeviceReduceSingleTileKernelINS2_10policy_hubINS0_12KeyValuePairIifEEiNS0_6ArgMinEE10Policy1000ENS0_21ArgIndexInputIteratorIPfifEEN6thrust24THRUST_300001_SM_1000_NS24tabulate_output_iteratorINS2_32accumulating_transform_output_opINS5_IlfEENS2_18local_to_global_opIlEES7_NSF_INS2_31unzip_and_write_arg_extremum_opISB_PiEENSE_11use_defaultElEEEESN_lEEiS7_NS2_20empty_problem_init_tIS6_EES6_N4cuda3std3__410__identityEEEvT0_T1_T2_T3_T4_T6_E12temp_storage+36];
	setp.lt.f32 	%p301, %f309, %f364;
	@%p301 bra 	$L__BB15_113;
	setp.eq.f32 	%p302, %f364, %f309;
	setp.lt.s32 	%p303, %r552, %r615;
	and.pred  	%p304, %p302, %p303;
	selp.b32 	%r552, %r552, %r615, %p304;
	selp.f32 	%f309, %f309, %f364, %p304;
$L__BB15_113:
	setp.lt.u32 	%p305, %r298, 129;
	mov.f32 	%f364, %f309;
	mov.u32 	%r615, %r552;
	@%p305 bra 	$L__BB15_248;
	ld.shared.u32 	%r615, [_ZZN3cub18CUB_300001_SM_10006detail6reduce28DeviceReduceSingleTileKernelINS2_10policy_hubINS0_12KeyValuePairIifEEiNS0_6ArgMinEE10Policy1000ENS0_21ArgIndexInputIteratorIPfifEEN6thrust24THRUST_300001_SM_1000_NS24tabulate_output_iteratorINS2_32accumulating_transform_output_opINS5_IlfEENS2_18local_to_global_opIlEES7_NSF_INS2_31unzip_and_write_arg_extremum_opISB_PiEENSE_11use_defaultElEEEESN_lEEiS7_NS2_20empty_problem_init_tIS6_EES6_N4cuda3std3__410__identityEEEvT0_T1_T2_T3_T4_T6_E12temp_storage+40];
	ld.shared.f32 	%f364, [_ZZN3cub18CUB_300001_SM_10006detail6reduce28DeviceReduceSingleTileKernelINS2_10policy_hubINS0_12KeyValuePairIifEEiNS0_6ArgMinEE10Policy1000ENS0_21ArgIndexInputIteratorIPfifEEN6thrust24THRUST_300001_SM_1000_NS24tabulate_output_iteratorINS2_32accumulating_transform_output_opINS5_IlfEENS2_18local_to_global_opIlEES7_NSF_INS2_31unzip_and_write_arg_extremum_opISB_PiEENSE_11use_defaultElEEEESN_lEEiS7_NS2_20empty_problem_init_tIS6_EES6_N4cuda3std3__410__identityEEEvT0_T1_T2_T3_T4_T6_E12temp_storage+44];
	setp.lt.f32 	%p306, %f364, %f309;
	@%p306 bra 	$L__BB15_116;
	setp.eq.f32 	%p307, %f309, %f364;
	setp.lt.s32 	%p308, %r615, %r552;
	and.pred  	%p309, %p307, %p308;
	selp.b32 	%r615, %r615, %r552, %p309;
	selp.f32 	%f364, %f364, %f309, %p309;
$L__BB15_116:
	setp.lt.u32 	%p310, %r298, 161;
	@%p310 bra 	$L__BB15_248;
	ld.shared.u32 	%r554, [_ZZN3cub18CUB_300001_SM_10006detail6reduce28DeviceReduceSingleTileKernelINS2_10policy_hubINS0_12KeyValuePairIifEEiNS0_6ArgMinEE10Policy1000ENS0_21ArgIndexInputIteratorIPfifEEN6thrust24THRUST_300001_SM_1000_NS24tabulate_output_iteratorINS2_32accumulating_transform_output_opINS5_IlfEENS2_18local_to_global_opIlEES7_NSF_INS2_31unzip_and_write_arg_extremum_opISB_PiEENSE_11use_defaultElEEEESN_lEEiS7_NS2_20empty_problem_init_tIS6_EES6_N4cuda3std3__410__identityEEEvT0_T1_T2_T3_T4_T6_E12temp_storage+48];
	ld.shared.f32 	%f311, [_ZZN3cub18CUB_300001_SM_10006detail6reduce28DeviceReduceSingleTileKernelINS2_10policy_hubINS0_12KeyValuePairIifEEiNS0_6ArgMinEE10Policy1000ENS0_21ArgIndexInputIteratorIPfifEEN6thrust24THRUST_300001_SM_1000_NS24tabulate_output_iteratorINS2_32accumulating_transform_output_opINS5_IlfEENS2_18local_to_global_opIlEES7_NSF_INS2_31unzip_and_write_arg_extremum_opISB_PiEENSE_11use_defaultElEEEESN_lEEiS7_NS2_20empty_problem_init_tIS6_EES6_N4cuda3std3__410__identityEEEvT0_T1_T2_T3_T4_T6_E12temp_storage+52];
	setp.lt.f32 	%p311, %f311, %f364;
	@%p311 bra 	$L__BB15_119;
	setp.eq.f32 	%p312, %f364, %f311;
	setp.lt.s32 	%p313, %r554, %r615;
	and.pred  	%p314, %p312, %p313;
	selp.b32 	%r554, %r554, %r615, %p314;
	selp.f32 	%f311, %f311, %f364, %p314;
$L__BB15_119:
	setp.lt.u32 	%p315, %r298, 193;
	mov.f32 	%f364, %f311;
	mov.u32 	%r615, %r554;
	@%p315 bra 	$L__BB15_248;
	ld.shared.u32 	%r555, [_ZZN3cub18CUB_300001_SM_10006detail6reduce28DeviceReduceSingleTileKernelINS2_10policy_hubINS0_12KeyValuePairIifEEiNS0_6ArgMinEE10Policy1000ENS0_21ArgIndexInputIteratorIPfifEEN6thrust24THRUST_300001_SM_1000_NS24tabulate_output_iteratorINS2_32accumulating_transform_output_opINS5_IlfEENS2_18local_to_global_opIlEES7_NSF_INS2_31unzip_and_write_arg_extremum_opISB_PiEENSE_11use_defaultElEEEESN_lEEiS7_NS2_20empty_problem_init_tIS6_EES6_N4cuda3std3__410__identityEEEvT0_T1_T2_T3_T4_T6_E12temp_storage+56];
	ld.shared.f32 	%f312, [_ZZN3cub18CUB_300001_SM_10006detail6reduce28DeviceReduceSingleTileKernelINS2_10policy_hubINS0_12KeyValuePairIifEEiNS0_6ArgMinEE10Policy1000ENS0_21ArgIndexInputIteratorIPfifEEN6thrust24THRUST_300001_SM_1000_NS24tabulate_output_iteratorINS2_32accumulating_transform_output_opINS5_IlfEENS2_18local_to_global_opIlEES7_NSF_INS2_31unzip_and_write_arg_extremum_opISB_PiEENSE_11use_defaultElEEEESN_lEEiS7_NS2_20empty_problem_init_tIS6_EES6_N4cuda3std3__410__identityEEEvT0_T1_T2_T3_T4_T6_E12temp_storage+60];
	setp.lt.f32 	%p316, %f312, %f311;
	@%p316 bra 	$L__BB15_122;
	setp.eq.f32 	%p317, %f311, %f312;
	setp.lt.s32 	%p318, %r555, %r554;
	and.pred  	%p319, %p317, %p318;
	selp.b32 	%r555, %r555, %r554, %p319;
	selp.f32 	%f312, %f312, %f311, %p319;
$L__BB15_122:
	setp.lt.u32 	%p320, %r298, 225;
	mov.f32 	%f364, %f312;
	mov.u32 	%r615, %r555;
	@%p320 bra 	$L__BB15_248;
	ld.shared.u32 	%r615, [_ZZN3cub18CUB_300001_SM_10006detail6reduce28DeviceReduceSingleTileKernelINS2_10policy_hubINS0_12KeyValuePairIifEEiNS0_6ArgMinEE10Policy1000ENS0_21ArgIndexInputIteratorIPfifEEN6thrust24THRUST_300001_SM_1000_NS24tabulate_output_iteratorINS2_32accumulating_transform_output_opINS5_IlfEENS2_18local_to_global_opIlEES7_NSF_INS2_31unzip_and_write_arg_extremum_opISB_PiEENSE_11use_defaultElEEEESN_lEEiS7_NS2_20empty_problem_init_tIS6_EES6_N4cuda3std3__410__identityEEEvT0_T1_T2_T3_T4_T6_E12temp_storage+64];
	ld.shared.f32 	%f364, [_ZZN3cub18CUB_300001_SM_10006detail6reduce28DeviceReduceSingleTileKernelINS2_10policy_hubINS0_12KeyValuePairIifEEiNS0_6ArgMinEE10Policy1000ENS0_21ArgIndexInputIteratorIPfifEEN6thrust24THRUST_300001_SM_1000_NS24tabulate_output_iteratorINS2_32accumulating_transform_output_opINS5_IlfEENS2_18local_to_global_opIlEES7_NSF_INS2_31unzip_and_write_arg_extremum_opISB_PiEENSE_11use_defaultElEEEESN_lEEiS7_NS2_20empty_problem_init_tIS6_EES6_N4cuda3std3__410__identityEEEvT0_T1_T2_T3_T4_T6_E12temp_storage+68];
	setp.lt.f32 	%p321, %f364, %f312;
	@%p321 bra 	$L__BB15_248;
	setp.eq.f32 	%p322, %f312, %f364;
	setp.lt.s32 	%p323, %r615, %r555;
	and.pred  	%p324, %p322, %p323;
	selp.f32 	%f364, %f364, %f312, %p324;
	selp.b32 	%r615, %r615, %r555, %p324;
	bra.uni 	$L__BB15_248;
$L__BB15_125:
	mov.u32 	%r151, %tid.x;
	add.s32 	%r152, %r297, %r151;
	mul.wide.s32 	%rd36, %r152, 4;
	add.s64 	%rd23, %rd18, %rd36;
	ld.global.f32 	%f321, [%rd23];
	add.s32 	%r153, %r152, 256;
	ld.global.f32 	%f132, [%rd23+1024];
	add.s32 	%r154, %r152, 512;
	ld.global.f32 	%f133, [%rd23+2048];
	add.s32 	%r155, %r152, 768;
	ld.global.f32 	%f134, [%rd23+3072];
	add.s32 	%r156, %r152, 1024;
	ld.global.f32 	%f135, [%rd23+4096];
	add.s32 	%r157, %r152, 1280;
	ld.global.f32 	%f136, [%rd23+5120];
	add.s32 	%r158, %r152, 1536;
	ld.global.f32 	%f137, [%rd23+6144];
	add.s32 	%r159, %r152, 1792;
	ld.global.f32 	%f138, [%rd23+7168];
	setp.lt.f32 	%p3, %f132, %f321;
	@%p3 bra 	$L__BB15_127;
	setp.neu.f32 	%p4, %f321, %f132;
	setp.lt.s32 	%p5, %r152, 2147483392;
	or.pred  	%p6, %p4, %p5;
	mov.u32 	%r565, %r152;
	@%p6 bra 	$L__BB15_128;
$L__BB15_127:
	mov.u32 	%r565, %r153;
	mov.f32 	%f321, %f132;
$L__BB15_128:
	setp.lt.f32 	%p7, %f133, %f321;
	@%p7 bra 	$L__BB15_130;
	setp.neu.f32 	%p8, %f321, %f133;
	setp.ge.s32 	%p9, %r154, %r565;
	or.pred  	%p10, %p8, %p9;
	@%p10 bra 	$L__BB15_131;
$L__BB15_130:
	mov.u32 	%r565, %r154;
	mov.f32 	%f321, %f133;
$L__BB15_131:
	setp.lt.f32 	%p11, %f134, %f321;
	@%p11 bra 	$L__BB15_133;
	setp.neu.f32 	%p12, %f321, %f134;
	setp.ge.s32 	%p13, %r155, %r565;
	or.pred  	%p14, %p12, %p13;
	@%p14 bra 	$L__BB15_134;
$L__BB15_133:
	mov.u32 	%r565, %r155;
	mov.f32 	%f321, %f134;
$L__BB15_134:
	setp.lt.f32 	%p15, %f135, %f321;
	@%p15 bra 	$L__BB15_136;
	setp.neu.f32 	%p16, %f321, %f135;
	setp.ge.s32 	%p17, %r156, %r565;
	or.pred  	%p18, %p16, %p17;
	@%p18 bra 	$L__BB15_137;
$L__BB15_136:
	mov.u32 	%r565, %r156;
	mov.f32 	%f321, %f135;
$L__BB15_137:
	setp.lt.f32 	%p19, %f136, %f321;
	@%p19 bra 	$L__BB15_139;
	setp.neu.f32 	%p20, %f321, %f136;
	setp.ge.s32 	%p21, %r157, %r565;
	or.pred  	%p22, %p20, %p21;
	@%p22 bra 	$L__BB15_140;
$L__BB15_139:
	mov.u32 	%r565, %r157;
	mov.f32 	%f321, %f136;
$L__BB15_140:
	setp.lt.f32 	%p23, %f137, %f321;
	@%p23 bra 	$L__BB15_142;
	setp.neu.f32 	%p24, %f321, %f137;
	setp.ge.s32 	%p25, %r158, %r565;
	or.pred  	%p26, %p24, %p25;
	@%p26 bra 	$L__BB15_143;
$L__BB15_142:
	mov.u32 	%r565, %r158;
	mov.f32 	%f321, %f137;
$L__BB15_143:
	setp.lt.f32 	%p27, %f138, %f321;
	@%p27 bra 	$L__BB15_145;
	setp.neu.f32 	%p28, %f321, %f138;
	setp.ge.s32 	%p29, %r159, %r565;
	or.pred  	%p30, %p28, %p29;
	@%p30 bra 	$L__BB15_146;
$L__BB15_145:
	mov.u32 	%r565, %r159;
	mov.f32 	%f321, %f138;
$L__BB15_146:
	setp.lt.u32 	%p31, %r298, 4096;
	mov.b32 	%r574, 2048;
	@%p31 bra 	$L__BB15_174;
	add.s32 	%r167, %r298, -2048;
	mov.b32 	%r574, 2048;
$L__BB15_148:
	add.s32 	%r170, %r152, %r574;
	mul.wide.u32 	%rd37, %r574, 4;
	add.s64 	%rd38, %rd23, %rd37;
	ld.global.f32 	%f147, [%rd38];
	add.s32 	%r171, %r153, %r574;
	ld.global.f32 	%f148, [%rd38+1024];
	add.s32 	%r172, %r171, 256;
	ld.global.f32 	%f149, [%rd38+2048];
	add.s32 	%r173, %r171, 512;
	ld.global.f32 	%f150, [%rd38+3072];
	add.s32 	%r174, %r171, 768;
	ld.global.f32 	%f151, [%rd38+4096];
	add.s32 	%r175, %r171, 1024;
	ld.global.f32 	%f152, [%rd38+5120];
	add.s32 	%r176, %r171, 1280;
	ld.global.f32 	%f153, [%rd38+6144];
	add.s32 	%r177, %r171, 1536;
	ld.global.f32 	%f154, [%rd38+7168];
	setp.lt.f32 	%p32, %f147, %f321;
	@%p32 bra 	$L__BB15_150;
	setp.neu.f32 	%p33, %f321, %f147;
	setp.ge.s32 	%p34, %r170, %r565;
	or.pred  	%p35, %p33, %p34;
	@%p35 bra 	$L__BB15_151;
$L__BB15_150:
	mov.u32 	%r565, %r170;
	mov.f32 	%f321, %f147;
$L__BB15_151:
	setp.lt.f32 	%p36, %f148, %f321;
	@%p36 bra 	$L__BB15_153;
	setp.neu.f32 	%p37, %f321, %f148;
	setp.ge.s32 	%p38, %r171, %r565;
	or.pred  	%p39, %p37, %p38;
	@%p39 bra 	$L__BB15_154;
$L__BB15_153:
	mov.u32 	%r565, %r171;
	mov.f32 	%f321, %f148;
$L__BB15_154:
	setp.lt.f32 	%p40, %f149, %f321;
	@%p40 bra 	$L__BB15_156;
	setp.neu.f32 	%p41, %f321, %f149;
	setp.ge.s32 	%p42, %r172, %r565;
	or.pred  	%p43, %p41, %p42;
	@%p43 bra 	$L__BB15_157;
$L__BB15_156:
	mov.u32 	%r565, %r172;
	mov.f32 	%f321, %f149;
$L__BB15_157:
	setp.lt.f32 	%p44, %f150, %f321;
	@%p44 bra 	$L__BB15_159;
	setp.neu.f32 	%p45, %f321, %f150;
	setp.ge.s32 	%p46, %r173, %r565;
	or.pred  	%p47, %p45, %p46;
	@%p47 bra 	$L__BB15_160;
$L__BB15_159:
	mov.u32 	%r565, %r173;
	mov.f32 	%f321, %f150;
$L__BB15_160:
	setp.lt.f32 	%p48, %f151, %f321;
	@%p48 bra 	$L__BB15_162;
	setp.neu.f32 	%p49, %f321, %f151;
	setp.ge.s32 	%p50, %r174, %r565;
	or.pred  	%p51, %p49, %p50;
	@%p51 bra 	$L__BB15_163;
$L__BB15_162:
	mov.u32 	%r565, %r174;
	mov.f32 	%f321, %f151;
$L__BB15_163:
	setp.lt.f32 	%p52, %f152, %f321;
	@%p52 bra 	$L__BB15_165;
	setp.neu.f32 	%p53, %f321, %f152;
	setp.ge.s32 	%p54, %r175, %r565;
	or.pred  	%p55, %p53, %p54;
	@%p55 bra 	$L__BB15_166;
$L__BB15_165:
	mov.u32 	%r565, %r175;
	mov.f32 	%f321, %f152;
$L__BB15_166:
	setp.lt.f32 	%p56, %f153, %f321;
	@%p56 bra 	$L__BB15_168;
	setp.neu.f32 	%p57, %f321, %f153;
	setp.ge.s32 	%p58, %r176, %r565;
	or.pred  	%p59, %p57, %p58;
	@%p59 bra 	$L__BB15_169;
$L__BB15_168:
	mov.u32 	%r565, %r176;
	mov.f32 	%f321, %f153;
$L__BB15_169:
	setp.lt.f32 	%p60, %f154, %f321;
	@%p60 bra 	$L__BB15_171;
	setp.neu.f32 	%p61, %f321, %f154;
	setp.ge.s32 	%p62, %r177, %r565;
	or.pred  	%p63, %p61, %p62;
	@%p63 bra 	$L__BB15_172;
$L__BB15_171:
	mov.u32 	%r565, %r177;
	mov.f32 	%f321, %f154;
$L__BB15_172:
	sub.s32 	%r307, %r298, %r574;
	setp.lt.s32 	%p64, %r307, 2048;
	@%p64 bra 	$L__BB15_216;
	add.s32 	%r574, %r574, 2048;
	setp.le.s32 	%p65, %r574, %r167;
	@%p65 bra 	$L__BB15_148;
$L__BB15_174:
	setp.le.s32 	%p66, %r298, %r574;
	sub.s32 	%r308, %r298, %r574;
	setp.ge.s32 	%p67, %r151, %r308;
	or.pred  	%p68, %p66, %p67;
	@%p68 bra 	$L__BB15_216;
	add.s32 	%r189, %r574, %r297;
	not.b32 	%r311, %r151;
	add.s32 	%r312, %r298, %r311;
	sub.s32 	%r190, %r312, %r574;
	shr.u32 	%r313, %r190, 8;
	add.s32 	%r191, %r313, 1;
	and.b32  	%r192, %r191, 7;
	setp.lt.u32 	%p69, %r190, 1792;
	mov.u32 	%r595, %r151;
	@%p69 bra 	$L__BB15_195;
	or.b32  	%r577, %r151, 1024;
	add.s32 	%r576, %r152, %r574;
	and.b32  	%r314, %r191, 33554424;
	neg.s32 	%r575, %r314;
	add.s64 	%rd24, %rd18, 4096;
$L__BB15_177:
	.pragma "nounroll";
	mul.wide.s32 	%rd39, %r576, 4;
	add.s64 	%rd25, %rd24, %rd39;
	ld.global.f32 	%f331, [%rd25+-4096];
	setp.lt.f32 	%p70, %f331, %f321;
	mov.u32 	%r579, %r576;
	@%p70 bra 	$L__BB15_179;
	setp.eq.f32 	%p71, %f321, %f331;
	setp.lt.s32 	%p72, %r576, %r565;
	and.pred  	%p73, %p71, %p72;
	selp.b32 	%r579, %r576, %r565, %p73;
	selp.f32 	%f331, %f331, %f321, %p73;
$L__BB15_179:
	add.s32 	%r580, %r576, 256;
	ld.global.f32 	%f332, [%rd25+-3072];
	setp.lt.f32 	%p74, %f332, %f331;
	@%p74 bra 	$L__BB15_181;
	setp.eq.f32 	%p75, %f331, %f332;
	setp.lt.s32 	%p76, %r580, %r579;
	and.pred  	%p77, %p75, %p76;
	selp.b32 	%r580, %r580, %r579, %p77;
	selp.f32 	%f332, %f332, %f331, %p77;
$L__BB15_181:
	add.s32 	%r581, %r576, 512;
	ld.global.f32 	%f333, [%rd25+-2048];
	setp.lt.f32 	%p78, %f333, %f332;
	@%p78 bra 	$L__BB15_183;
	setp.eq.f32 	%p79, %f332, %f333;
	setp.lt.s32 	%p80, %r581, %r580;
	and.pred  	%p81, %p79, %p80;
	selp.b32 	%r581, %r581, %r580, %p81;
	selp.f32 	%f333, %f333, %f332, %p81;
$L__BB15_183:
	add.s32 	%r582, %r576, 768;
	ld.global.f32 	%f334, [%rd25+-1024];
	setp.lt.f32 	%p82, %f334, %f333;
	@%p82 bra 	$L__BB15_185;
	setp.eq.f32 	%p83, %f333, %f334;
	setp.lt.s32 	%p84, %r582, %r581;
	and.pred  	%p85, %p83, %p84;
	selp.b32 	%r582, %r582, %r581, %p85;
	selp.f32 	%f334, %f334, %f333, %p85;
$L__BB15_185:
	add.s32 	%r583, %r576, 1024;
	ld.global.f32 	%f335, [%rd25];
	setp.lt.f32 	%p86, %f335, %f334;
	@%p86 bra 	$L__BB15_187;
	setp.eq.f32 	%p87, %f334, %f335;
	setp.lt.s32 	%p88, %r583, %r582;
	and.pred  	%p89, %p87, %p88;
	selp.b32 	%r583, %r583, %r582, %p89;
	selp.f32 	%f335, %f335, %f334, %p89;
$L__BB15_187:
	add.s32 	%r584, %r576, 1280;
	ld.global.f32 	%f336, [%rd25+1024];
	setp.lt.f32 	%p90, %f336, %f335;
	@%p90 bra 	$L__BB15_189;
	setp.eq.f32 	%p91, %f335, %f336;
	setp.lt.s32 	%p92, %r584, %r583;
	and.pred  	%p93, %p91, %p92;
	selp.b32 	%r584, %r584, %r583, %p93;
	selp.f32 	%f336, %f336, %f335, %p93;
$L__BB15_189:
	add.s32 	%r585, %r576, 1536;
	ld.global.f32 	%f337, [%rd25+2048];
	setp.lt.f32 	%p94, %f337, %f336;
	@%p94 bra 	$L__BB15_191;
	setp.eq.f32 	%p95, %f336, %f337;
	setp.lt.s32 	%p96, %r585, %r584;
	and.pred  	%p97, %p95, %p96;
	selp.b32 	%r585, %r585, %r584, %p97;
	selp.f32 	%f337, %f337, %f336, %p97;
$L__BB15_191:
	add.s32 	%r565, %r576, 1792;
	ld.global.f32 	%f321, [%rd25+3072];
	setp.lt.f32 	%p98, %f321, %f337;
	@%p98 bra 	$L__BB15_193;
	setp.eq.f32 	%p99, %f337, %f321;
	setp.lt.s32 	%p100, %r565, %r585;
	and.pred  	%p101, %p99, %p100;
	selp.b32 	%r565, %r565, %r585, %p101;
	selp.f32 	%f321, %f321, %f337, %p101;
$L__BB15_193:
	add.s32 	%r577, %r577, 2048;
	add.s32 	%r576, %r576, 2048;
	add.s32 	%r575, %r575, 8;
	setp.ne.s32 	%p102, %r575, 0;
	@%p102 bra 	$L__BB15_177;
	add.s32 	%r595, %r577, -1024;
$L__BB15_195:
	setp.eq.s32 	%p103, %r192, 0;
	@%p103 bra 	$L__BB15_216;
	setp.lt.u32 	%p104, %r192, 4;
	@%p104 bra 	$L__BB15_206;
	add.s32 	%r230, %r189, %r595;
	mul.wide.s32 	%rd40, %r230, 4;
	add.s64 	%rd26, %rd18, %rd40;
	ld.global.f32 	%f341, [%rd26];
	setp.lt.f32 	%p105, %f341, %f321;
	mov.u32 	%r590, %r230;
	@%p105 bra 	$L__BB15_199;
	setp.eq.f32 	%p106, %f321, %f341;
	setp.lt.s32 	%p107, %r230, %r565;
	and.pred  	%p108, %p106, %p107;
	selp.b32 	%r590, %r230, %r565, %p108;
	selp.f32 	%f341, %f341, %f321, %p108;
$L__BB15_199:
	add.s32 	%r591, %r230, 256;
	ld.global.f32 	%f342, [%rd26+1024];
	setp.lt.f32 	%p109, %f342, %f341;
	@%p109 bra 	$L__BB15_201;
	setp.eq.f32 	%p110, %f341, %f342;
	setp.lt.s32 	%p111, %r591, %r590;
	and.pred  	%p112, %p110, %p111;
	selp.b32 	%r591, %r591, %r590, %p112;
	selp.f32 	%f342, %f342, %f341, %p112;
$L__BB15_201:
	add.s32 	%r592, %r230, 512;
	ld.global.f32 	%f343, [%rd26+2048];
	setp.lt.f32 	%p113, %f343, %f342;
	@%p113 bra 	$L__BB15_203;
	setp.eq.f32 	%p114, %f342, %f343;
	setp.lt.s32 	%p115, %r592, %r591;
	and.pred  	%p116, %p114, %p115;
	selp.b32 	%r592, %r592, %r591, %p116;
	selp.f32 	%f343, %f343, %f342, %p116;
$L__BB15_203:
	add.s32 	%r565, %r230, 768;
	ld.global.f32 	%f321, [%rd26+3072];
	setp.lt.f32 	%p117, %f321, %f343;
	@%p117 bra 	$L__BB15_205;
	setp.eq.f32 	%p118, %f343, %f321;
	setp.lt.s32 	%p119, %r565, %r592;
	and.pred  	%p120, %p118, %p119;
	selp.b32 	%r565, %r565, %r592, %p120;
	selp.f32 	%f321, %f321, %f343, %p120;
$L__BB15_205:
	add.s32 	%r595, %r595, 1024;
$L__BB15_206:
	and.b32  	%r317, %r191, 3;
	setp.eq.s32 	%p121, %r317, 0;
	@%p121 bra 	$L__BB15_216;
	setp.eq.s32 	%p122, %r317, 1;
	mov.u32 	%r601, %r565;
	mov.f32 	%f350, %f321;
	@%p122 bra 	$L__BB15_213;
	add.s32 	%r246, %r189, %r595;
	mul.wide.s32 	%rd41, %r246, 4;
	add.s64 	%rd27, %rd18, %rd41;
	ld.global.f32 	%f347, [%rd27];
	setp.lt.f32 	%p123, %f347, %f321;
	mov.u32 	%r597, %r246;
	@%p123 bra 	$L__BB15_210;
	setp.eq.f32 	%p124, %f321, %f347;
	setp.lt.s32 	%p125, %r246, %r565;
	and.pred  	%p126, %p124, %p125;
	selp.b32 	%r597, %r246, %r565, %p126;
	selp.f32 	%f347, %f347, %f321, %p126;
$L__BB15_210:
	add.s32 	%r565, %r246, 256;
	ld.global.f32 	%f321, [%rd27+1024];
	setp.lt.f32 	%p127, %f321, %f347;
	@%p127 bra 	$L__BB15_212;
	setp.eq.f32 	%p128, %f347, %f321;
	setp.lt.s32 	%p129, %r565, %r597;
	and.pred  	%p130, %p128, %p129;
	selp.b32 	%r565, %r565, %r597, %p130;
	selp.f32 	%f321, %f321, %f347, %p130;
$L__BB15_212:
	add.s32 	%r595, %r595, 512;
	mov.u32 	%r601, %r565;
	mov.f32 	%f350, %f321;
$L__BB15_213:
	and.b32  	%r318, %r190, 256;
	setp.ne.s32 	%p131, %r318, 0;
	@%p131 bra 	$L__BB15_216;
	add.s32 	%r565, %r189, %r595;
	mul.wide.s32 	%rd42, %r565, 4;
	add.s64 	%rd43, %rd18, %rd42;
	ld.global.f32 	%f321, [%rd43];
	setp.lt.f32 	%p132, %f321, %f350;
	@%p132 bra 	$L__BB15_216;
	setp.eq.f32 	%p133, %f350, %f321;
	setp.lt.s32 	%p134, %r565, %r601;
	and.pred  	%p135, %p133, %p134;
	selp.b32 	%r565, %r565, %r601, %p135;
	selp.f32 	%f321, %f321, %f350, %p135;
$L__BB15_216:
	// begin inline asm
	mov.u32 %r319, %laneid;
	// end inline asm
	mov.b32 	%r327, 1;
	mov.b32 	%r328, 31;
	mov.b32 	%r329, -1;
	// begin inline asm
	shfl.sync.down.b32 %r320, %r565, %r327, %r328, %r329;
	// end inline asm
	mov.b32 	%r326, %f321;
	// begin inline asm
	shfl.sync.down.b32 %r325, %r326, %r327, %r328, %r329;
	// end inline asm
	mov.b32 	%f216, %r325;
	setp.gt.s32 	%p136, %r319, 30;
	mov.u32 	%r603, %r565;
	mov.f32 	%f352, %f321;
	@%p136 bra 	$L__BB15_219;
	setp.gt.f32 	%p137, %f321, %f216;
	mov.u32 	%r603, %r320;
	mov.f32 	%f352, %f216;
	@%p137 bra 	$L__BB15_219;
	setp.eq.f32 	%p138, %f321, %f216;
	setp.lt.s32 	%p139, %r320, %r565;
	and.pred  	%p140, %p138, %p139;
	selp.b32 	%r603, %r320, %r565, %p140;
	selp.f32 	%f352, %f216, %f321, %p140;
$L__BB15_219:
	mov.b32 	%r337, 2;
	mov.b32 	%r338, 31;
	mov.b32 	%r339, -1;
	// begin inline asm
	shfl.sync.down.b32 %r330, %r603, %r337, %r338, %r339;
	// end inline asm
	mov.b32 	%r336, %f352;
	// begin inline asm
	shfl.sync.down.b32 %r335, %r336, %r337, %r338, %r339;
	// end inline asm
	mov.b32 	%f219, %r335;
	setp.gt.s32 	%p141, %r319, 29;
	mov.u32 	%r604, %r603;
	mov.f32 	%f353, %f352;
	@%p141 bra 	$L__BB15_222;
	setp.gt.f32 	%p142, %f352, %f219;
	mov.u32 	%r604, %r330;
	mov.f32 	%f353, %f219;
	@%p142 bra 	$L__BB15_222;
	setp.eq.f32 	%p143, %f352, %f219;
	setp.lt.s32 	%p144, %r330, %r603;
	and.pred  	%p145, %p143, %p144;
	selp.b32 	%r604, %r330, %r603, %p145;
	selp.f32 	%f353, %f219, %f352, %p145;
$L__BB15_222:
	mov.b32 	%r347, 4;
	mov.b32 	%r348, 31;
	mov.b32 	%r349, -1;
	// begin inline asm
	shfl.sync.down.b32 %r340, %r604, %r347, %r348, %r349;
	// end inline asm
	mov.b32 	%r346, %f353;
	// begin inline asm
	shfl.sync.down.b32 %r345, %r346, %r347, %r348, %r349;
	// end inline asm
	mov.b32 	%f222, %r345;
	setp.gt.s32 	%p146, %r319, 27;
	mov.u32 	%r605, %r604;
	mov.f32 	%f354, %f353;
	@%p146 bra 	$L__BB15_225;
	setp.gt.f32 	%p147, %f353, %f222;
	mov.u32 	%r605, %r340;
	mov.f32 	%f354, %f222;
	@%p147 bra 	$L__BB15_225;
	setp.eq.f32 	%p148, %f353, %f222;
	setp.lt.s32 	%p149, %r340, %r604;
	and.pred  	%p150, %p148, %p149;
	selp.b32 	%r605, %r340, %r604, %p150;
	selp.f32 	%f354, %f222, %f353, %p150;
$L__BB15_225:
	mov.b32 	%r357, 8;
	mov.b32 	%r358, 31;
	mov.b32 	%r359, -1;
	// begin inline asm
	shfl.sync.down.b32 %r350, %r605, %r357, %r358, %r359;
	// end inline asm
	mov.b32 	%r356, %f354;
	// begin inline asm
	shfl.sync.down.b32 %r355, %r356, %r357, %r358, %r359;
	// end inline asm
	mov.b32 	%f225, %r355;
	setp.gt.s32 	%p151, %r319, 23;
	mov.u32 	%r615, %r605;
	mov.f32 	%f364, %f354;
	@%p151 bra 	$L__BB15_228;
	setp.gt.f32 	%p152, %f354, %f225;
	mov.u32 	%r615, %r350;
	mov.f32 	%f364, %f225;
	@%p152 bra 	$L__BB15_228;
	setp.eq.f32 	%p153, %f354, %f225;
	setp.lt.s32 	%p154, %r350, %r605;
	and.pred  	%p155, %p153, %p154;
	selp.b32 	%r615, %r350, %r605, %p155;
	selp.f32 	%f364, %f225, %f354, %p155;
$L__BB15_228:
	mov.b32 	%r367, 16;
	mov.b32 	%r368, 31;
	mov.b32 	%r369, -1;
	// begin inline asm
	shfl.sync.down.b32 %r607, %r615, %r367, %r368, %r369;
	// end inline asm
	mov.b32 	%r366, %f364;
	// begin inline asm
	shfl.sync.down.b32 %r365, %r366, %r367, %r368, %r369;
	// end inline asm
	mov.b32 	%f356, %r365;
	setp.gt.s32 	%p156, %r319, 15;
	@%p156 bra 	$L__BB15_233;
	setp.gt.f32 	%p157, %f364, %f356;
	@%p157 bra 	$L__BB15_231;
	setp.eq.f32 	%p158, %f364, %f356;
	setp.lt.s32 	%p159, %r607, %r615;
	and.pred  	%p160, %p158, %p159;
	selp.b32 	%r607, %r607, %r615, %p160;
	selp.f32 	%f356, %f356, %f364, %p160;
$L__BB15_231:
	setp.ne.s32 	%p161, %r319, 0;
	mov.f32 	%f364, %f356;
	mov.u32 	%r615, %r607;
	@%p161 bra 	$L__BB15_233;
	shr.u32 	%r370, %r151, 2;
	and.b32  	%r371, %r370, 248;
	mov.u32 	%r372, _ZZN3cub18CUB_300001_SM_10006detail6reduce28DeviceReduceSingleTileKernelINS2_10policy_hubINS0_12KeyValuePairIifEEiNS0_6ArgMinEE10Policy1000ENS0_21ArgIndexInputIteratorIPfifEEN6thrust24THRUST_300001_SM_1000_NS24tabulate_output_iteratorINS2_32accumulating_transform_output_opINS5_IlfEENS2_18local_to_global_opIlEES7_NSF_INS2_31unzip_and_write_arg_extremum_opISB_PiEENSE_11use_defaultElEEEESN_lEEiS7_NS2_20empty_problem_init_tIS6_EES6_N4cuda3std3__410__identityEEEvT0_T1_T2_T3_T4_T6_E12temp_storage;
	add.s32 	%r373, %r372, %r371;
	st.shared.u32 	[%r373+8], %r607;
	st.shared.f32 	[%r373+12], %f356;
$L__BB15_233:
	bar.sync 	0;
	setp.ne.s32 	%p162, %r151, 0;
	@%p162 bra 	$L__BB15_248;
	ld.shared.u32 	%r609, [_ZZN3cub18CUB_300001_SM_10006detail6reduce28DeviceReduceSingleTileKernelINS2_10policy_hubINS0_12KeyValuePairIifEEiNS0_6ArgMinEE10Policy1000ENS0_21ArgIndexInputIteratorIPfifEEN6thrust24THRUST_300001_SM_1000_NS24tabulate_output_iteratorINS2_32accumulating_transform_output_opINS5_IlfEENS2_18local_to_global_opIlEES7_NSF_INS2_31unzip_and_write_arg_extremum_opISB_PiEENSE_11use_defaultElEEEESN_lEEiS7_NS2_20empty_problem_init_tIS6_EES6_N4cuda3std3__410__identityEEEvT0_T1_T2_T3_T4_T6_E12temp_storage+16];
	ld.shared.f32 	%f358, [_ZZN3cub18CUB_300001_SM_10006detail6reduce28DeviceReduceSingleTileKernelINS2_10policy_hubINS0_12KeyValuePairIifEEiNS0_6ArgMinEE10Policy1000ENS0_21ArgIndexInputIteratorIPfifEEN6thrust24THRUST_300001_SM_1000_NS24tabulate_output_iteratorINS2_32accumulating_transform_output_opINS5_IlfEENS2_18local_to_global_opIlEES7_NSF_INS2_31unzip_and_write_arg_extremum_opISB_PiEENSE_11use_defaultElEEEESN_lEEiS7_NS2_20empty_problem_init_tIS6_EES6_N4cuda3std3__410__identityEEEvT0_T1_T2_T3_T4_T6_E12temp_storage+20];
	setp.lt.f32 	%p163, %f358, %f364;
	@%p163 bra 	$L__BB15_236;
	setp.eq.f32 	%p164, %f364, %f358;
	setp.lt.s32 	%p165, %r609, %r615;
	and.pred  	%p166, %p164, %p165;
	selp.b32 	%r609, %r609, %r615, %p166;
	selp.f32 	%f358, %f358, %f364, %p166;
$L__BB15_236:
	ld.shared.u32 	%r610, [_ZZN3cub18CUB_300001_SM_10006detail6reduce28DeviceReduceSingleTileKernelINS2_10policy_hubINS0_12KeyValuePairIifEEiNS0_6ArgMinEE10Policy1000ENS0_21ArgIndexInputIteratorIPfifEEN6thrust24THRUST_300001_SM_1000_NS24tabulate_output_iteratorINS2_32accumulating_transform_output_opINS5_IlfEENS2_18local_to_global_opIlEES7_NSF_INS2_31unzip_and_write_arg_extremum_opISB_PiEENSE_11use_defaultElEEEESN_lEEiS7_NS2_20empty_problem_init_tIS6_EES6_N4cuda3std3__410__identityEEEvT0_T1_T2_T3_T4_T6_E12temp_storage+24];
	ld.shared.f32 	%f359, [_ZZN3cub18CUB_300001_SM_10006detail6reduce28DeviceReduceSingleTileKernelINS2_10policy_hubINS0_12KeyValuePairIifEEiNS0_6ArgMinEE10Policy1000ENS0_21ArgIndexInputIteratorIPfifEEN6thrust24THRUST_300001_SM_1000_NS24tabulate_output_iteratorINS2_32accumulating_transform_output_opINS5_IlfEENS2_18local_to_global_opIlEES7_NSF_INS2_31unzip_and_write_arg_extremum_opISB_PiEENSE_11use_defaultElEEEESN_lEEiS7_NS2_20empty_problem_init_tIS6_EES6_N4cuda3std3__410__identityEEEvT0_T1_T2_T3_T4_T6_E12temp_storage+28];
	setp.lt.f32 	%p167, %f359, %f358;
	@%p167 bra 	$L__BB15_238;
	setp.eq.f32 	%p168, %f358, %f359;
	setp.lt.s32 	%p169, %r610, %r609;
	and.pred  	%p170, %p168, %p169;
	selp.b32 	%r610, %r610, %r609, %p170;
	selp.f32 	%f359, %f359, %f358, %p170;
$L__BB15_238:
	ld.shared.u32 	%r611, [_ZZN3cub18CUB_300001_SM_10006detail6reduce28DeviceReduceSingleTileKernelINS2_10policy_hubINS0_12KeyValuePairIifEEiNS0_6ArgMinEE10Policy1000ENS0_21ArgIndexInputIteratorIPfifEEN6thrust24THRUST_300001_SM_1000_NS24tabulate_output_iteratorINS2_32accumulating_transform_output_opINS5_IlfEENS2_18local_to_global_opIlEES7_NSF_INS2_31unzip_and_write_arg_extremum_opISB_PiEENSE_11use_defaultElEEEESN_lEEiS7_NS2_20empty_problem_init_tIS6_EES6_N4cuda3std3__410__identityEEEvT0_T1_T2_T3_T4_T6_E12temp_storage+32];
	ld.shared.f32 	%f360, [_ZZN3cub18CUB_300001_SM_10006detail6reduce28DeviceReduceSingleTileKernelINS2_10policy_hubINS0_12KeyValuePairIifEEiNS0_6ArgMinEE10Policy1000ENS0_21ArgIndexInputIteratorIPfifEEN6thrust24THRUST_300001_SM_1000_NS24tabulate_output_iteratorINS2_32accumulating_transform_output_opINS5_IlfEENS2_18local_to_global_opIlEES7_NSF_INS2_31unzip_and_write_arg_extremum_opISB_PiEENSE_11use_defaultElEEEESN_lEEiS7_NS2_20empty_problem_init_tIS6_EES6_N4cuda3std3__410__identityEEEvT0_T1_T2_T3_T4_T6_E12temp_storage+36];
	setp.lt.f32 	%p171, %f360, %f359;
	@%p171 bra 	$L__BB15_240;
	setp.eq.f32 	%p172, %f359, %f360;
	setp.lt.s32 	%p173, %r611, %r610;
	and.pred  	%p174, %p172, %p173;
	selp.b32 	%r611, %r611, %r610, %p174;
	selp.f32 	%f360, %f360, %f359, %p174;
$L__BB15_240:
	ld.shared.u32 	%r612, [_ZZN3cub18CUB_300001_SM_10006detail6reduce28DeviceReduceSingleTileKernelINS2_10policy_hubINS0_12KeyValuePairIifEEiNS0_6ArgMinEE10Policy1000ENS0_21ArgIndexInputIteratorIPfifEEN6thrust24THRUST_300001_SM_1000_NS24tabulate_output_iteratorINS2_32accumulating_transform_output_opINS5_IlfEENS2_18local_to_global_opIlEES7_NSF_INS2_31unzip_and_write_arg_extremum_opISB_PiEENSE_11use_defaultElEEEESN_lEEiS7_NS2_20empty_problem_init_tIS6_EES6_N4cuda3std3__410__identityEEEvT0_T1_T2_T3_T4_T6_E12temp_storage+40];
	ld.shared.f32 	%f361, [_ZZN3cub18CUB_300001_SM_10006detail6reduce28DeviceReduceSingleTileKernelINS2_10policy_hubINS0_12KeyValuePairIifEEiNS0_6ArgMinEE10Policy1000ENS0_21ArgIndexInputIteratorIPfifEEN6thrust24THRUST_300001_SM_1000_NS24tabulate_output_iteratorINS2_32accumulating_transform_output_opINS5_IlfEENS2_18local_to_global_opIlEES7_NSF_INS2_31unzip_and_write_arg_extremum_opISB_PiEENSE_11use_defaultElEEEESN_lEEiS7_NS2_20empty_problem_init_tIS6_EES6_N4cuda3std3__410__identityEEEvT0_T1_T2_T3_T4_T6_E12temp_storage+44];
	setp.lt.f32 	%p175, %f361, %f360;
	@%p175 bra 	$L__BB15_242;
	setp.eq.f32 	%p176, %f360, %f361;
	setp.lt.s32 	%p177, %r612, %r611;
	and.pred  	%p178, %p176, %p177;
	selp.b32 	%r612, %r612, %r611, %p178;
	selp.f32 	%f361, %f361, %f360, %p178;
$L__BB15_242:
	ld.shared.u32 	%r613, [_ZZN3cub18CUB_300001_SM_10006detail6reduce28DeviceReduceSingleTileKernelINS2_10policy_hubINS0_12KeyValuePairIifEEiNS0_6ArgMinEE10Policy1000ENS0_21ArgIndexInputIteratorIPfifEEN6thrust24THRUST_300001_SM_1000_NS24tabulate_output_iteratorINS2_32accumulating_transform_output_opINS5_IlfEENS2_18local_to_global_opIlEES7_NSF_INS2_31unzip_and_write_arg_extremum_opISB_PiEENSE_11use_defaultElEEEESN_lEEiS7_NS2_20empty_problem_init_tIS6_EES6_N4cuda3std3__410__identityEEEvT0_T1_T2_T3_T4_T6_E12temp_storage+48];
	ld.shared.f32 	%f362, [_ZZN3cub18CUB_300001_SM_10006detail6reduce28DeviceReduceSingleTileKernelINS2_10policy_hubINS0_12KeyValuePairIifEEiNS0_6ArgMinEE10Policy1000ENS0_21ArgIndexInputIteratorIPfifEEN6thrust24THRUST_300001_SM_1000_NS24tabulate_output_iteratorINS2_32accumulating_transform_output_opINS5_IlfEENS2_18local_to_global_opIlEES7_NSF_INS2_31unzip_and_write_arg_extremum_opISB_PiEENSE_11use_defaultElEEEESN_lEEiS7_NS2_20empty_problem_init_tIS6_EES6_N4cuda3std3__410__identityEEEvT0_T1_T2_T3_T4_T6_E12temp_storage+52];
	setp.lt.f32 	%p179, %f362, %f361;
	@%p179 bra 	$L__BB15_244;
	setp.eq.f32 	%p180, %f361, %f362;
	setp.lt.s32 	%p181, %r613, %r612;
	and.pred  	%p182, %p180, %p181;
	selp.b32 	%r613, %r613, %r612, %p182;
	selp.f32 	%f362, %f362, %f361, %p182;
$L__BB15_244:
	ld.shared.u32 	%r614, [_ZZN3cub18CUB_300001_SM_10006detail6reduce28DeviceReduceSingleTileKernelINS2_10policy_hubINS0_12KeyValuePairIifEEiNS0_6ArgMinEE10Policy1000ENS0_21ArgIndexInputIteratorIPfifEEN6thrust24THRUST_300001_SM_1000_NS24tabulate_output_iteratorINS2_32accumulating_transform_output_opINS5_IlfEENS2_18local_to_global_opIlEES7_NSF_INS2_31unzip_and_write_arg_extremum_opISB_PiEENSE_11use_defaultElEEEESN_lEEiS7_NS2_20empty_problem_init_tIS6_EES6_N4cuda3std3__410__identityEEEvT0_T1_T2_T3_T4_T6_E12temp_storage+56];
	ld.shared.f32 	%f363, [_ZZN3cub18CUB_300001_SM_10006detail6reduce28DeviceReduceSingleTileKernelINS2_10policy_hubINS0_12KeyValuePairIifEEiNS0_6ArgMinEE10Policy1000ENS0_21ArgIndexInputIteratorIPfifEEN6thrust24THRUST_300001_SM_1000_NS24tabulate_output_iteratorINS2_32accumulating_transform_output_opINS5_IlfEENS2_18local_to_global_opIlEES7_NSF_INS2_31unzip_and_write_arg_extremum_opISB_PiEENSE_11use_defaultElEEEESN_lEEiS7_NS2_20empty_problem_init_tIS6_EES6_N4cuda3std3__410__identityEEEvT0_T1_T2_T3_T4_T6_E12temp_storage+60];
	setp.lt.f32 	%p183, %f363, %f362;
	@%p183 bra 	$L__BB15_246;
	setp.eq.f32 	%p184, %f362, %f363;
	setp.lt.s32 	%p185, %r614, %r613;
	and.pred  	%p186, %p184, %p185;
	selp.b32 	%r614, %r614, %r613, %p186;
	selp.f32 	%f363, %f363, %f362, %p186;
$L__BB15_246:
	ld.shared.u32 	%r615, [_ZZN3cub18CUB_300001_SM_10006detail6reduce28DeviceReduceSingleTileKernelINS2_10policy_hubINS0_12KeyValuePairIifEEiNS0_6ArgMinEE10Policy1000ENS0_21ArgIndexInputIteratorIPfifEEN6thrust24THRUST_300001_SM_1000_NS24tabulate_output_iteratorINS2_32accumulating_transform_output_opINS5_IlfEENS2_18local_to_global_opIlEES7_NSF_INS2_31unzip_and_write_arg_extremum_opISB_PiEENSE_11use_defaultElEEEESN_lEEiS7_NS2_20empty_problem_init_tIS6_EES6_N4cuda3std3__410__identityEEEvT0_T1_T2_T3_T4_T6_E12temp_storage+64];
	ld.shared.f32 	%f364, [_ZZN3cub18CUB_300001_SM_10006detail6reduce28DeviceReduceSingleTileKernelINS2_10policy_hubINS0_12KeyValuePairIifEEiNS0_6ArgMinEE10Policy1000ENS0_21ArgIndexInputIteratorIPfifEEN6thrust24THRUST_300001_SM_1000_NS24tabulate_output_iteratorINS2_32accumulating_transform_output_opINS5_IlfEENS2_18local_to_global_opIlEES7_NSF_INS2_31unzip_and_write_arg_extremum_opISB_PiEENSE_11use_defaultElEEEESN_lEEiS7_NS2_20empty_problem_init_tIS6_EES6_N4cuda3std3__410__identityEEEvT0_T1_T2_T3_T4_T6_E12temp_storage+68];
	setp.lt.f32 	%p187, %f364, %f363;
	@%p187 bra 	$L__BB15_248;
	setp.eq.f32 	%p188, %f363, %f364;
	setp.lt.s32 	%p189, %r615, %r614;
	and.pred  	%p190, %p188, %p189;
	selp.f32 	%f364, %f364, %f363, %p190;
	selp.b32 	%r615, %r615, %r614, %p190;
$L__BB15_248:
	mov.u32 	%r501, %tid.x;
	setp.ne.s32 	%p380, %r501, 0;
	@%p380 bra 	$L__BB15_256;
	cvta.to.global.u64 	%rd28, %rd10;
	cvta.to.global.u64 	%rd29, %rd9;
	and.b16  	%rs9, %rs4, 255;
	setp.eq.s16 	%p381, %rs9, 0;
	@%p381 bra 	$L__BB15_251;
	cvt.s64.s32 	%rd51, %r615;
	add.s64 	%rd66, %rd6, %rd51;
	st.global.u64 	[%rd29], %rd66;
	st.global.f32 	[%rd29+8], %f364;
	bra.uni 	$L__BB15_254;
$L__BB15_251:
	cvt.s64.s32 	%rd52, %r615;
	add.s64 	%rd66, %rd6, %rd52;
	ld.global.f32 	%f253, [%rd28+8];
	setp.lt.f32 	%p382, %f364, %f253;
	@%p382 bra 	$L__BB15_253;
	setp.eq.f32 	%p383, %f253, %f364;
	ld.global.u64 	%rd53, [%rd28];
	setp.lt.s64 	%p384, %rd66, %rd53;
	and.pred  	%p385, %p383, %p384;
	selp.b64 	%rd66, %rd66, %rd53, %p385;
	selp.f32 	%f364, %f364, %f253, %p385;
$L__BB15_253:
	st.global.u64 	[%rd29], %rd66;
	st.global.f32 	[%rd29+8], %f364;
$L__BB15_254:
	and.b16  	%rs10, %rs3, 255;
	setp.eq.s16 	%p386, %rs10, 0;
	@%p386 bra 	$L__BB15_256;
	cvta.to.global.u64 	%rd55, %rd8;
	st.global.f32 	[%rd55], %f364;
	cvta.to.global.u64 	%rd56, %rd7;
	st.global.u32 	[%rd56], %rd66;
$L__BB15_256:
	ret;

}
	// .globl	_ZN3cub18CUB_300001_SM_10006detail6reduce18DeviceReduceKernelINS2_10policy_hubINS0_12KeyValuePairIifEEiNS0_6ArgMinEE10Policy1000ENS0_21ArgIndexInputIteratorIPfifEEiS7_S6_N4cuda3std3__410__identityEEEvT0_PT3_T1_NS0_13GridEvenShareISK_EET2_T4_
.visible .entry _ZN3cub18CUB_300001_SM_10006detail6reduce18DeviceReduceKernelINS2_10policy_hubINS0_12KeyValuePairIifEEiNS0_6ArgMinEE10Policy1000ENS0_21ArgIndexInputIteratorIPfifEEiS7_S6_N4cuda3std3__410__identityEEEvT0_PT3_T1_NS0_13GridEvenShareISK_EET2_T4_(
	.param .align 8 .b8 _ZN3cub18CUB_300001_SM_10006detail6reduce18DeviceReduceKernelINS2_10policy_hubINS0_12KeyValuePairIifEEiNS0_6ArgMinEE10Policy1000ENS0_21ArgIndexInputIteratorIPfifEEiS7_S6_N4cuda3std3__410__identityEEEvT0_PT3_T1_NS0_13GridEvenShareISK_EET2_T4__param_0[16],
	.param .u64 .ptr .align 1 _ZN3cub18CUB_300001_SM_10006detail6reduce18DeviceReduceKernelINS2_10policy_hubINS0_12KeyValuePairIifEEiNS0_6ArgMinEE10Policy1000ENS0_21ArgIndexInputIteratorIPfifEEiS7_S6_N4cuda3std3__410__identityEEEvT0_PT3_T1_NS0_13GridEvenShareISK_EET2_T4__param_1,
	.param .u32 _ZN3cub18CUB_300001_SM_10006detail6reduce18DeviceReduceKernelINS2_10policy_hubINS0_12KeyValuePairIifEEiNS0_6ArgMinEE10Policy1000ENS0_21ArgIndexInputIteratorIPfifEEiS7_S6_N4cuda3std3__410__identityEEEvT0_PT3_T1_NS0_13GridEvenShareISK_EET2_T4__param_2,
	.param .align 4 .b8 _ZN3cub18CUB_300001_SM_10006detail6reduce18DeviceReduceKernelINS2_10policy_hubINS0_12KeyValuePairIifEEiNS0_6ArgMinEE10Policy1000ENS0_21ArgIndexInputIteratorIPfifEEiS7_S6_N4cuda3std3__410__identityEEEvT0_PT3_T1_NS0_13GridEvenShareISK_EET2_T4__param_3[40],
	.param .align 1 .b8 _ZN3cub18CUB_300001_SM_10006detail6reduce18DeviceReduceKernelINS2_10policy_hubINS0_12KeyValuePairIifEEiNS0_6ArgMinEE10Policy1000ENS0_21ArgIndexInputIteratorIPfifEEiS7_S6_N4cuda3std3__410__identityEEEvT0_PT3_T1_NS0_13GridEvenShareISK_EET2_T4__param_4[1],
	.param .align 1 .b8 _ZN3cub18CUB_300001_SM_10006detail6reduce18DeviceReduceKernelINS2_10policy_hubINS0_12KeyValuePairIifEEiNS0_6ArgMinEE10Policy1000ENS0_21ArgIndexInputIteratorIPfifEEiS7_S6_N4cuda3std3__410__identityEEEvT0_PT3_T1_NS0_13GridEvenShareISK_EET2_T4__param_5[1]
)
.maxntid 256
{
	.reg .pred 	%p<380>;
	.reg .b16 	%rs<5>;
	.reg .b32 	%r<621>;
	.reg .b32 	%f<351>;
	.reg .b64 	%rd<31>;
	// demoted variable
	.shared .align 4 .b8 _ZZN3cub18CUB_300001_SM_10006detail6reduce18DeviceReduceKernelINS2_10policy_hubINS0_12KeyValuePairIifEEiNS0_6ArgMinEE10Policy1000ENS0_21ArgIndexInputIteratorIPfifEEiS7_S6_N4cuda3std3__410__identityEEEvT0_PT3_T1_NS0_13GridEvenShareISK_EET2_T4_E12temp_storage[80];
	ld.param.u32 	%r298, [_ZN3cub18CUB_300001_SM_10006detail6reduce18DeviceReduceKernelINS2_10policy_hubINS0_12KeyValuePairIifEEiNS0_6ArgMinEE10Policy1000ENS0_21ArgIndexInputIteratorIPfifEEiS7_S6_N4cuda3std3__410__identityEEEvT0_PT3_T1_NS0_13GridEvenShareISK_EET2_T4__param_0+8];
	ld.param.u32 	%r1, [_ZN3cub18CUB_300001_SM_10006detail6reduce18DeviceReduceKernelINS2_10policy_hubINS0_12KeyValuePairIifEEiNS0_6ArgMinEE10Policy1000ENS0_21ArgIndexInputIteratorIPfifEEiS7_S6_N4cuda3std3__410__identityEEEvT0_PT3_T1_NS0_13GridEvenShareISK_EET2_T4__param_3+20];
	ld.param.u32 	%r2, [_ZN3cub18CUB_300001_SM_10006detail6reduce18DeviceReduceKernelINS2_10policy_hubINS0_12KeyValuePairIifEEiNS0_6ArgMinEE10Policy1000ENS0_21ArgIndexInputIteratorIPfifEEiS7_S6_N4cuda3std3__410__identityEEEvT0_PT3_T1_NS0_13GridEvenShareISK_EET2_T4__param_3+24];
	ld.param.u64 	%rd9, [_ZN3cub18CUB_300001_SM_10006detail6reduce18DeviceReduceKernelINS2_10policy_hubINS0_12KeyValuePairIifEEiNS0_6ArgMinEE10Policy1000ENS0_21ArgIndexInputIteratorIPfifEEiS7_S6_N4cuda3std3__410__identityEEEvT0_PT3_T1_NS0_13GridEvenShareISK_EET2_T4__param_0];
	cvta.to.global.u64 	%rd1, %rd9;
	mov.u32 	%r4, %ctaid.x;
	shl.b32 	%r5, %r2, 11;
	shl.b32 	%r6, %r4, 11;
	sub.s32 	%r7, %r1, %r6;
	setp.gt.s32 	%p1, %r7, 2047;
	@%p1 bra 	$L__BB16_116;
	mov.u32 	%r8, %tid.x;
	setp.ge.s32 	%p190, %r8, %r7;
	mov.u32 	%r525, %r8;
	@%p190 bra 	$L__BB16_3;
	add.s32 	%r380, %r6, %r8;
	add.s32 	%r539, %r380, %r298;
	mul.wide.s32 	%rd20, %r539, 4;
	add.s64 	%rd21, %rd1, %rd20;
	ld.global.f32 	%f276, [%rd21];
	add.s32 	%r525, %r8, 256;
$L__BB16_3:
	setp.ge.s32 	%p191, %r525, %r7;
	@%p191 bra 	$L__BB16_45;
	add.s32 	%r13, %r298, %r6;
	not.b32 	%r382, %r525;
	add.s32 	%r14, %r1, %r382;
	sub.s32 	%r383, %r14, %r6;
	shr.u32 	%r384, %r383, 8;
	add.s32 	%r15, %r384, 1;
	and.b32  	%r16, %r15, 7;
	setp.lt.u32 	%p192, %r383, 1792;
	@%p192 bra 	$L__BB16_24;
	add.s32 	%r514, %r525, 1024;
	add.s32 	%r385, %r298, %r525;
	add.s32 	%r513, %r385, %r6;
	and.b32  	%r386, %r15, 33554424;
	neg.s32 	%r512, %r386;
	add.s64 	%rd2, %rd1, 4096;
$L__BB16_6:
	.pragma "nounroll";
	mul.wide.s32 	%rd22, %r513, 4;
	add.s64 	%rd3, %rd2, %rd22;
	ld.global.f32 	%f256, [%rd3+-4096];
	setp.lt.f32 	%p193, %f256, %f276;
	mov.u32 	%r516, %r513;
	@%p193 bra 	$L__BB16_8;
	setp.eq.f32 	%p194, %f276, %f256;
	setp.lt.s32 	%p195, %r513, %r539;
	and.pred  	%p196, %p194, %p195;
	selp.f32 	%f256, %f256, %f276, %p196;
	selp.b32 	%r516, %r513, %r539, %p196;
$L__BB16_8:
	add.s32 	%r517, %r513, 256;
	ld.global.f32 	%f257, [%rd3+-3072];
	setp.lt.f32 	%p197, %f257, %f256;
	@%p197 bra 	$L__BB16_10;
	setp.eq.f32 	%p198, %f256, %f257;
	setp.lt.s32 	%p199, %r517, %r516;
	and.pred  	%p200, %p198, %p199;
	selp.f32 	%f257, %f257, %f256, %p200;
	selp.b32 	%r517, %r517, %r516, %p200;
$L__BB16_10:
	add.s32 	%r518, %r513, 512;
	ld.global.f32 	%f258, [%rd3+-2048];
	setp.lt.f32 	%p201, %f258, %f257;
	@%p201 bra 	$L__BB16_12;
	setp.eq.f32 	%p202, %f257, %f258;
	setp.lt.s32 	%p203, %r518, %r517;
	and.pred  	%p204, %p202, %p203;
	selp.f32 	%f258, %f258, %f257, %p204;
	selp.b32 	%r518, %r518, %r517, %p204;
$L__BB16_12:
	add.s32 	%r519, %r513, 768;
	ld.global.f32 	%f259, [%rd3+-1024];
	setp.lt.f32 	%p205, %f259, %f258;
	@%p205 bra 	$L__BB16_14;
	setp.eq.f32 	%p206, %f258, %f259;
	setp.lt.s32 	%p207, %r519, %r518;
	and.pred  	%p208, %p206, %p207;
	selp.f32 	%f259, %f259, %f258, %p208;
	selp.b32 	%r519, %r519, %r518, %p208;
$L__BB16_14:
	add.s32 	%r520, %r513, 1024;
	ld.global.f32 	%f260, [%rd3];
	setp.lt.f32 	%p209, %f260, %f259;
	@%p209 bra 	$L__BB16_16;
	setp.eq.f32 	%p210, %f259, %f260;
	setp.lt.s32 	%p211, %r520, %r519;
	and.pred  	%p212, %p210, %p211;
	selp.f32 	%f260, %f260, %f259, %p212;
	selp.b32 	%r520, %r520, %r519, %p212;
$L__BB16_16:
	add.s32 	%r521, %r513, 1280;
	ld.global.f32 	%f261, [%rd3+1024];
	setp.lt.f32 	%p213, %f261, %f260;
	@%p213 bra 	$L__BB16_18;
	setp.eq.f32 	%p214, %f260, %f261;
	setp.lt.s32 	%p215, %r521, %r520;
	and.pred  	%p216, %p214, %p215;
	selp.f32 	%f261, %f261, %f260, %p216;
	selp.b32 	%r521, %r521, %r520, %p216;
$L__BB16_18:
	add.s32 	%r522, %r513, 1536;
	ld.global.f32 	%f262, [%rd3+2048];
	setp.lt.f32 	%p217, %f262, %f261;
	@%p217 bra 	$L__BB16_20;
	setp.eq.f32 	%p218, %f261, %f262;
	setp.lt.s32 	%p219, %r522, %r521;
	and.pred  	%p220, %p218, %p219;
	selp.f32 	%f262, %f262, %f261, %p220;
	selp.b32 	%r522, %r522, %r521, %p220;
$L__BB16_20:
	add.s32 	%r539, %r513, 1792;
	ld.global.f32 	%f276, [%rd3+3072];
	setp.lt.f32 	%p221, %f276, %f262;
	@%p221 bra 	$L__BB16_22;
	setp.eq.f32 	%p222, %f262, %f276;
	setp.lt.s32 	%p223, %r539, %r522;
	and.pred  	%p224, %p222, %p223;
	selp.f32 	%f276, %f276, %f262, %p224;
	selp.b32 	%r539, %r539, %r522, %p224;
$L__BB16_22:
	add.s32 	%r514, %r514, 2048;
	add.s32 	%r513, %r513, 2048;
	add.s32 	%r512, %r512, 8;
	setp.ne.s32 	%p225, %r512, 0;
	@%p225 bra 	$L__BB16_6;
	add.s32 	%r525, %r514, -1024;
$L__BB16_24:
	setp.eq.s32 	%p226, %r16, 0;
	@%p226 bra 	$L__BB16_45;
	setp.lt.u32 	%p227, %r16, 4;
	@%p227 bra 	$L__BB16_35;
	add.s32 	%r54, %r13, %r525;
	mul.wide.s32 	%rd23, %r54, 4;
	add.s64 	%rd4, %rd1, %rd23;
	ld.global.f32 	%f266, [%rd4];
	setp.lt.f32 	%p228, %f266, %f276;
	mov.u32 	%r527, %r54;
	@%p228 bra 	$L__BB16_28;
	setp.eq.f32 	%p229, %f276, %f266;
	setp.lt.s32 	%p230, %r54, %r539;
	and.pred  	%p231, %p229, %p230;
	selp.f32 	%f266, %f266, %f276, %p231;
	selp.b32 	%r527, %r54, %r539, %p231;
$L__BB16_28:
	add.s32 	%r528, %r54, 256;
	ld.global.f32 	%f267, [%rd4+1024];
	setp.lt.f32 	%p232, %f267, %f266;
	@%p232 bra 	$L__BB16_30;
	setp.eq.f32 	%p233, %f266, %f267;
	setp.lt.s32 	%p234, %r528, %r527;
	and.pred  	%p235, %p233, %p234;
	selp.f32 	%f267, %f267, %f266, %p235;
	selp.b32 	%r528, %r528, %r527, %p235;
$L__BB16_30:
	add.s32 	%r529, %r54, 512;
	ld.global.f32 	%f268, [%rd4+2048];
	setp.lt.f32 	%p236, %f268, %f267;
	@%p236 bra 	$L__BB16_32;
	setp.eq.f32 	%p237, %f267, %f268;
	setp.lt.s32 	%p238, %r529, %r528;
	and.pred  	%p239, %p237, %p238;
	selp.f32 	%f268, %f268, %f267, %p239;
	selp.b32 	%r529, %r529, %r528, %p239;
$L__BB16_32:
	add.s32 	%r539, %r54, 768;
	ld.global.f32 	%f276, [%rd4+3072];
	setp.lt.f32 	%p240, %f276, %f268;
	@%p240 bra 	$L__BB16_34;
	setp.eq.f32 	%p241, %f268, %f276;
	setp.lt.s32 	%p242, %r539, %r529;
	and.pred  	%p243, %p241, %p242;
	selp.f32 	%f276, %f276, %f268, %p243;
	selp.b32 	%r539, %r539, %r529, %p243;
$L__BB16_34:
	add.s32 	%r525, %r525, 1024;
$L__BB16_35:
	and.b32  	%r389, %r15, 3;
	setp.eq.s32 	%p244, %r389, 0;
	@%p244 bra 	$L__BB16_45;
	setp.eq.s32 	%p245, %r389, 1;
	mov.u32 	%r538, %r539;
	mov.f32 	%f275, %f276;
	@%p245 bra 	$L__BB16_42;
	add.s32 	%r70, %r13, %r525;
	mul.wide.s32 	%rd24, %r70, 4;
	add.s64 	%rd5, %rd1, %rd24;
	ld.global.f32 	%f272, [%rd5];
	setp.lt.f32 	%p246, %f272, %f276;
	mov.u32 	%r534, %r70;
	@%p246 bra 	$L__BB16_39;
	setp.eq.f32 	%p247, %f276, %f272;
	setp.lt.s32 	%p248, %r70, %r539;
	and.pred  	%p249, %p247, %p248;
	selp.f32 	%f272, %f272, %f276, %p249;
	selp.b32 	%r534, %r70, %r539, %p249;
$L__BB16_39:
	add.s32 	%r539, %r70, 256;
	ld.global.f32 	%f276, [%rd5+1024];
	setp.lt.f32 	%p250, %f276, %f272;
	@%p250 bra 	$L__BB16_41;
	setp.eq.f32 	%p251, %f272, %f276;
	setp.lt.s32 	%p252, %r539, %r534;
	and.pred  	%p253, %p251, %p252;
	selp.f32 	%f276, %f276, %f272, %p253;
	selp.b32 	%r539, %r539, %r534, %p253;
$L__BB16_41:
	add.s32 	%r525, %r525, 512;
	mov.u32 	%r538, %r539;
	mov.f32 	%f275, %f276;
$L__BB16_42:
	and.b32  	%r390, %r14, 256;
	setp.ne.s32 	%p254, %r390, 0;
	@%p254 bra 	$L__BB16_45;
	add.s32 	%r539, %r13, %r525;
	mul.wide.s32 	%rd25, %r539, 4;
	add.s64 	%rd26, %rd1, %rd25;
	ld.global.f32 	%f276, [%rd26];
	setp.lt.f32 	%p255, %f276, %f275;
	@%p255 bra 	$L__BB16_45;
	setp.eq.f32 	%p256, %f275, %f276;
	setp.lt.s32 	%p257, %r539, %r538;
	and.pred  	%p258, %p256, %p257;
	selp.f32 	%f276, %f276, %f275, %p258;
	selp.b32 	%r539, %r539, %r538, %p258;
$L__BB16_45:
	setp.lt.s32 	%p259, %r7, 256;
	@%p259 bra 	$L__BB16_78;
	// begin inline asm
	mov.u32 %r454, %laneid;
	// end inline asm
	mov.b32 	%r462, 1;
	mov.b32 	%r463, 31;
	mov.b32 	%r464, -1;
	// begin inline asm
	shfl.sync.down.b32 %r455, %r539, %r462, %r463, %r464;
	// end inline asm
	mov.b32 	%r461, %f276;
	// begin inline asm
	shfl.sync.down.b32 %r460, %r461, %r462, %r463, %r464;
	// end inline asm
	mov.b32 	%f55, %r460;
	setp.gt.s32 	%p324, %r454, 30;
	mov.f32 	%f277, %f276;
	mov.u32 	%r540, %r539;
	@%p324 bra 	$L__BB16_49;
	setp.gt.f32 	%p325, %f276, %f55;
	mov.f32 	%f277, %f55;
	mov.u32 	%r540, %r455;
	@%p325 bra 	$L__BB16_49;
	setp.eq.f32 	%p326, %f276, %f55;
	setp.lt.s32 	%p327, %r455, %r539;
	and.pred  	%p328, %p326, %p327;
	selp.f32 	%f277, %f55, %f276, %p328;
	selp.b32 	%r540, %r455, %r539, %p328;
$L__BB16_49:
	mov.b32 	%r472, 2;
	mov.b32 	%r473, 31;
	mov.b32 	%r474, -1;
	// begin inline asm
	shfl.sync.down.b32 %r465, %r540, %r472, %r473, %r474;
	// end inline asm
	mov.b32 	%r471, %f277;
	// begin inline asm
	shfl.sync.down.b32 %r470, %r471, %r472, %r473, %r474;
	// end inline asm
	mov.b32 	%f58, %r470;
	setp.gt.s32 	%p329, %r454, 29;
	mov.f32 	%f278, %f277;
	mov.u32 	%r541, %r540;
	@%p329 bra 	$L__BB16_52;
	setp.gt.f32 	%p330, %f277, %f58;
	mov.f32 	%f278, %f58;
	mov.u32 	%r541, %r465;
	@%p330 bra 	$L__BB16_52;
	setp.eq.f32 	%p331, %f277, %f58;
	setp.lt.s32 	%p332, %r465, %r540;
	and.pred  	%p333, %p331, %p332;
	selp.f32 	%f278, %f58, %f277, %p333;
	selp.b32 	%r541, %r465, %r540, %p333;
$L__BB16_52:
	mov.b32 	%r482, 4;
	mov.b32 	%r483, 31;
	mov.b32 	%r484, -1;
	// begin inline asm
	shfl.sync.down.b32 %r475, %r541, %r482, %r483, %r484;
	// end inline asm
	mov.b32 	%r481, %f278;
	// begin inline asm
	shfl.sync.down.b32 %r480, %r481, %r482, %r483, %r484;
	// end inline asm
	mov.b32 	%f61, %r480;
	setp.gt.s32 	%p334, %r454, 27;
	mov.f32 	%f279, %f278;
	mov.u32 	%r542, %r541;
	@%p334 bra 	$L__BB16_55;
	setp.gt.f32 	%p335, %f278, %f61;
	mov.f32 	%f279, %f61;
	mov.u32 	%r542, %r475;
	@%p335 bra 	$L__BB16_55;
	setp.eq.f32 	%p336, %f278, %f61;
	setp.lt.s32 	%p337, %r475, %r541;
	and.pred  	%p338, %p336, %p337;
	selp.f32 	%f279, %f61, %f278, %p338;
	selp.b32 	%r542, %r475, %r541, %p338;
$L__BB16_55:
	mov.b32 	%r492, 8;
	mov.b32 	%r493, 31;
	mov.b32 	%r494, -1;
	// begin inline asm
	shfl.sync.down.b32 %r485, %r542, %r492, %r493, %r494;
	// end inline asm
	mov.b32 	%r491, %f279;
	// begin inline asm
	shfl.sync.down.b32 %r490, %r491, %r492, %r493, %r494;
	// end inline asm
	mov.b32 	%f64, %r490;
	setp.gt.s32 	%p339, %r454, 23;
	mov.f32 	%f350, %f279;
	mov.u32 	%r620, %r542;
	@%p339 bra 	$L__BB16_58;
	setp.gt.f32 	%p340, %f279, %f64;
	mov.f32 	%f350, %f64;
	mov.u32 	%r620, %r485;
	@%p340 bra 	$L__BB16_58;
	setp.eq.f32 	%p341, %f279, %f64;
	setp.lt.s32 	%p342, %r485, %r542;
	and.pred  	%p343, %p341, %p342;
	selp.f32 	%f350, %f64, %f279, %p343;
	selp.b32 	%r620, %r485, %r542, %p343;
$L__BB16_58:
	mov.b32 	%r502, 16;
	mov.b32 	%r503, 31;
	mov.b32 	%r504, -1;
	// begin inline asm
	shfl.sync.down.b32 %r544, %r620, %r502, %r503, %r504;
	// end inline asm
	mov.b32 	%r501, %f350;
	// begin inline asm
	shfl.sync.down.b32 %r500, %r501, %r502, %r503, %r504;
	// end inline asm
	mov.b32 	%f281, %r500;
	setp.gt.s32 	%p344, %r454, 15;
	@%p344 bra 	$L__BB16_63;
	setp.gt.f32 	%p345, %f350, %f281;
	@%p345 bra 	$L__BB16_61;
	setp.eq.f32 	%p346, %f350, %f281;
	setp.lt.s32 	%p347, %r544, %r620;
	and.pred  	%p348, %p346, %p347;
	selp.f32 	%f281, %f281, %f350, %p348;
	selp.b32 	%r544, %r544, %r620, %p348;
$L__BB16_61:
	setp.ne.s32 	%p349, %r454, 0;
	mov.u32 	%r620, %r544;
	mov.f32 	%f350, %f281;
	@%p349 bra 	$L__BB16_63;
	shr.u32 	%r505, %r8, 2;
	and.b32  	%r506, %r505, 248;
	mov.u32 	%r507, _ZZN3cub18CUB_300001_SM_10006detail6reduce18DeviceReduceKernelINS2_10policy_hubINS0_12KeyValuePairIifEEiNS0_6ArgMinEE10Policy1000ENS0_21ArgIndexInputIteratorIPfifEEiS7_S6_N4cuda3std3__410__identityEEEvT0_PT3_T1_NS0_13GridEvenShareISK_EET2_T4_E12temp_storage;
	add.s32 	%r508, %r507, %r506;
	st.shared.u32 	[%r508+8], %r544;
	st.shared.f32 	[%r508+12], %f281;
$L__BB16_63:
	bar.sync 	0;
	setp.ne.s32 	%p350, %r8, 0;
	@%p350 bra 	$L__BB16_238;
	ld.shared.u32 	%r546, [_ZZN3cub18CUB_300001_SM_10006detail6reduce18DeviceReduceKernelINS2_10policy_hubINS0_12KeyValuePairIifEEiNS0_6ArgMinEE10Policy1000ENS0_21ArgIndexInputIteratorIPfifEEiS7_S6_N4cuda3std3__410__identityEEEvT0_PT3_T1_NS0_13GridEvenShareISK_EET2_T4_E12temp_storage+16];
	ld.shared.f32 	%f283, [_ZZN3cub18CUB_300001_SM_10006detail6reduce18DeviceReduceKernelINS2_10policy_hubINS0_12KeyValuePairIifEEiNS0_6ArgMinEE10Policy1000ENS0_21ArgIndexInputIteratorIPfifEEiS7_S6_N4cuda3std3__410__identityEEEvT0_PT3_T1_NS0_13GridEvenShareISK_EET2_T4_E12temp_storage+20];
	setp.lt.f32 	%p351, %f283, %f350;
	@%p351 bra 	$L__BB16_66;
	setp.eq.f32 	%p352, %f350, %f283;
	setp.lt.s32 	%p353, %r546, %r620;
	and.pred  	%p354, %p352, %p353;
	selp.f32 	%f283, %f283, %f350, %p354;
	selp.b32 	%r546, %r546, %r620, %p354;
$L__BB16_66:
	ld.shared.u32 	%r547, [_ZZN3cub18CUB_300001_SM_10006detail6reduce18DeviceReduceKernelINS2_10policy_hubINS0_12KeyValuePairIifEEiNS0_6ArgMinEE10Policy1000ENS0_21ArgIndexInputIteratorIPfifEEiS7_S6_N4cuda3std3__410__identityEEEvT0_PT3_T1_NS0_13GridEvenShareISK_EET2_T4_E12temp_storage+24];
	ld.shared.f32 	%f284, [_ZZN3cub18CUB_300001_SM_10006detail6reduce18DeviceReduceKernelINS2_10policy_hubINS0_12KeyValuePairIifEEiNS0_6ArgMinEE10Policy1000ENS0_21ArgIndexInputIteratorIPfifEEiS7_S6_N4cuda3std3__410__identityEEEvT0_PT3_T1_NS0_13GridEvenShareISK_EET2_T4_E12temp_storage+28];
	setp.lt.f32 	%p355, %f284, %f283;
	@%p355 bra 	$L__BB16_68;
	setp.eq.f32 	%p356, %f283, %f284;
	setp.lt.s32 	%p357, %r547, %r546;
	and.pred  	%p358, %p356, %p357;
	selp.f32 	%f284, %f284, %f283, %p358;
	selp.b32 	%r547, %r547, %r546, %p358;
$L__BB16_68:
	ld.shared.u32 	%r548, [_ZZN3cub18CUB_300001_SM_10006detail6reduce18DeviceReduceKernelINS2_10policy_hubINS0_12KeyValuePairIifEEiNS0_6ArgMinEE10Policy1000ENS0_21ArgIndexInputIteratorIPfifEEiS7_S6_N4cuda3std3__410__identityEEEvT0_PT3_T1_NS0_13GridEvenShareISK_EET2_T4_E12temp_storage+32];
	ld.shared.f32 	%f285, [_ZZN3cub18CUB_300001_SM_10006detail6reduce18DeviceReduceKernelINS2_10policy_hubINS0_12KeyValuePairIifEEiNS0_6ArgMinEE10Policy1000ENS0_21ArgIndexInputIteratorIPfifEEiS7_S6_N4cuda3std3__410__identityEEEvT0_PT3_T1_NS0_13GridEvenShareISK_EET2_T4_E12temp_storage+36];
	setp.lt.f32 	%p359, %f285, %f284;
	@%p359 bra 	$L__BB16_70;
	setp.eq.f32 	%p360, %f284, %f285;
	setp.lt.s32 	%p361, %r548, %r547;
	and.pred  	%p362, %p360, %p361;
	selp.f32 	%f285, %f285, %f284, %p362;
	selp.b32 	%r548, %r548, %r547, %p362;
$L__BB16_70:
	ld.shared.u32 	%r549, [_ZZN3cub18CUB_300001_SM_10006detail6reduce18DeviceReduceKernelINS2_10policy_hubINS0_12KeyValuePairIifEEiNS0_6ArgMinEE10Policy1000ENS0_21ArgIndexInputIteratorIPfifEEiS7_S6_N4cuda3std3__410__identityEEEvT0_PT3_T1_NS0_13GridEvenShareISK_EET2_T4_E12temp_storage+40];
	ld.shared.f32 	%f286, [_ZZN3cub18CUB_300001_SM_10006detail6reduce18DeviceReduceKernelINS2_10policy_hubINS0_12KeyValuePairIifEEiNS0_6ArgMinEE10Policy1000ENS0_21ArgIndexInputIteratorIPfifEEiS7_S6_N4cuda3std3__410__identityEEEvT0_PT3_T1_NS0_13GridEvenShareISK_EET2_T4_E12temp_storage+44];
	setp.lt.f32 	%p363, %f286, %f285;
	@%p363 bra 	$L__BB16_72;
	setp.eq.f32 	%p364, %f285, %f286;
	setp.lt.s32 	%p365, %r549, %r548;
	and.pred  	%p366, %p364, %p365;
	selp.f32 	%f286, %f286, %f285, %p366;
	selp.b32 	%r549, %r549, %r548, %p366;
$L__BB16_72:
	ld.shared.u32 	%r550, [_ZZN3cub18CUB_300001_SM_10006detail6reduce18DeviceReduceKernelINS2_10policy_hubINS0_12KeyValuePairIifEEiNS0_6ArgMinEE10Policy1000ENS0_21ArgIndexInputIteratorIPfifEEiS7_S6_N4cuda3std3__410__identityEEEvT0_PT3_T1_NS0_13GridEvenShareISK_EET2_T4_E12temp_storage+48];
	ld.shared.f32 	%f287, [_ZZN3cub18CUB_300001_SM_10006detail6reduce18DeviceReduceKernelINS2_10policy_hubINS0_12KeyValuePairIifEEiNS0_6ArgMinEE10Policy1000ENS0_21ArgIndexInputIteratorIPfifEEiS7_S6_N4cuda3std3__410__identityEEEvT0_PT3_T1_NS0_13GridEvenShareISK_EET2_T4_E12temp_storage+52];
	setp.lt.f32 	%p367, %f287, %f286;
	@%p367 bra 	$L__BB16_74;
	setp.eq.f32 	%p368, %f286, %f287;
	setp.lt.s32 	%p369, %r550, %r549;
	and.pred  	%p370, %p368, %p369;
	selp.f32 	%f287, %f287, %f286, %p370;
	selp.b32 	%r550, %r550, %r549, %p370;
$L__BB16_74:
	ld.shared.u32 	%r551, [_ZZN3cub18CUB_300001_SM_10006detail6reduce18DeviceReduceKernelINS2_10policy_hubINS0_12KeyValuePairIifEEiNS0_6ArgMinEE10Policy1000ENS0_21ArgIndexInputIteratorIPfifEEiS7_S6_N4cuda3std3__410__identityEEEvT0_PT3_T1_NS0_13GridEvenShareISK_EET2_T4_E12temp_storage+56];
	ld.shared.f32 	%f288, [_ZZN3cub18CUB_300001_SM_10006detail6reduce18DeviceReduceKernelINS2_10policy_hubINS0_12KeyValuePairIifEEiNS0_6ArgMinEE10Policy1000ENS0_21ArgIndexInputIteratorIPfifEEiS7_S6_N4cuda3std3__410__identityEEEvT0_PT3_T1_NS0_13GridEvenShareISK_EET2_T4_E12temp_storage+60];
	setp.lt.f32 	%p371, %f288, %f287;
	@%p371 bra 	$L__BB16_76;
	setp.eq.f32 	%p372, %f287, %f288;
	setp.lt.s32 	%p373, %r551, %r550;
	and.pred  	%p374, %p372, %p373;
	selp.f32 	%f288, %f288, %f287, %p374;
	selp.b32 	%r551, %r551, %r550, %p374;
$L__BB16_76:
	ld.shared.u32 	%r620, [_ZZN3cub18CUB_300001_SM_10006detail6reduce18DeviceReduceKernelINS2_10policy_hubINS0_12KeyValuePairIifEEiNS0_6ArgMinEE10Policy1000ENS0_21ArgIndexInputIteratorIPfifEEiS7_S6_N4cuda3std3__410__identityEEEvT0_PT3_T1_NS0_13GridEvenShareISK_EET2_T4_E12temp_storage+64];
	ld.shared.f32 	%f350, [_ZZN3cub18CUB_300001_SM_10006detail6reduce18DeviceReduceKernelINS2_10policy_hubINS0_12KeyValuePairIifEEiNS0_6ArgMinEE10Policy1000ENS0_21ArgIndexInputIteratorIPfifEEiS7_S6_N4cuda3std3__410__identityEEEvT0_PT3_T1_NS0_13GridEvenShareISK_EET2_T4_E12temp_storage+68];
	setp.lt.f32 	%p375, %f350, %f288;
	@%p375 bra 	$L__BB16_238;
	setp.eq.f32 	%p376, %f288, %f350;
	setp.lt.s32 	%p377, %r620, %r551;
	and.pred  	%p378, %p376, %p377;
	selp.f32 	%f350, %f350, %f288, %p378;
	selp.b32 	%r620, %r620, %r551, %p378;
	bra.uni 	$L__BB16_238;
$L__BB16_78:
	// begin inline asm
	mov.u32 %r391, %laneid;
	// end inline asm
	and.b32  	%r402, %r8, 992;
	add.s32 	%r403, %r402, 32;
	setp.gt.s32 	%p260, %r403, %r7;
	not.b32 	%r404, %r402;
	add.s32 	%r405, %r7, %r404;
	selp.b32 	%r400, %r405, 31, %p260;
	mov.b32 	%r399, 1;
	mov.b32 	%r401, -1;
	// begin inline asm
	shfl.sync.down.b32 %r392, %r539, %r399, %r400, %r401;
	// end inline asm
	mov.b32 	%r398, %f276;
	// begin inline asm
	shfl.sync.down.b32 %r397, %r398, %r399, %r400, %r401;
	// end inline asm
	mov.b32 	%f91, %r397;
	setp.ge.s32 	%p261, %r391, %r400;
	mov.u32 	%r552, %r539;
	mov.f32 	%f289, %f276;
	@%p261 bra 	$L__BB16_81;
	setp.gt.f32 	%p262, %f276, %f91;
	mov.u32 	%r552, %r392;
	mov.f32 	%f289, %f91;
	@%p262 bra 	$L__BB16_81;
	setp.eq.f32 	%p263, %f276, %f91;
	setp.lt.s32 	%p264, %r392, %r539;
	and.pred  	%p265, %p263, %p264;
	selp.b32 	%r552, %r392, %r539, %p265;
	selp.f32 	%f289, %f91, %f276, %p265;
$L__BB16_81:
	mov.b32 	%r413, 2;
	mov.b32 	%r415, -1;
	// begin inline asm
	shfl.sync.down.b32 %r406, %r552, %r413, %r400, %r415;
	// end inline asm
	mov.b32 	%r412, %f289;
	// begin inline asm
	shfl.sync.down.b32 %r411, %r412, %r413, %r400, %r415;
	// end inline asm
	mov.b32 	%f94, %r411;
	add.s32 	%r416, %r391, 2;
	setp.gt.s32 	%p266, %r416, %r400;
	mov.u32 	%r553, %r552;
	mov.f32 	%f290, %f289;
	@%p266 bra 	$L__BB16_84;
	setp.gt.f32 	%p267, %f289, %f94;
	mov.u32 	%r553, %r406;
	mov.f32 	%f290, %f94;
	@%p267 bra 	$L__BB16_84;
	setp.eq.f32 	%p268, %f289, %f94;
	setp.lt.s32 	%p269, %r406, %r552;
	and.pred  	%p270, %p268, %p269;
	selp.b32 	%r553, %r406, %r552, %p270;
	selp.f32 	%f290, %f94, %f289, %p270;
$L__BB16_84:
	mov.b32 	%r424, 4;
	mov.b32 	%r426, -1;
	// begin inline asm
	shfl.sync.down.b32 %r417, %r553, %r424, %r400, %r426;
	// end inline asm
	mov.b32 	%r423, %f290;
	// begin inline asm
	shfl.sync.down.b32 %r422, %r423, %r424, %r400, %r426;
	// end inline asm
	mov.b32 	%f97, %r422;
	add.s32 	%r427, %r391, 4;
	setp.gt.s32 	%p271, %r427, %r400;
	mov.u32 	%r554, %r553;
	mov.f32 	%f291, %f290;
	@%p271 bra 	$L__BB16_87;
	setp.gt.f32 	%p272, %f290, %f97;
	mov.u32 	%r554, %r417;
	mov.f32 	%f291, %f97;
	@%p272 bra 	$L__BB16_87;
	setp.eq.f32 	%p273, %f290, %f97;
	setp.lt.s32 	%p274, %r417, %r553;
	and.pred  	%p275, %p273, %p274;
	selp.b32 	%r554, %r417, %r553, %p275;
	selp.f32 	%f291, %f97, %f290, %p275;
$L__BB16_87:
	mov.b32 	%r435, 8;
	mov.b32 	%r437, -1;
	// begin inline asm
	shfl.sync.down.b32 %r428, %r554, %r435, %r400, %r437;
	// end inline asm
	mov.b32 	%r434, %f291;
	// begin inline asm
	shfl.sync.down.b32 %r433, %r434, %r435, %r400, %r437;
	// end inline asm
	mov.b32 	%f100, %r433;
	add.s32 	%r438, %r391, 8;
	setp.gt.s32 	%p276, %r438, %r400;
	mov.u32 	%r555, %r554;
	mov.f32 	%f292, %f291;
	@%p276 bra 	$L__BB16_90;
	setp.gt.f32 	%p277, %f291, %f100;
	mov.u32 	%r555, %r428;
	mov.f32 	%f292, %f100;
	@%p277 bra 	$L__BB16_90;
	setp.eq.f32 	%p278, %f291, %f100;
	setp.lt.s32 	%p279, %r428, %r554;
	and.pred  	%p280, %p278, %p279;
	selp.b32 	%r555, %r428, %r554, %p280;
	selp.f32 	%f292, %f100, %f291, %p280;
$L__BB16_90:
	mov.b32 	%r446, 16;
	mov.b32 	%r448, -1;
	// begin inline asm
	shfl.sync.down.b32 %r439, %r555, %r446, %r400, %r448;
	// end inline asm
	mov.b32 	%r445, %f292;
	// begin inline asm
	shfl.sync.down.b32 %r444, %r445, %r446, %r400, %r448;
	// end inline asm
	mov.b32 	%f103, %r444;
	add.s32 	%r449, %r391, 16;
	setp.gt.s32 	%p281, %r449, %r400;
	mov.u32 	%r620, %r555;
	mov.f32 	%f350, %f292;
	@%p281 bra 	$L__BB16_93;
	setp.gt.f32 	%p282, %f292, %f103;
	mov.u32 	%r620, %r439;
	mov.f32 	%f350, %f103;
	@%p282 bra 	$L__BB16_93;
	setp.eq.f32 	%p283, %f292, %f103;
	setp.lt.s32 	%p284, %r439, %r555;
	and.pred  	%p285, %p283, %p284;
	selp.b32 	%r620, %r439, %r555, %p285;
	selp.f32 	%f350, %f103, %f292, %p285;
$L__BB16_93:
	setp.ne.s32 	%p286, %r391, 0;
	@%p286 bra 	$L__BB16_95;
	shr.u32 	%r450, %r8, 2;
	and.b32  	%r451, %r450, 248;
	mov.u32 	%r452, _ZZN3cub18CUB_300001_SM_10006detail6reduce18DeviceReduceKernelINS2_10policy_hubINS0_12KeyValuePairIifEEiNS0_6ArgMinEE10Policy1000ENS0_21ArgIndexInputIteratorIPfifEEiS7_S6_N4cuda3std3__410__identityEEEvT0_PT3_T1_NS0_13GridEvenShareISK_EET2_T4_E12temp_storage;
	add.s32 	%r453, %r452, %r451;
	st.shared.u32 	[%r453+8], %r620;
	st.shared.f32 	[%r453+12], %f350;
$L__BB16_95:
	bar.sync 	0;
	setp.ne.s32 	%p287, %r8, 0;
	setp.lt.s32 	%p288, %r7, 33;
	or.pred  	%p289, %p287, %p288;
	@%p289 bra 	$L__BB16_238;
	ld.shared.u32 	%r557, [_ZZN3cub18CUB_300001_SM_10006detail6reduce18DeviceReduceKernelINS2_10policy_hubINS0_12KeyValuePairIifEEiNS0_6ArgMinEE10Policy1000ENS0_21ArgIndexInputIteratorIPfifEEiS7_S6_N4cuda3std3__410__identityEEEvT0_PT3_T1_NS0_13GridEvenShareISK_EET2_T4_E12temp_storage+16];
	ld.shared.f32 	%f294, [_ZZN3cub18CUB_300001_SM_10006detail6reduce18DeviceReduceKernelINS2_10policy_hubINS0_12KeyValuePairIifEEiNS0_6ArgMinEE10Policy1000ENS0_21ArgIndexInputIteratorIPfifEEiS7_S6_N4cuda3std3__410__identityEEEvT0_PT3_T1_NS0_13GridEvenShareISK_EET2_T4_E12temp_storage+20];
	setp.lt.f32 	%p290, %f294, %f350;
	@%p290 bra 	$L__BB16_98;
	setp.eq.f32 	%p291, %f350, %f294;
	setp.lt.s32 	%p292, %r557, %r620;
	and.pred  	%p293, %p291, %p292;
	selp.b32 	%r557, %r557, %r620, %p293;
	selp.f32 	%f294, %f294, %f350, %p293;
$L__BB16_98:
	setp.lt.u32 	%p294, %r7, 65;
	mov.f32 	%f350, %f294;
	mov.u32 	%r620, %r557;
	@%p294 bra 	$L__BB16_238;
	ld.shared.u32 	%r620, [_ZZN3cub18CUB_300001_SM_10006detail6reduce18DeviceReduceKernelINS2_10policy_hubINS0_12KeyValuePairIifEEiNS0_6ArgMinEE10Policy1000ENS0_21ArgIndexInputIteratorIPfifEEiS7_S6_N4cuda3std3__410__identityEEEvT0_PT3_T1_NS0_13GridEvenShareISK_EET2_T4_E12temp_storage+24];
	ld.shared.f32 	%f350, [_ZZN3cub18CUB_300001_SM_10006detail6reduce18DeviceReduceKernelINS2_10policy_hubINS0_12KeyValuePairIifEEiNS0_6ArgMinEE10Policy1000ENS0_21ArgIndexInputIteratorIPfifEEiS7_S6_N4cuda3std3__410__identityEEEvT0_PT3_T1_NS0_13GridEvenShareISK_EET2_T4_E12temp_storage+28];
	setp.lt.f32 	%p295, %f350, %f294;
	@%p295 bra 	$L__BB16_101;
	setp.eq.f32 	%p296, %f294, %f350;
	setp.lt.s32 	%p297, %r620, %r557;
	and.pred  	%p298, %p296, %p297;
	selp.b32 	%r620, %r620, %r557, %p298;
	selp.f32 	%f350, %f350, %f294, %p298;
$L__BB16_101:
	setp.lt.u32 	%p299, %r7, 97;
	@%p299 bra 	$L__BB16_238;
	ld.shared.u32 	%r559, [_ZZN3cub18CUB_300001_SM_10006detail6reduce18DeviceReduceKernelINS2_10policy_hubINS0_12KeyValuePairIifEEiNS0_6ArgMinEE10Policy1000ENS0_21ArgIndexInputIteratorIPfifEEiS7_S6_N4cuda3std3__410__identityEEEvT0_PT3_T1_NS0_13GridEvenShareISK_EET2_T4_E12temp_storage+32];
	ld.shared.f32 	%f296, [_ZZN3cub18CUB_300001_SM_10006detail6reduce18DeviceReduceKernelINS2_10policy_hubINS0_12KeyValuePairIifEEiNS0_6ArgMinEE10Policy1000ENS0_21ArgIndexInputIteratorIPfifEEiS7_S6_N4cuda3std3__410__identityEEEvT0_PT3_T1_NS0_13GridEvenShareISK_EET2_T4_E12temp_storage+36];
	setp.lt.f32 	%p300, %f296, %f350;
	@%p300 bra 	$L__BB16_104;
	setp.eq.f32 	%p301, %f350, %f296;
	setp.lt.s32 	%p302, %r559, %r620;
	and.pred  	%p303, %p301, %p302;
	selp.b32 	%r559, %r559, %r620, %p303;
	selp.f32 	%f296, %f296, %f350, %p303;
$L__BB16_104:
	setp.lt.u32 	%p304, %r7, 129;
	mov.f32 	%f350, %f296;
	mov.u32 	%r620, %r559;
	@%p304 bra 	$L__BB16_238;
	ld.shared.u32 	%r620, [_ZZN3cub18CUB_300001_SM_10006detail6reduce18DeviceReduceKernelINS2_10policy_hubINS0_12KeyValuePairIifEEiNS0_6ArgMinEE10Policy1000ENS0_21ArgIndexInputIteratorIPfifEEiS7_S6_N4cuda3std3__410__identityEEEvT0_PT3_T1_NS0_13GridEvenShareISK_EET2_T4_E12temp_storage+40];
	ld.shared.f32 	%f350, [_ZZN3cub18CUB_300001_SM_10006detail6reduce18DeviceReduceKernelINS2_10policy_hubINS0_12KeyValuePairIifEEiNS0_6ArgMinEE10Policy1000ENS0_21ArgIndexInputIteratorIPfifEEiS7_S6_N4cuda3std3__410__identityEEEvT0_PT3_T1_NS0_13GridEvenShareISK_EET2_T4_E12temp_storage+44];
	setp.lt.f32 	%p305, %f350, %f296;
	@%p305 bra 	$L__BB16_107;
	setp.eq.f32 	%p306, %f296, %f350;
	setp.lt.s32 	%p307, %r620, %r559;
	and.pred  	%p308, %p306, %p307;
	selp.b32 	%r620, %r620, %r559, %p308;
	selp.f32 	%f350, %f350, %f296, %p308;
$L__BB16_107:
	setp.lt.u32 	%p309, %r7, 161;
	@%p309 bra 	$L__BB16_238;
	ld.shared.u32 	%r561, [_ZZN3cub18CUB_300001_SM_10006detail6reduce18DeviceReduceKernelINS2_10policy_hubINS0_12KeyValuePairIifEEiNS0_6ArgMinEE10Policy1000ENS0_21ArgIndexInputIteratorIPfifEEiS7_S6_N4cuda3std3__410__identityEEEvT0_PT3_T1_NS0_13GridEvenShareISK_EET2_T4_E12temp_storage+48];
	ld.shared.f32 	%f298, [_ZZN3cub18CUB_300001_SM_10006detail6reduce18DeviceReduceKernelINS2_10policy_hubINS0_12KeyValuePairIifEEiNS0_6ArgMinEE10Policy1000ENS0_21ArgIndexInputIteratorIPfifEEiS7_S6_N4cuda3std3__410__identityEEEvT0_PT3_T1_NS0_13GridEvenShareISK_EET2_T4_E12temp_storage+52];
	setp.lt.f32 	%p310, %f298, %f350;
	@%p310 bra 	$L__BB16_110;
	setp.eq.f32 	%p311, %f350, %f298;
	setp.lt.s32 	%p312, %r561, %r620;
	and.pred  	%p313, %p311, %p312;
	selp.b32 	%r561, %r561, %r620, %p313;
	selp.f32 	%f298, %f298, %f350, %p313;
$L__BB16_110:
	setp.lt.u32 	%p314, %r7, 193;
	mov.f32 	%f350, %f298;
	mov.u32 	%r620, %r561;
	@%p314 bra 	$L__BB16_238;
	ld.shared.u32 	%r562, [_ZZN3cub18CUB_300001_SM_10006detail6reduce18DeviceReduceKernelINS2_10policy_hubINS0_12KeyValuePairIifEEiNS0_6ArgMinEE10Policy1000ENS0_21ArgIndexInputIteratorIPfifEEiS7_S6_N4cuda3std3__410__identityEEEvT0_PT3_T1_NS0_13GridEvenShareISK_EET2_T4_E12temp_storage+56];
	ld.shared.f32 	%f299, [_ZZN3cub18CUB_300001_SM_10006detail6reduce18DeviceReduceKernelINS2_10policy_hubINS0_12KeyValuePairIifEEiNS0_6ArgMinEE10Policy1000ENS0_21ArgIndexInputIteratorIPfifEEiS7_S6_N4cuda3std3__410__identityEEEvT0_PT3_T1_NS0_13GridEvenShareISK_EET2_T4_E12temp_storage+60];
	setp.lt.f32 	%p315, %f299, %f298;
	@%p315 bra 	$L__BB16_113;
	setp.eq.f32 	%p316, %f298, %f299;
	setp.lt.s32 	%p317, %r562, %r561;
	and.pred  	%p318, %p316, %p317;
	selp.b32 	%r562, %r562, %r561, %p318;
	selp.f32 	%f299, %f299, %f298, %p318;
$L__BB16_113:
	setp.lt.u32 	%p319, %r7, 225;
	mov.f32 	%f350, %f299;
	mov.u32 	%r620, %r562;
	@%p319 bra 	$L__BB16_238;
	ld.shared.u32 	%r620, [_ZZN3cub18CUB_300001_SM_10006detail6reduce18DeviceReduceKernelINS2_10policy_hubINS0_12KeyValuePairIifEEiNS0_6ArgMinEE10Policy1000ENS0_21ArgIndexInputIteratorIPfifEEiS7_S6_N4cuda3std3__410__identityEEEvT0_PT3_T1_NS0_13GridEvenShareISK_EET2_T4_E12temp_storage+64];
	ld.shared.f32 	%f350, [_ZZN3cub18CUB_300001_SM_10006detail6reduce18DeviceReduceKernelINS2_10policy_hubINS0_12KeyValuePairIifEEiNS0_6ArgMinEE10Policy1000ENS0_21ArgIndexInputIteratorIPfifEEiS7_S6_N4cuda3std3__410__identityEEEvT0_PT3_T1_NS0_13GridEvenShareISK_EET2_T4_E12temp_storage+68];
	setp.lt.f32 	%p320, %f350, %f299;
	@%p320 bra 	$L__BB16_238;
	setp.eq.f32 	%p321, %f299, %f350;
	setp.lt.s32 	%p322, %r620, %r562;
	and.pred  	%p323, %p321, %p322;
	selp.f32 	%f350, %f350, %f299, %p323;
	selp.b32 	%r620, %r620, %r562, %p323;
	bra.uni 	$L__BB16_238;
$L__BB16_116:
	mov.u32 	%r157, %tid.x;
	add.s32 	%r304, %r6, %r157;
	add.s32 	%r607, %r304, %r298;
	mul.wide.s32 	%rd11, %r607, 4;
	add.s64 	%rd12, %rd1, %rd11;
	ld.global.f32 	%f337, [%rd12];
	ld.global.f32 	%f127, [%rd12+1024];
	add.s32 	%r159, %r607, 512;
	ld.global.f32 	%f128, [%rd12+2048];
	add.s32 	%r160, %r607, 768;
	ld.global.f32 	%f129, [%rd12+3072];
	add.s32 	%r161, %r607, 1024;
	ld.global.f32 	%f130, [%rd12+4096];
	add.s32 	%r162, %r607, 1280;
	ld.global.f32 	%f131, [%rd12+5120];
	add.s32 	%r163, %r607, 1536;
	ld.global.f32 	%f132, [%rd12+6144];
	add.s32 	%r164, %r607, 1792;
	ld.global.f32 	%f133, [%rd12+7168];
	setp.lt.f32 	%p2, %f127, %f337;
	@%p2 bra 	$L__BB16_118;
	setp.neu.f32 	%p3, %f337, %f127;
	setp.lt.s32 	%p4, %r607, 2147483392;
	or.pred  	%p5, %p3, %p4;
	@%p5 bra 	$L__BB16_119;
$L__BB16_118:
	add.s32 	%r607, %r607, 256;
	mov.f32 	%f337, %f127;
$L__BB16_119:
	setp.lt.f32 	%p6, %f128, %f337;
	@%p6 bra 	$L__BB16_121;
	setp.neu.f32 	%p7, %f337, %f128;
	setp.ge.s32 	%p8, %r159, %r607;
	or.pred  	%p9, %p7, %p8;
	@%p9 bra 	$L__BB16_122;
$L__BB16_121:
	mov.u32 	%r607, %r159;
	mov.f32 	%f337, %f128;
$L__BB16_122:
	setp.lt.f32 	%p10, %f129, %f337;
	@%p10 bra 	$L__BB16_124;
	setp.neu.f32 	%p11, %f337, %f129;
	setp.ge.s32 	%p12, %r160, %r607;
	or.pred  	%p13, %p11, %p12;
	@%p13 bra 	$L__BB16_125;
$L__BB16_124:
	mov.u32 	%r607, %r160;
	mov.f32 	%f337, %f129;
$L__BB16_125:
	setp.lt.f32 	%p14, %f130, %f337;
	@%p14 bra 	$L__BB16_127;
	setp.neu.f32 	%p15, %f337, %f130;
	setp.ge.s32 	%p16, %r161, %r607;
	or.pred  	%p17, %p15, %p16;
	@%p17 bra 	$L__BB16_128;
$L__BB16_127:
	mov.u32 	%r607, %r161;
	mov.f32 	%f337, %f130;
$L__BB16_128:
	setp.lt.f32 	%p18, %f131, %f337;
	@%p18 bra 	$L__BB16_130;
	setp.neu.f32 	%p19, %f337, %f131;
	setp.ge.s32 	%p20, %r162, %r607;
	or.pred  	%p21, %p19, %p20;
	@%p21 bra 	$L__BB16_131;
$L__BB16_130:
	mov.u32 	%r607, %r162;
	mov.f32 	%f337, %f131;
$L__BB16_131:
	setp.lt.f32 	%p22, %f132, %f337;
	@%p22 bra 	$L__BB16_133;
	setp.neu.f32 	%p23, %f337, %f132;
	setp.ge.s32 	%p24, %r163, %r607;
	or.pred  	%p25, %p23, %p24;
	@%p25 bra 	$L__BB16_134;
$L__BB16_133:
	mov.u32 	%r607, %r163;
	mov.f32 	%f337, %f132;
$L__BB16_134:
	setp.lt.f32 	%p26, %f133, %f337;
	@%p26 bra 	$L__BB16_136;
	setp.neu.f32 	%p27, %f337, %f133;
	setp.ge.s32 	%p28, %r164, %r607;
	or.pred  	%p29, %p27, %p28;
	@%p29 bra 	$L__BB16_137;
$L__BB16_136:
	mov.u32 	%r607, %r164;
	mov.f32 	%f337, %f133;
$L__BB16_137:
	setp.lt.s32 	%p30, %r7, %r5;
	@%p30 bra 	$L__BB16_206;
	mov.b32 	%r570, 0;
	add.s32 	%r306, %r1, -2048;
	mov.u32 	%r572, %r6;
$L__BB16_139:
	add.s32 	%r572, %r572, %r5;
	setp.gt.s32 	%p31, %r572, %r306;
	@%p31 bra 	$L__BB16_165;
	add.s32 	%r307, %r298, %r157;
	add.s32 	%r177, %r307, %r572;
	mul.wide.s32 	%rd13, %r177, 4;
	add.s64 	%rd14, %rd1, %rd13;
	ld.global.f32 	%f142, [%rd14];
	add.s32 	%r178, %r177, 256;
	ld.global.f32 	%f143, [%rd14+1024];
	add.s32 	%r179, %r177, 512;
	ld.global.f32 	%f144, [%rd14+2048];
	add.s32 	%r180, %r177, 768;
	ld.global.f32 	%f145, [%rd14+3072];
	add.s32 	%r181, %r177, 1024;
	ld.global.f32 	%f146, [%rd14+4096];
	add.s32 	%r182, %r177, 1280;
	ld.global.f32 	%f147, [%rd14+5120];
	add.s32 	%r183, %r177, 1536;
	ld.global.f32 	%f148, [%rd14+6144];
	add.s32 	%r184, %r177, 1792;
	ld.global.f32 	%f149, [%rd14+7168];
	setp.lt.f32 	%p32, %f142, %f337;
	@%p32 bra 	$L__BB16_142;
	setp.neu.f32 	%p33, %f337, %f142;
	setp.ge.s32 	%p34, %r177, %r607;
	or.pred  	%p35, %p33, %p34;
	@%p35 bra 	$L__BB16_143;
$L__BB16_142:
	mov.u32 	%r607, %r177;
	mov.f32 	%f337, %f142;
$L__BB16_143:
	setp.lt.f32 	%p36, %f143, %f337;
	@%p36 bra 	$L__BB16_145;
	setp.neu.f32 	%p37, %f337, %f143;
	setp.ge.s32 	%p38, %r178, %r607;
	or.pred  	%p39, %p37, %p38;
	@%p39 bra 	$L__BB16_146;
$L__BB16_145:
	mov.u32 	%r607, %r178;
	mov.f32 	%f337, %f143;
$L__BB16_146:
	setp.lt.f32 	%p40, %f144, %f337;
	@%p40 bra 	$L__BB16_148;
	setp.neu.f32 	%p41, %f337, %f144;
	setp.ge.s32 	%p42, %r179, %r607;
	or.pred  	%p43, %p41, %p42;
	@%p43 bra 	$L__BB16_149;
$L__BB16_148:
	mov.u32 	%r607, %r179;
	mov.f32 	%f337, %f144;
$L__BB16_149:
	setp.lt.f32 	%p44, %f145, %f337;
	@%p44 bra 	$L__BB16_151;
	setp.neu.f32 	%p45, %f337, %f145;
	setp.ge.s32 	%p46, %r180, %r607;
	or.pred  	%p47, %p45, %p46;
	@%p47 bra 	$L__BB16_152;
$L__BB16_151:
	mov.u32 	%r607, %r180;
	mov.f32 	%f337, %f145;
$L__BB16_152:
	setp.lt.f32 	%p48, %f146, %f337;
	@%p48 bra 	$L__BB16_154;
	setp.neu.f32 	%p49, %f337, %f146;
	setp.ge.s32 	%p50, %r181, %r607;
	or.pred  	%p51, %p49, %p50;
	@%p51 bra 	$L__BB16_155;
$L__BB16_154:
	mov.u32 	%r607, %r181;
	mov.f32 	%f337, %f146;
$L__BB16_155:
	setp.lt.f32 	%p52, %f147, %f337;
	@%p52 bra 	$L__BB16_157;
	setp.neu.f32 	%p53, %f337, %f147;
	setp.ge.s32 	%p54, %r182, %r607;
	or.pred  	%p55, %p53, %p54;
	@%p55 bra 	$L__BB16_158;
$L__BB16_157:
	mov.u32 	%r607, %r182;
	mov.f32 	%f337, %f147;
$L__BB16_158:
	setp.lt.f32 	%p56, %f148, %f337;
	@%p56 bra 	$L__BB16_160;
	setp.neu.f32 	%p57, %f337, %f148;
	setp.ge.s32 	%p58, %r183, %r607;
	or.pred  	%p59, %p57, %p58;
	@%p59 bra 	$L__BB16_161;
$L__BB16_160:
	mov.u32 	%r607, %r183;
	mov.f32 	%f337, %f148;
$L__BB16_161:
	setp.lt.f32 	%p60, %f149, %f337;
	@%p60 bra 	$L__BB16_163;
	setp.neu.f32 	%p61, %f337, %f149;
	setp.ge.s32 	%p62, %r184, %r607;
	or.pred  	%p63, %p61, %p62;
	@%p63 bra 	$L__BB16_164;
$L__BB16_163:
	mov.u32 	%r607, %r184;
	mov.f32 	%f337, %f149;
$L__BB16_164:
	sub.s32 	%r308, %r1, %r572;
	setp.lt.s32 	%p64, %r308, %r5;
	add.s32 	%r570, %r570, 1;
	@%p64 bra 	$L__BB16_206;
	bra.uni 	$L__BB16_139;
$L__BB16_165:
	setp.le.s32 	%p65, %r1, %r572;
	sub.s32 	%r309, %r1, %r572;
	setp.ge.s32 	%p66, %r157, %r309;
	or.pred  	%p67, %p65, %p66;
	@%p67 bra 	$L__BB16_206;
	add.s32 	%r194, %r572, %r298;
	not.b32 	%r312, %r157;
	add.s32 	%r195, %r1, %r312;
	add.s32 	%r313, %r5, %r6;
	sub.s32 	%r314, %r195, %r313;
	mul.lo.s32 	%r315, %r2, %r570;
	shl.b32 	%r316, %r315, 11;
	sub.s32 	%r317, %r314, %r316;
	shr.u32 	%r318, %r317, 8;
	add.s32 	%r196, %r318, 1;
	and.b32  	%r197, %r196, 7;
	setp.lt.u32 	%p68, %r317, 1792;
	mov.u32 	%r593, %r157;
	@%p68 bra 	$L__BB16_185;
	and.b32  	%r198, %r196, 33554424;
	mov.b32 	%r583, 0;
	mov.u32 	%r593, %r157;
$L__BB16_168:
	.pragma "nounroll";
	add.s32 	%r202, %r194, %r593;
	mul.wide.s32 	%rd15, %r202, 4;
	add.s64 	%rd6, %rd1, %rd15;
	ld.global.f32 	%f317, [%rd6];
	setp.lt.f32 	%p69, %f317, %f337;
	mov.u32 	%r584, %r202;
	@%p69 bra 	$L__BB16_170;
	setp.eq.f32 	%p70, %f337, %f317;
	setp.lt.s32 	%p71, %r202, %r607;
	and.pred  	%p72, %p70, %p71;
	selp.b32 	%r584, %r202, %r607, %p72;
	selp.f32 	%f317, %f317, %f337, %p72;
$L__BB16_170:
	add.s32 	%r585, %r202, 256;
	ld.global.f32 	%f318, [%rd6+1024];
	setp.lt.f32 	%p73, %f318, %f317;
	@%p73 bra 	$L__BB16_172;
	setp.eq.f32 	%p74, %f317, %f318;
	setp.lt.s32 	%p75, %r585, %r584;
	and.pred  	%p76, %p74, %p75;
	selp.b32 	%r585, %r585, %r584, %p76;
	selp.f32 	%f318, %f318, %f317, %p76;
$L__BB16_172:
	add.s32 	%r586, %r202, 512;
	ld.global.f32 	%f319, [%rd6+2048];
	setp.lt.f32 	%p77, %f319, %f318;
	@%p77 bra 	$L__BB16_174;
	setp.eq.f32 	%p78, %f318, %f319;
	setp.lt.s32 	%p79, %r586, %r585;
	and.pred  	%p80, %p78, %p79;
	selp.b32 	%r586, %r586, %r585, %p80;
	selp.f32 	%f319, %f319, %f318, %p80;
$L__BB16_174:
	add.s32 	%r587, %r202, 768;
	ld.global.f32 	%f320, [%rd6+3072];
	setp.lt.f32 	%p81, %f320, %f319;
	@%p81 bra 	$L__BB16_176;
	setp.eq.f32 	%p82, %f319, %f320;
	setp.lt.s32 	%p83, %r587, %r586;
	and.pred  	%p84, %p82, %p83;
	selp.b32 	%r587, %r587, %r586, %p84;
	selp.f32 	%f320, %f320, %f319, %p84;
$L__BB16_176:
	add.s32 	%r588, %r202, 1024;
	ld.global.f32 	%f321, [%rd6+4096];
	setp.lt.f32 	%p85, %f321, %f320;
	@%p85 bra 	$L__BB16_178;
	setp.eq.f32 	%p86, %f320, %f321;
	setp.lt.s32 	%p87, %r588, %r587;
	and.pred  	%p88, %p86, %p87;
	selp.b32 	%r588, %r588, %r587, %p88;
	selp.f32 	%f321, %f321, %f320, %p88;
$L__BB16_178:
	add.s32 	%r589, %r202, 1280;
	ld.global.f32 	%f322, [%rd6+5120];
	setp.lt.f32 	%p89, %f322, %f321;
	@%p89 bra 	$L__BB16_180;
	setp.eq.f32 	%p90, %f321, %f322;
	setp.lt.s32 	%p91, %r589, %r588;
	and.pred  	%p92, %p90, %p91;
	selp.b32 	%r589, %r589, %r588, %p92;
	selp.f32 	%f322, %f322, %f321, %p92;
$L__BB16_180:
	add.s32 	%r590, %r202, 1536;
	ld.global.f32 	%f323, [%rd6+6144];
	setp.lt.f32 	%p93, %f323, %f322;
	@%p93 bra 	$L__BB16_182;
	setp.eq.f32 	%p94, %f322, %f323;
	setp.lt.s32 	%p95, %r590, %r589;
	and.pred  	%p96, %p94, %p95;
	selp.b32 	%r590, %r590, %r589, %p96;
	selp.f32 	%f323, %f323, %f322, %p96;
$L__BB16_182:
	add.s32 	%r607, %r202, 1792;
	ld.global.f32 	%f337, [%rd6+7168];
	setp.lt.f32 	%p97, %f337, %f323;
	@%p97 bra 	$L__BB16_184;
	setp.eq.f32 	%p98, %f323, %f337;
	setp.lt.s32 	%p99, %r607, %r590;
	and.pred  	%p100, %p98, %p99;
	selp.b32 	%r607, %r607, %r590, %p100;
	selp.f32 	%f337, %f337, %f323, %p100;
$L__BB16_184:
	add.s32 	%r593, %r593, 2048;
	add.s32 	%r583, %r583, 8;
	setp.ne.s32 	%p101, %r583, %r198;
	@%p101 bra 	$L__BB16_168;
$L__BB16_185:
	setp.eq.s32 	%p102, %r197, 0;
	@%p102 bra 	$L__BB16_206;
	setp.lt.u32 	%p103, %r197, 4;
	@%p103 bra 	$L__BB16_196;
	add.s32 	%r231, %r194, %r593;
	mul.wide.s32 	%rd16, %r231, 4;
	add.s64 	%rd7, %rd1, %rd16;
	ld.global.f32 	%f327, [%rd7];
	setp.lt.f32 	%p104, %f327, %f337;
	mov.u32 	%r595, %r231;
	@%p104 bra 	$L__BB16_189;
	setp.eq.f32 	%p105, %f337, %f327;
	setp.lt.s32 	%p106, %r231, %r607;
	and.pred  	%p107, %p105, %p106;
	selp.b32 	%r595, %r231, %r607, %p107;
	selp.f32 	%f327, %f327, %f337, %p107;
$L__BB16_189:
	add.s32 	%r596, %r231, 256;
	ld.global.f32 	%f328, [%rd7+1024];
	setp.lt.f32 	%p108, %f328, %f327;
	@%p108 bra 	$L__BB16_191;
	setp.eq.f32 	%p109, %f327, %f328;
	setp.lt.s32 	%p110, %r596, %r595;
	and.pred  	%p111, %p109, %p110;
	selp.b32 	%r596, %r596, %r595, %p111;
	selp.f32 	%f328, %f328, %f327, %p111;
$L__BB16_191:
	add.s32 	%r597, %r231, 512;
	ld.global.f32 	%f329, [%rd7+2048];
	setp.lt.f32 	%p112, %f329, %f328;
	@%p112 bra 	$L__BB16_193;
	setp.eq.f32 	%p113, %f328, %f329;
	setp.lt.s32 	%p114, %r597, %r596;
	and.pred  	%p115, %p113, %p114;
	selp.b32 	%r597, %r597, %r596, %p115;
	selp.f32 	%f329, %f329, %f328, %p115;
$L__BB16_193:
	add.s32 	%r607, %r231, 768;
	ld.global.f32 	%f337, [%rd7+3072];
	setp.lt.f32 	%p116, %f337, %f329;
	@%p116 bra 	$L__BB16_195;
	setp.eq.f32 	%p117, %f329, %f337;
	setp.lt.s32 	%p118, %r607, %r597;
	and.pred  	%p119, %p117, %p118;
	selp.b32 	%r607, %r607, %r597, %p119;
	selp.f32 	%f337, %f337, %f329, %p119;
$L__BB16_195:
	add.s32 	%r593, %r593, 1024;
$L__BB16_196:
	and.b32  	%r322, %r196, 3;
	setp.eq.s32 	%p120, %r322, 0;
	@%p120 bra 	$L__BB16_206;
	setp.eq.s32 	%p121, %r322, 1;
	mov.u32 	%r606, %r607;
	mov.f32 	%f336, %f337;
	@%p121 bra 	$L__BB16_203;
	add.s32 	%r247, %r194, %r593;
	mul.wide.s32 	%rd17, %r247, 4;
	add.s64 	%rd8, %rd1, %rd17;
	ld.global.f32 	%f333, [%rd8];
	setp.lt.f32 	%p122, %f333, %f337;
	mov.u32 	%r602, %r247;
	@%p122 bra 	$L__BB16_200;
	setp.eq.f32 	%p123, %f337, %f333;
	setp.lt.s32 	%p124, %r247, %r607;
	and.pred  	%p125, %p123, %p124;
	selp.b32 	%r602, %r247, %r607, %p125;
	selp.f32 	%f333, %f333, %f337, %p125;
$L__BB16_200:
	add.s32 	%r607, %r247, 256;
	ld.global.f32 	%f337, [%rd8+1024];
	setp.lt.f32 	%p126, %f337, %f333;
	@%p126 bra 	$L__BB16_202;
	setp.eq.f32 	%p127, %f333, %f337;
	setp.lt.s32 	%p128, %r607, %r602;
	and.pred  	%p129, %p127, %p128;
	selp.b32 	%r607, %r607, %r602, %p129;
	selp.f32 	%f337, %f337, %f333, %p129;
$L__BB16_202:
	add.s32 	%r593, %r593, 512;
	mov.u32 	%r606, %r607;
	mov.f32 	%f336, %f337;
$L__BB16_203:
	and.b32  	%r323, %r195, 256;
	setp.ne.s32 	%p130, %r323, 0;
	@%p130 bra 	$L__BB16_206;
	add.s32 	%r607, %r194, %r593;
	mul.wide.s32 	%rd18, %r607, 4;
	add.s64 	%rd19, %rd1, %rd18;
	ld.global.f32 	%f337, [%rd19];
	setp.lt.f32 	%p131, %f337, %f336;
	@%p131 bra 	$L__BB16_206;
	setp.eq.f32 	%p132, %f336, %f337;
	setp.lt.s32 	%p133, %r607, %r606;
	and.pred  	%p134, %p132, %p133;
	selp.b32 	%r607, %r607, %r606, %p134;
	selp.f32 	%f337, %f337, %f336, %p134;
$L__BB16_206:
	// begin inline asm
	mov.u32 %r324, %laneid;
	// end inline asm
	mov.b32 	%r332, 1;
	mov.b32 	%r333, 31;
	mov.b32 	%r334, -1;
	// begin inline asm
	shfl.sync.down.b32 %r325, %r607, %r332, %r333, %r334;
	// end inline asm
	mov.b32 	%r331, %f337;
	// begin inline asm
	shfl.sync.down.b32 %r330, %r331, %r332, %r333, %r334;
	// end inline asm
	mov.b32 	%f210, %r330;
	setp.gt.s32 	%p135, %r324, 30;
	mov.u32 	%r608, %r607;
	mov.f32 	%f338, %f337;
	@%p135 bra 	$L__BB16_209;
	setp.gt.f32 	%p136, %f337, %f210;
	mov.u32 	%r608, %r325;
	mov.f32 	%f338, %f210;
	@%p136 bra 	$L__BB16_209;
	setp.eq.f32 	%p137, %f337, %f210;
	setp.lt.s32 	%p138, %r325, %r607;
	and.pred  	%p139, %p137, %p138;
	selp.b32 	%r608, %r325, %r607, %p139;
	selp.f32 	%f338, %f210, %f337, %p139;
$L__BB16_209:
	mov.b32 	%r342, 2;
	mov.b32 	%r343, 31;
	mov.b32 	%r344, -1;
	// begin inline asm
	shfl.sync.down.b32 %r335, %r608, %r342, %r343, %r344;
	// end inline asm
	mov.b32 	%r341, %f338;
	// begin inline asm
	shfl.sync.down.b32 %r340, %r341, %r342, %r343, %r344;
	// end inline asm
	mov.b32 	%f213, %r340;
	setp.gt.s32 	%p140, %r324, 29;
	mov.u32 	%r609, %r608;
	mov.f32 	%f339, %f338;
	@%p140 bra 	$L__BB16_212;
	setp.gt.f32 	%p141, %f338, %f213;
	mov.u32 	%r609, %r335;
	mov.f32 	%f339, %f213;
	@%p141 bra 	$L__BB16_212;
	setp.eq.f32 	%p142, %f338, %f213;
	setp.lt.s32 	%p143, %r335, %r608;
	and.pred  	%p144, %p142, %p143;
	selp.b32 	%r609, %r335, %r608, %p144;
	selp.f32 	%f339, %f213, %f338, %p144;
$L__BB16_212:
	mov.b32 	%r352, 4;
	mov.b32 	%r353, 31;
	mov.b32 	%r354, -1;
	// begin inline asm
	shfl.sync.down.b32 %r345, %r609, %r352, %r353, %r354;
	// end inline asm
	mov.b32 	%r351, %f339;
	// begin inline asm
	shfl.sync.down.b32 %r350, %r351, %r352, %r353, %r354;
	// end inline asm
	mov.b32 	%f216, %r350;
	setp.gt.s32 	%p145, %r324, 27;
	mov.u32 	%r610, %r609;
	mov.f32 	%f340, %f339;
	@%p145 bra 	$L__BB16_215;
	setp.gt.f32 	%p146, %f339, %f216;
	mov.u32 	%r610, %r345;
	mov.f32 	%f340, %f216;
	@%p146 bra 	$L__BB16_215;
	setp.eq.f32 	%p147, %f339, %f216;
	setp.lt.s32 	%p148, %r345, %r609;
	and.pred  	%p149, %p147, %p148;
	selp.b32 	%r610, %r345, %r609, %p149;
	selp.f32 	%f340, %f216, %f339, %p149;
$L__BB16_215:
	mov.b32 	%r362, 8;
	mov.b32 	%r363, 31;
	mov.b32 	%r364, -1;
	// begin inline asm
	shfl.sync.down.b32 %r355, %r610, %r362, %r363, %r364;
	// end inline asm
	mov.b32 	%r361, %f340;
	// begin inline asm
	shfl.sync.down.b32 %r360, %r361, %r362, %r363, %r364;
	// end inline asm
	mov.b32 	%f219, %r360;
	setp.gt.s32 	%p150, %r324, 23;
	mov.u32 	%r620, %r610;
	mov.f32 	%f350, %f340;
	@%p150 bra 	$L__BB16_218;
	setp.gt.f32 	%p151, %f340, %f219;
	mov.u32 	%r620, %r355;
	mov.f32 	%f350, %f219;
	@%p151 bra 	$L__BB16_218;
	setp.eq.f32 	%p152, %f340, %f219;
	setp.lt.s32 	%p153, %r355, %r610;
	and.pred  	%p154, %p152, %p153;
	selp.b32 	%r620, %r355, %r610, %p154;
	selp.f32 	%f350, %f219, %f340, %p154;
$L__BB16_218:
	mov.b32 	%r372, 16;
	mov.b32 	%r373, 31;
	mov.b32 	%r374, -1;
	// begin inline asm
	shfl.sync.down.b32 %r612, %r620, %r372, %r373, %r374;
	// end inline asm
	mov.b32 	%r371, %f350;
	// begin inline asm
	shfl.sync.down.b32 %r370, %r371, %r372, %r373, %r374;
	// end inline asm
	mov.b32 	%f342, %r370;
	setp.gt.s32 	%p155, %r324, 15;
	@%p155 bra 	$L__BB16_223;
	setp.gt.f32 	%p156, %f350, %f342;
	@%p156 bra 	$L__BB16_221;
	setp.eq.f32 	%p157, %f350, %f342;
	setp.lt.s32 	%p158, %r612, %r620;
	and.pred  	%p159, %p157, %p158;
	selp.b32 	%r612, %r612, %r620, %p159;
	selp.f32 	%f342, %f342, %f350, %p159;
$L__BB16_221:
	setp.ne.s32 	%p160, %r324, 0;
	mov.f32 	%f350, %f342;
	mov.u32 	%r620, %r612;
	@%p160 bra 	$L__BB16_223;
	shr.u32 	%r375, %r157, 2;
	and.b32  	%r376, %r375, 248;
	mov.u32 	%r377, _ZZN3cub18CUB_300001_SM_10006detail6reduce18DeviceReduceKernelINS2_10policy_hubINS0_12KeyValuePairIifEEiNS0_6ArgMinEE10Policy1000ENS0_21ArgIndexInputIteratorIPfifEEiS7_S6_N4cuda3std3__410__identityEEEvT0_PT3_T1_NS0_13GridEvenShareISK_EET2_T4_E12temp_storage;
	add.s32 	%r378, %r377, %r376;
	st.shared.u32 	[%r378+8], %r612;
	st.shared.f32 	[%r378+12], %f342;
$L__BB16_223:
	bar.sync 	0;
	setp.ne.s32 	%p161, %r157, 0;
	@%p161 bra 	$L__BB16_238;
	ld.shared.u32 	%r614, [_ZZN3cub18CUB_300001_SM_10006detail6reduce18DeviceReduceKernelINS2_10policy_hubINS0_12KeyValuePairIifEEiNS0_6ArgMinEE10Policy1000ENS0_21ArgIndexInputIteratorIPfifEEiS7_S6_N4cuda3std3__410__identityEEEvT0_PT3_T1_NS0_13GridEvenShareISK_EET2_T4_E12temp_storage+16];
	ld.shared.f32 	%f344, [_ZZN3cub18CUB_300001_SM_10006detail6reduce18DeviceReduceKernelINS2_10policy_hubINS0_12KeyValuePairIifEEiNS0_6ArgMinEE10Policy1000ENS0_21ArgIndexInputIteratorIPfifEEiS7_S6_N4cuda3std3__410__identityEEEvT0_PT3_T1_NS0_13GridEvenShareISK_EET2_T4_E12temp_storage+20];
	setp.lt.f32 	%p162, %f344, %f350;
	@%p162 bra 	$L__BB16_226;
	setp.eq.f32 	%p163, %f350, %f344;
	setp.lt.s32 	%p164, %r614, %r620;
	and.pred  	%p165, %p163, %p164;
	selp.b32 	%r614, %r614, %r620, %p165;
	selp.f32 	%f344, %f344, %f350, %p165;
$L__BB16_226:
	ld.shared.u32 	%r615, [_ZZN3cub18CUB_300001_SM_10006detail6reduce18DeviceReduceKernelINS2_10policy_hubINS0_12KeyValuePairIifEEiNS0_6ArgMinEE10Policy1000ENS0_21ArgIndexInputIteratorIPfifEEiS7_S6_N4cuda3std3__410__identityEEEvT0_PT3_T1_NS0_13GridEvenShareISK_EET2_T4_E12temp_storage+24];
	ld.shared.f32 	%f345, [_ZZN3cub18CUB_300001_SM_10006detail6reduce18DeviceReduceKernelINS2_10policy_hubINS0_12KeyValuePairIifEEiNS0_6ArgMinEE10Policy1000ENS0_21ArgIndexInputIteratorIPfifEEiS7_S6_N4cuda3std3__410__identityEEEvT0_PT3_T1_NS0_13GridEvenShareISK_EET2_T4_E12temp_storage+28];
	setp.lt.f32 	%p166, %f345, %f344;
	@%p166 bra 	$L__BB16_228;
	setp.eq.f32 	%p167, %f344, %f345;
	setp.lt.s32 	%p168, %r615, %r614;
	and.pred  	%p169, %p167, %p168;
	selp.b32 	%r615, %r615, %r614, %p169;
	selp.f32 	%f345, %f345, %f344, %p169;
$L__BB16_228:
	ld.shared.u32 	%r616, [_ZZN3cub18CUB_300001_SM_10006detail6reduce18DeviceReduceKernelINS2_10policy_hubINS0_12KeyValuePairIifEEiNS0_6ArgMinEE10Policy1000ENS0_21ArgIndexInputIteratorIPfifEEiS7_S6_N4cuda3std3__410__identityEEEvT0_PT3_T1_NS0_13GridEvenShareISK_EET2_T4_E12temp_storage+32];
	ld.shared.f32 	%f346, [_ZZN3cub18CUB_300001_SM_10006detail6reduce18DeviceReduceKernelINS2_10policy_hubINS0_12KeyValuePairIifEEiNS0_6ArgMinEE10Policy1000ENS0_21ArgIndexInputIteratorIPfifEEiS7_S6_N4cuda3std3__410__identityEEEvT0_PT3_T1_NS0_13GridEvenShareISK_EET2_T4_E12temp_storage+36];
	setp.lt.f32 	%p170, %f346, %f345;
	@%p170 bra 	$L__BB16_230;
	setp.eq.f32 	%p171, %f345, %f346;
	setp.lt.s32 	%p172, %r616, %r615;
	and.pred  	%p173, %p171, %p172;
	selp.b32 	%r616, %r616, %r615, %p173;
	selp.f32 	%f346, %f346, %f345, %p173;
$L__BB16_230:
	ld.shared.u32 	%r617, [_ZZN3cub18CUB_300001_SM_10006detail6reduce18DeviceReduceKernelINS2_10policy_hubINS0_12KeyValuePairIifEEiNS0_6ArgMinEE10Policy1000ENS0_21ArgIndexInputIteratorIPfifEEiS7_S6_N4cuda3std3__410__identityEEEvT0_PT3_T1_NS0_13GridEvenShareISK_EET2_T4_E12temp_storage+40];
	ld.shared.f32 	%f347, [_ZZN3cub18CUB_300001_SM_10006detail6reduce18DeviceReduceKernelINS2_10policy_hubINS0_12KeyValuePairIifEEiNS0_6ArgMinEE10Policy1000ENS0_21ArgIndexInputIteratorIPfifEEiS7_S6_N4cuda3std3__410__identityEEEvT0_PT3_T1_NS0_13GridEvenShareISK_EET2_T4_E12temp_storage+44];
	setp.lt.f32 	%p174, %f347, %f346;
	@%p174 bra 	$L__BB16_232;
	setp.eq.f32 	%p175, %f346, %f347;
	setp.lt.s32 	%p176, %r617, %r616;
	and.pred  	%p177, %p175, %p176;
	selp.b32 	%r617, %r617, %r616, %p177;
	selp.f32 	%f347, %f347, %f346, %p177;
$L__BB16_232:
	ld.shared.u32 	%r618, [_ZZN3cub18CUB_300001_SM_10006detail6reduce18DeviceReduceKernelINS2_10policy_hubINS0_12KeyValuePairIifEEiNS0_6ArgMinEE10Policy1000ENS0_21ArgIndexInputIteratorIPfifEEiS7_S6_N4cuda3std3__410__identityEEEvT0_PT3_T1_NS0_13GridEvenShareISK_EET2_T4_E12temp_storage+48];
	ld.shared.f32 	%f348, [_ZZN3cub18CUB_300001_SM_10006detail6reduce18DeviceReduceKernelINS2_10policy_hubINS0_12KeyValuePairIifEEiNS0_6ArgMinEE10Policy1000ENS0_21ArgIndexInputIteratorIPfifEEiS7_S6_N4cuda3std3__410__identityEEEvT0_PT3_T1_NS0_13GridEvenShareISK_EET2_T4_E12temp_storage+52];
	setp.lt.f32 	%p178, %f348, %f347;
	@%p178 bra 	$L__BB16_234;
	setp.eq.f32 	%p179, %f347, %f348;
	setp.lt.s32 	%p180, %r618, %r617;
	and.pred  	%p181, %p179, %p180;
	selp.b32 	%r618, %r618, %r617, %p181;
	selp.f32 	%f348, %f348, %f347, %p181;
$L__BB16_234:
	ld.shared.u32 	%r619, [_ZZN3cub18CUB_300001_SM_10006detail6reduce18DeviceReduceKernelINS2_10policy_hubINS0_12KeyValuePairIifEEiNS0_6ArgMinEE10Policy1000ENS0_21ArgIndexInputIteratorIPfifEEiS7_S6_N4cuda3std3__410__identityEEEvT0_PT3_T1_NS0_13GridEvenShareISK_EET2_T4_E12temp_storage+56];
	ld.shared.f32 	%f349, [_ZZN3cub18CUB_300001_SM_10006detail6reduce18DeviceReduceKernelINS2_10policy_hubINS0_12KeyValuePairIifEEiNS0_6ArgMinEE10Policy1000ENS0_21ArgIndexInputIteratorIPfifEEiS7_S6_N4cuda3std3__410__identityEEEvT0_PT3_T1_NS0_13GridEvenShareISK_EET2_T4_E12temp_storage+60];
	setp.lt.f32 	%p182, %f349, %f348;
	@%p182 bra 	$L__BB16_236;
	setp.eq.f32 	%p183, %f348, %f349;
	setp.lt.s32 	%p184, %r619, %r618;
	and.pred  	%p185, %p183, %p184;
	selp.b32 	%r619, %r619, %r618, %p185;
	selp.f32 	%f349, %f349, %f348, %p185;
$L__BB16_236:
	ld.shared.u32 	%r620, [_ZZN3cub18CUB_300001_SM_10006detail6reduce18DeviceReduceKernelINS2_10policy_hubINS0_12KeyValuePairIifEEiNS0_6ArgMinEE10Policy1000ENS0_21ArgIndexInputIteratorIPfifEEiS7_S6_N4cuda3std3__410__identityEEEvT0_PT3_T1_NS0_13GridEvenShareISK_EET2_T4_E12temp_storage+64];
	ld.shared.f32 	%f350, [_ZZN3cub18CUB_300001_SM_10006detail6reduce18DeviceReduceKernelINS2_10policy_hubINS0_12KeyValuePairIifEEiNS0_6ArgMinEE10Policy1000ENS0_21ArgIndexInputIteratorIPfifEEiS7_S6_N4cuda3std3__410__identityEEEvT0_PT3_T1_NS0_13GridEvenShareISK_EET2_T4_E12temp_storage+68];
	setp.lt.f32 	%p186, %f350, %f349;
	@%p186 bra 	$L__BB16_238;
	setp.eq.f32 	%p187, %f349, %f350;
	setp.lt.s32 	%p188, %r620, %r619;
	and.pred  	%p189, %p187, %p188;
	selp.f32 	%f350, %f350, %f349, %p189;
	selp.b32 	%r620, %r620, %r619, %p189;
$L__BB16_238:
	mov.u32 	%r509, %tid.x;
	setp.ne.s32 	%p379, %r509, 0;
	@%p379 bra 	$L__BB16_240;
	ld.param.u64 	%rd30, [_ZN3cub18CUB_300001_SM_10006detail6reduce18DeviceReduceKernelINS2_10policy_hubINS0_12KeyValuePairIifEEiNS0_6ArgMinEE10Policy1000ENS0_21ArgIndexInputIteratorIPfifEEiS7_S6_N4cuda3std3__410__identityEEEvT0_PT3_T1_NS0_13GridEvenShareISK_EET2_T4__param_1];
	cvta.to.global.u64 	%rd27, %rd30;
	mul.wide.u32 	%rd28, %r4, 8;
	add.s64 	%rd29, %rd27, %rd28;
	st.global.u32 	[%rd29], %r620;
	st.global.f32 	[%rd29+4], %f350;
$L__BB16_240:
	ret;

}
	// .globl	_ZN3cub18CUB_300001_SM_10006detail6reduce28DeviceReduceSingleTileKernelINS2_10policy_hubINS0_12KeyValuePairIifEEiNS0_6ArgMinEE10Policy1000EPS6_N6thrust24THRUST_300001_SM_1000_NS24tabulate_output_iteratorINS2_32accumulating_transform_output_opINS5_IlfEENS2_18local_to_global_opIlEES7_NSD_INS2_31unzip_and_write_arg_extremum_opIPfPiEENSC_11use_defaultElEEEESM_lEEiS7_NS2_20empty_problem_init_tIS6_EES6_N4cuda3std3__410__identityEEEvT0_T1_T2_T3_T4_T6_
.visible .entry _ZN3cub18CUB_300001_SM_10006detail6reduce28DeviceReduceSingleTileKernelINS2_10policy_hubINS0_12KeyValuePairIifEEiNS0_6ArgMinEE10Policy1000EPS6_N6thrust24THRUST_300001_SM_1000_NS24tabulate_output_iteratorINS2_32accumulating_transform_output_opINS5_IlfEENS2_18local_to_global_opIlEES7_NSD_INS2_31unzip_and_write_arg_extremum_opIPfPiEENSC_11use_defaultElEEEESM_lEEiS7_NS2_20empty_problem_init_tIS6_EES6_N4cuda3std3__410__identityEEEvT0_T1_T2_T3_T4_T6_(
	.param .u64 .ptr .align 1 _ZN3cub18CUB_300001_SM_10006detail6reduce28DeviceReduceSingleTileKernelINS2_10policy_hubINS0_12KeyValuePairIifEEiNS0_6ArgMinEE10Policy1000EPS6_N6thrust24THRUST_300001_SM_1000_NS24tabulate_output_iteratorINS2_32accumulating_transform_output_opINS5_IlfEENS2_18local_to_global_opIlEES7_NSD_INS2_31unzip_and_write_arg_extremum_opIPfPiEENSC_11use_defaultElEEEESM_lEEiS7_NS2_20empty_problem_init_tIS6_EES6_N4cuda3std3__410__identityEEEvT0_T1_T2_T3_T4_T6__param_0,
	.param .align 8 .b8 _ZN3cub18CUB_300001_SM_10006detail6reduce28DeviceReduceSingleTileKernelINS2_10policy_hubINS0_12KeyValuePairIifEEiNS0_6ArgMinEE10Policy1000EPS6_N6thrust24THRUST_300001_SM_1000_NS24tabulate_output_iteratorINS2_32accumulating_transform_output_opINS5_IlfEENS2_18local_to_global_opIlEES7_NSD_INS2_31unzip_and_write_arg_extremum_opIPfPiEENSC_11use_defaultElEEEESM_lEEiS7_NS2_20empty_problem_init_tIS6_EES6_N4cuda3std3__410__identityEEEvT0_T1_T2_T3_T4_T6__param_1[72],
	.param .u32 _ZN3cub18CUB_300001_SM_10006detail6reduce28DeviceReduceSingleTileKernelINS2_10policy_hubINS0_12KeyValuePairIifEEiNS0_6ArgMinEE10Policy1000EPS6_N6thrust24THRUST_300001_SM_1000_NS24tabulate_output_iteratorINS2_32accumulating_transform_output_opINS5_IlfEENS2_18local_to_global_opIlEES7_NSD_INS2_31unzip_and_write_arg_extremum_opIPfPiEENSC_11use_defaultElEEEESM_lEEiS7_NS2_20empty_problem_init_tIS6_EES6_N4cuda3std3__410__identityEEEvT0_T1_T2_T3_T4_T6__param_2,
	.param .align 1 .b8 _ZN3cub18CUB_300001_SM_10006detail6reduce28DeviceReduceSingleTileKernelINS2_10policy_hubINS0_12KeyValuePairIifEEiNS0_6ArgMinEE10Policy1000EPS6_N6thrust24THRUST_300001_SM_1000_NS24tabulate_output_iteratorINS2_32accumulating_transform_output_opINS5_IlfEENS2_18local_to_global_opIlEES7_NSD_INS2_31unzip_and_write_arg_extremum_opIPfPiEENSC_11use_defaultElEEEESM_lEEiS7_NS2_20empty_problem_init_tIS6_EES6_N4cuda3std3__410__identityEEEvT0_T1_T2_T3_T4_T6__param_3[1],
	.param .align 4 .b8 _ZN3cub18CUB_300001_SM_10006detail6reduce28DeviceReduceSingleTileKernelINS2_10policy_hubINS0_12KeyValuePairIifEEiNS0_6ArgMinEE10Policy1000EPS6_N6thrust24THRUST_300001_SM_1000_NS24tabulate_output_iteratorINS2_32accumulating_transform_output_opINS5_IlfEENS2_18local_to_global_opIlEES7_NSD_INS2_31unzip_and_write_arg_extremum_opIPfPiEENSC_11use_defaultElEEEESM_lEEiS7_NS2_20empty_problem_init_tIS6_EES6_N4cuda3std3__410__identityEEEvT0_T1_T2_T3_T4_T6__param_4[8],
	.param .align 1 .b8 _ZN3cub18CUB_300001_SM_10006detail6reduce28DeviceReduceSingleTileKernelINS2_10policy_hubINS0_12KeyValuePairIifEEiNS0_6ArgMinEE10Policy1000EPS6_N6thrust24THRUST_300001_SM_1000_NS24tabulate_output_iteratorINS2_32accumulating_transform_output_opINS5_IlfEENS2_18local_to_global_opIlEES7_NSD_INS2_31unzip_and_write_arg_extremum_opIPfPiEENSC_11use_defaultElEEEESM_lEEiS7_NS2_20empty_problem_init_tIS6_EES6_N4cuda3std3__410__identityEEEvT0_T1_T2_T3_T4_T6__param_5[1]
)
.maxntid 256
.minnctapersm 1
{
	.reg .pred 	%p<307>;
	.reg .b16 	%rs<9>;
	.reg .b32 	%r<557>;
	.reg .b32 	%f<275>;
	.reg .b64 	%rd<118>;
	// demoted variable
	.shared .align 4 .b8 _ZZN3cub18CUB_300001_SM_10006detail6reduce28DeviceReduceSingleTileKernelINS2_10policy_hubINS0_12KeyValuePairIifEEiNS0_6ArgMinEE10Policy1000EPS6_N6thrust24THRUST_300001_SM_1000_NS24tabulate_output_iteratorINS2_32accumulating_transform_output_opINS5_IlfEENS2_18local_to_global_opIlEES7_NSD_INS2_31unzip_and_write_arg_extremum_opIPfPiEENSC_11use_defaultElEEEESM_lEEiS7_NS2_20empty_problem_init_tIS6_EES6_N4cuda3std3__410__identityEEEvT0_T1_T2_T3_T4_T6_E12temp_storage[80];
	ld.param.f32 	%f197, [_ZN3cub18CUB_300001_SM_10006detail6reduce28DeviceReduceSingleTileKernelINS2_10policy_hubINS0_12KeyValuePairIifEEiNS0_6ArgMinEE10Policy1000EPS6_N6thrust24THRUST_300001_SM_1000_NS24tabulate_output_iteratorINS2_32accumulating_transform_output_opINS5_IlfEENS2_18local_to_global_opIlEES7_NSD_INS2_31unzip_and_write_arg_extremum_opIPfPiEENSC_11use_defaultElEEEESM_lEEiS7_NS2_20empty_problem_init_tIS6_EES6_N4cuda3std3__410__identityEEEvT0_T1_T2_T3_T4_T6__param_4+4];
	ld.param.u32 	%r223, [_ZN3cub18CUB_300001_SM_10006detail6reduce28DeviceReduceSingleTileKernelINS2_10policy_hubINS0_12KeyValuePairIifEEiNS0_6ArgMinEE10Policy1000EPS6_N6thrust24THRUST_300001_SM_1000_NS24tabulate_output_iteratorINS2_32accumulating_transform_output_opINS5_IlfEENS2_18local_to_global_opIlEES7_NSD_INS2_31unzip_and_write_arg_extremum_opIPfPiEENSC_11use_defaultElEEEESM_lEEiS7_NS2_20empty_problem_init_tIS6_EES6_N4cuda3std3__410__identityEEEvT0_T1_T2_T3_T4_T6__param_4];
	ld.param.u64 	%rd33, [_ZN3cub18CUB_300001_SM_10006detail6reduce28DeviceReduceSingleTileKernelINS2_10policy_hubINS0_12KeyValuePairIifEEiNS0_6ArgMinEE10Policy1000EPS6_N6thrust24THRUST_300001_SM_1000_NS24tabulate_output_iteratorINS2_32accumulating_transform_output_opINS5_IlfEENS2_18local_to_global_opIlEES7_NSD_INS2_31unzip_and_write_arg_extremum_opIPfPiEENSC_11use_defaultElEEEESM_lEEiS7_NS2_20empty_problem_init_tIS6_EES6_N4cuda3std3__410__identityEEEvT0_T1_T2_T3_T4_T6__param_0];
	ld.param.u64 	%rd6, [_ZN3cub18CUB_300001_SM_10006detail6reduce28DeviceReduceSingleTileKernelINS2_10policy_hubINS0_12KeyValuePairIifEEiNS0_6ArgMinEE10Policy1000EPS6_N6thrust24THRUST_300001_SM_1000_NS24tabulate_output_iteratorINS2_32accumulating_transform_output_opINS5_IlfEENS2_18local_to_global_opIlEES7_NSD_INS2_31unzip_and_write_arg_extremum_opIPfPiEENSC_11use_defaultElEEEESM_lEEiS7_NS2_20empty_problem_init_tIS6_EES6_N4cuda3std3__410__identityEEEvT0_T1_T2_T3_T4_T6__param_1+56];
	ld.param.u64 	%rd7, [_ZN3cub18CUB_300001_SM_10006detail6reduce28DeviceReduceSingleTileKernelINS2_10policy_hubINS0_12KeyValuePairIifEEiNS0_6ArgMinEE10Policy1000EPS6_N6thrust24THRUST_300001_SM_1000_NS24tabulate_output_iteratorINS2_32accumulating_transform_output_opINS5_IlfEENS2_18local_to_global_opIlEES7_NSD_INS2_31unzip_and_write_arg_extremum_opIPfPiEENSC_11use_defaultElEEEESM_lEEiS7_NS2_20empty_problem_init_tIS6_EES6_N4cuda3std3__410__identityEEEvT0_T1_T2_T3_T4_T6__param_1+48];
	ld.param.u64 	%rd8, [_ZN3cub18CUB_300001_SM_10006detail6reduce28DeviceReduceSingleTileKernelINS2_10policy_hubINS0_12KeyValuePairIifEEiNS0_6ArgMinEE10Policy1000EPS6_N6thrust24THRUST_300001_SM_1000_NS24tabulate_output_iteratorINS2_32accumulating_transform_output_opINS5_IlfEENS2_18local_to_global_opIlEES7_NSD_INS2_31unzip_and_write_arg_extremum_opIPfPiEENSC_11use_defaultElEEEESM_lEEiS7_NS2_20empty_problem_init_tIS6_EES6_N4cuda3std3__410__identityEEEvT0_T1_T2_T3_T4_T6__param_1+40];
	ld.param.u64 	%rd9, [_ZN3cub18CUB_300001_SM_10006detail6reduce28DeviceReduceSingleTileKernelINS2_10policy_hubINS0_12KeyValuePairIifEEiNS0_6ArgMinEE10Policy1000EPS6_N6thrust24THRUST_300001_SM_1000_NS24tabulate_output_iteratorINS2_32accumulating_transform_output_opINS5_IlfEENS2_18local_to_global_opIlEES7_NSD_INS2_31unzip_and_write_arg_extremum_opIPfPiEENSC_11use_defaultElEEEESM_lEEiS7_NS2_20empty_problem_init_tIS6_EES6_N4cuda3std3__410__identityEEEvT0_T1_T2_T3_T4_T6__param_1+24];
	ld.param.u64 	%rd10, [_ZN3cub18CUB_300001_SM_10006detail6reduce28DeviceReduceSingleTileKernelINS2_10policy_hubINS0_12KeyValuePairIifEEiNS0_6ArgMinEE10Policy1000EPS6_N6thrust24THRUST_300001_SM_1000_NS24tabulate_output_iteratorINS2_32accumulating_transform_output_opINS5_IlfEENS2_18local_to_global_opIlEES7_NSD_INS2_31unzip_and_write_arg_extremum_opIPfPiEENSC_11use_defaultElEEEESM_lEEiS7_NS2_20empty_problem_init_tIS6_EES6_N4cuda3std3__410__identityEEEvT0_T1_T2_T3_T4_T6__param_1+16];
	ld.param.v2.u8 	{%rs4, %rs3}, [_ZN3cub18CUB_300001_SM_10006detail6reduce28DeviceReduceSingleTileKernelINS2_10policy_hubINS0_12KeyValuePairIifEEiNS0_6ArgMinEE10Policy1000EPS6_N6thrust24THRUST_300001_SM_1000_NS24tabulate_output_iteratorINS2_32accumulating_transform_output_opINS5_IlfEENS2_18local_to_global_opIlEES7_NSD_INS2_31unzip_and_write_arg_extremum_opIPfPiEENSC_11use_defaultElEEEESM_lEEiS7_NS2_20empty_problem_init_tIS6_EES6_N4cuda3std3__410__identityEEEvT0_T1_T2_T3_T4_T6__param_1+8];
	ld.param.u32 	%r222, [_ZN3cub18CUB_300001_SM_10006detail6reduce28DeviceReduceSingleTileKernelINS2_10policy_hubINS0_12KeyValuePairIifEEiNS0_6ArgMinEE10Policy1000EPS6_N6thrust24THRUST_300001_SM_1000_NS24tabulate_output_iteratorINS2_32accumulating_transform_output_opINS5_IlfEENS2_18local_to_global_opIlEES7_NSD_INS2_31unzip_and_write_arg_extremum_opIPfPiEENSC_11use_defaultElEEEESM_lEEiS7_NS2_20empty_problem_init_tIS6_EES6_N4cuda3std3__410__identityEEEvT0_T1_T2_T3_T4_T6__param_2];
	setp.ne.s32 	%p1, %r222, 0;
	@%p1 bra 	$L__BB17_9;
	mov.u32 	%r469, %tid.x;
	setp.ne.s32 	%p300, %r469, 0;
	@%p300 bra 	$L__BB17_206;
	cvta.to.global.u64 	%rd11, %rd10;
	cvta.to.global.u64 	%rd12, %rd9;
	and.b16  	%rs7, %rs4, 255;
	setp.eq.s16 	%p301, %rs7, 0;
	@%p301 bra 	$L__BB17_4;
	cvt.s64.s32 	%rd106, %r223;
	add.s64 	%rd113, %rd6, %rd106;
	st.global.u64 	[%rd12], %rd113;
	st.global.f32 	[%rd12+8], %f197;
	bra.uni 	$L__BB17_7;
$L__BB17_4:
	cvt.s64.s32 	%rd107, %r223;
	add.s64 	%rd113, %rd6, %rd107;
	ld.global.f32 	%f2, [%rd11+8];
	setp.lt.f32 	%p302, %f197, %f2;
	@%p302 bra 	$L__BB17_6;
	setp.eq.f32 	%p303, %f2, %f197;
	ld.global.u64 	%rd108, [%rd11];
	setp.lt.s64 	%p304, %rd113, %rd108;
	and.pred  	%p305, %p303, %p304;
	selp.f32 	%f197, %f197, %f2, %p305;
	selp.b64 	%rd113, %rd113, %rd108, %p305;
$L__BB17_6:
	st.global.u64 	[%rd12], %rd113;
	st.global.f32 	[%rd12+8], %f197;
$L__BB17_7:
	and.b16  	%rs8, %rs3, 255;
	setp.eq.s16 	%p306, %rs8, 0;
	@%p306 bra 	$L__BB17_206;
	cvta.to.global.u64 	%rd110, %rd8;
	st.global.f32 	[%rd110], %f197;
	cvta.to.global.u64 	%rd111, %rd7;
	st.global.u32 	[%rd111], %rd113;
	bra.uni 	$L__BB17_206;
$L__BB17_9:
	setp.gt.s32 	%p2, %r222, 2047;
	@%p2 bra 	$L__BB17_99;
	mov.u32 	%r2, %tid.x;
	setp.ge.s32 	%p147, %r2, %r222;
	mov.u32 	%r476, %r2;
	@%p147 bra 	$L__BB17_12;
	mul.wide.u32 	%rd87, %r2, 8;
	add.s64 	%rd85, %rd33, %rd87;
	// begin inline asm
	ld.global.nc.u32 %r480, [%rd85];
	// end inline asm
	add.s64 	%rd86, %rd85, 4;
	// begin inline asm
	ld.global.nc.u32 %r333, [%rd86];
	// end inline asm
	mov.b32 	%f204, %r333;
	add.s32 	%r476, %r2, 256;
$L__BB17_12:
	setp.ge.s32 	%p148, %r476, %r222;
	@%p148 bra 	$L__BB17_28;
	not.b32 	%r335, %r476;
	add.s32 	%r7, %r222, %r335;
	and.b32  	%r336, %r7, 768;
	setp.eq.s32 	%p149, %r336, 768;
	@%p149 bra 	$L__BB17_18;
	mul.wide.u32 	%rd88, %r476, 8;
	add.s64 	%rd114, %rd33, %rd88;
	shr.u32 	%r337, %r7, 8;
	add.s32 	%r338, %r337, 1;
	and.b32  	%r339, %r338, 3;
	neg.s32 	%r472, %r339;
	mov.u32 	%r474, %r480;
	mov.f32 	%f200, %f204;
$L__BB17_15:
	.pragma "nounroll";
	// begin inline asm
	ld.global.nc.u32 %r480, [%rd114];
	// end inline asm
	add.s64 	%rd90, %rd114, 4;
	// begin inline asm
	ld.global.nc.u32 %r341, [%rd90];
	// end inline asm
	mov.b32 	%f204, %r341;
	setp.gt.f32 	%p150, %f200, %f204;
	@%p150 bra 	$L__BB17_17;
	setp.eq.f32 	%p151, %f200, %f204;
	setp.lt.s32 	%p152, %r480, %r474;
	and.pred  	%p153, %p151, %p152;
	selp.f32 	%f204, %f204, %f200, %p153;
	selp.b32 	%r480, %r480, %r474, %p153;
$L__BB17_17:
	add.s32 	%r476, %r476, 256;
	add.s64 	%rd114, %rd114, 2048;
	add.s32 	%r472, %r472, 1;
	setp.ne.s32 	%p154, %r472, 0;
	mov.u32 	%r474, %r480;
	mov.f32 	%f200, %f204;
	@%p154 bra 	$L__BB17_15;
$L__BB17_18:
	setp.lt.u32 	%p155, %r7, 768;
	@%p155 bra 	$L__BB17_28;
$L__BB17_19:
	mul.wide.s32 	%rd93, %r476, 8;
	add.s64 	%rd91, %rd33, %rd93;
	// begin inline asm
	ld.global.nc.u32 %r481, [%rd91];
	// end inline asm
	add.s64 	%rd92, %rd91, 4;
	// begin inline asm
	ld.global.nc.u32 %r343, [%rd92];
	// end inline asm
	mov.b32 	%f205, %r343;
	setp.gt.f32 	%p156, %f204, %f205;
	@%p156 bra 	$L__BB17_21;
	setp.eq.f32 	%p157, %f204, %f205;
	setp.lt.s32 	%p158, %r481, %r480;
	and.pred  	%p159, %p157, %p158;
	selp.f32 	%f205, %f205, %f204, %p159;
	selp.b32 	%r481, %r481, %r480, %p159;
$L__BB17_21:
	add.s64 	%rd94, %rd91, 2048;
	// begin inline asm
	ld.global.nc.u32 %r482, [%rd94];
	// end inline asm
	add.s64 	%rd95, %rd91, 2052;
	// begin inline asm
	ld.global.nc.u32 %r345, [%rd95];
	// end inline asm
	mov.b32 	%f206, %r345;
	setp.gt.f32 	%p160, %f205, %f206;
	@%p160 bra 	$L__BB17_23;
	setp.eq.f32 	%p161, %f205, %f206;
	setp.lt.s32 	%p162, %r482, %r481;
	and.pred  	%p163, %p161, %p162;
	selp.f32 	%f206, %f206, %f205, %p163;
	selp.b32 	%r482, %r482, %r481, %p163;
$L__BB17_23:
	add.s64 	%rd96, %rd91, 4096;
	// begin inline asm
	ld.global.nc.u32 %r483, [%rd96];
	// end inline asm
	add.s64 	%rd97, %rd91, 4100;
	// begin inline asm
	ld.global.nc.u32 %r347, [%rd97];
	// end inline asm
	mov.b32 	%f207, %r347;
	setp.gt.f32 	%p164, %f206, %f207;
	@%p164 bra 	$L__BB17_25;
	setp.eq.f32 	%p165, %f206, %f207;
	setp.lt.s32 	%p166, %r483, %r482;
	and.pred  	%p167, %p165, %p166;
	selp.f32 	%f207, %f207, %f206, %p167;
	selp.b32 	%r483, %r483, %r482, %p167;
$L__BB17_25:
	add.s64 	%rd98, %rd91, 6144;
	// begin inline asm
	ld.global.nc.u32 %r480, [%rd98];
	// end inline asm
	add.s64 	%rd99, %rd91, 6148;
	// begin inline asm
	ld.global.nc.u32 %r349, [%rd99];
	// end inline asm
	mov.b32 	%f204, %r349;
	setp.gt.f32 	%p168, %f207, %f204;
	@%p168 bra 	$L__BB17_27;
	setp.eq.f32 	%p169, %f207, %f204;
	setp.lt.s32 	%p170, %r480, %r483;
	and.pred  	%p171, %p169, %p170;
	selp.f32 	%f204, %f204, %f207, %p171;
	selp.b32 	%r480, %r480, %r483, %p171;
$L__BB17_27:
	add.s32 	%r476, %r476, 1024;
	setp.lt.s32 	%p172, %r476, %r222;
	@%p172 bra 	$L__BB17_19;
$L__BB17_28:
	setp.lt.s32 	%p173, %r222, 256;
	@%p173 bra 	$L__BB17_61;
	// begin inline asm
	mov.u32 %r413, %laneid;
	// end inline asm
	mov.b32 	%r421, 1;
	mov.b32 	%r422, 31;
	mov.b32 	%r423, -1;
	// begin inline asm
	shfl.sync.down.b32 %r414, %r480, %r421, %r422, %r423;
	// end inline asm
	mov.b32 	%r420, %f204;
	// begin inline asm
	shfl.sync.down.b32 %r419, %r420, %r421, %r422, %r423;
	// end inline asm
	mov.b32 	%f28, %r419;
	setp.gt.s32 	%p238, %r413, 30;
	mov.f32 	%f210, %f204;
	mov.u32 	%r486, %r480;
	@%p238 bra 	$L__BB17_32;
	setp.gt.f32 	%p239, %f204, %f28;
	mov.f32 	%f210, %f28;
	mov.u32 	%r486, %r414;
	@%p239 bra 	$L__BB17_32;
	setp.eq.f32 	%p240, %f204, %f28;
	setp.lt.s32 	%p241, %r414, %r480;
	and.pred  	%p242, %p240, %p241;
	selp.f32 	%f210, %f28, %f204, %p242;
	selp.b32 	%r486, %r414, %r480, %p242;
$L__BB17_32:
	mov.b32 	%r431, 2;
	mov.b32 	%r432, 31;
	mov.b32 	%r433, -1;
	// begin inline asm
	shfl.sync.down.b32 %r424, %r486, %r431, %r432, %r433;
	// end inline asm
	mov.b32 	%r430, %f210;
	// begin inline asm
	shfl.sync.down.b32 %r429, %r430, %r431, %r432, %r433;
	// end inline asm
	mov.b32 	%f31, %r429;
	setp.gt.s32 	%p243, %r413, 29;
	mov.f32 	%f211, %f210;
	mov.u32 	%r487, %r486;
	@%p243 bra 	$L__BB17_35;
	setp.gt.f32 	%p244, %f210, %f31;
	mov.f32 	%f211, %f31;
	mov.u32 	%r487, %r424;
	@%p244 bra 	$L__BB17_35;
	setp.eq.f32 	%p245, %f210, %f31;
	setp.lt.s32 	%p246, %r424, %r486;
	and.pred  	%p247, %p245, %p246;
	selp.f32 	%f211, %f31, %f210, %p247;
	selp.b32 	%r487, %r424, %r486, %p247;
$L__BB17_35:
	mov.b32 	%r441, 4;
	mov.b32 	%r442, 31;
	mov.b32 	%r443, -1;
	// begin inline asm
	shfl.sync.down.b32 %r434, %r487, %r441, %r442, %r443;
	// end inline asm
	mov.b32 	%r440, %f211;
	// begin inline asm
	shfl.sync.down.b32 %r439, %r440, %r441, %r442, %r443;
	// end inline asm
	mov.b32 	%f34, %r439;
	setp.gt.s32 	%p248, %r413, 27;
	mov.f32 	%f212, %f211;
	mov.u32 	%r488, %r487;
	@%p248 bra 	$L__BB17_38;
	setp.gt.f32 	%p249, %f211, %f34;
	mov.f32 	%f212, %f34;
	mov.u32 	%r488, %r434;
	@%p249 bra 	$L__BB17_38;
	setp.eq.f32 	%p250, %f211, %f34;
	setp.lt.s32 	%p251, %r434, %r487;
	and.pred  	%p252, %p250, %p251;
	selp.f32 	%f212, %f34, %f211, %p252;
	selp.b32 	%r488, %r434, %r487, %p252;
$L__BB17_38:
	mov.b32 	%r451, 8;
	mov.b32 	%r452, 31;
	mov.b32 	%r453, -1;
	// begin inline asm
	shfl.sync.down.b32 %r444, %r488, %r451, %r452, %r453;
	// end inline asm
	mov.b32 	%r450, %f212;
	// begin inline asm
	shfl.sync.down.b32 %r449, %r450, %r451, %r452, %r453;
	// end inline asm
	mov.b32 	%f37, %r449;
	setp.gt.s32 	%p253, %r413, 23;
	mov.f32 	%f272, %f212;
	mov.u32 	%r556, %r488;
	@%p253 bra 	$L__BB17_41;
	setp.gt.f32 	%p254, %f212, %f37;
	mov.f32 	%f272, %f37;
	mov.u32 	%r556, %r444;
	@%p254 bra 	$L__BB17_41;
	setp.eq.f32 	%p255, %f212, %f37;
	setp.lt.s32 	%p256, %r444, %r488;
	and.pred  	%p257, %p255, %p256;
	selp.f32 	%f272, %f37, %f212, %p257;
	selp.b32 	%r556, %r444, %r488, %p257;
$L__BB17_41:
	mov.b32 	%r461, 16;
	mov.b32 	%r462, 31;
	mov.b32 	%r463, -1;
	// begin inline asm
	shfl.sync.down.b32 %r490, %r556, %r461, %r462, %r463;
	// end inline asm
	mov.b32 	%r460, %f272;
	// begin inline asm
	shfl.sync.down.b32 %r459, %r460, %r461, %r462, %r463;
	// end inline asm
	mov.b32 	%f214, %r459;
	setp.gt.s32 	%p258, %r413, 15;
	@%p258 bra 	$L__BB17_46;
	setp.gt.f32 	%p259, %f272, %f214;
	@%p259 bra 	$L__BB17_44;
	setp.eq.f32 	%p260, %f272, %f214;
	setp.lt.s32 	%p261, %r490, %r556;
	and.pred  	%p262, %p260, %p261;
	selp.b32 	%r490, %r490, %r556, %p262;
	selp.f32 	%f214, %f214, %f272, %p262;
$L__BB17_44:
	setp.ne.s32 	%p263, %r413, 0;
	mov.f32 	%f272, %f214;
	mov.u32 	%r556, %r490;
	@%p263 bra 	$L__BB17_46;
	shr.u32 	%r464, %r2, 2;
	and.b32  	%r465, %r464, 248;
	mov.u32 	%r466, _ZZN3cub18CUB_300001_SM_10006detail6reduce28DeviceReduceSingleTileKernelINS2_10policy_hubINS0_12KeyValuePairIifEEiNS0_6ArgMinEE10Policy1000EPS6_N6thrust24THRUST_300001_SM_1000_NS24tabulate_output_iteratorINS2_32accumulating_transform_output_opINS5_IlfEENS2_18local_to_global_opIlEES7_NSD_INS2_31unzip_and_write_arg_extremum_opIPfPiEENSC_11use_defaultElEEEESM_lEEiS7_NS2_20empty_problem_init_tIS6_EES6_N4cuda3std3__410__identityEEEvT0_T1_T2_T3_T4_T6_E12temp_storage;
	add.s32 	%r467, %r466, %r465;
	st.shared.u32 	[%r467+8], %r490;
	st.shared.f32 	[%r467+12], %f214;
$L__BB17_46:
	bar.sync 	0;
	setp.ne.s32 	%p264, %r2, 0;
	@%p264 bra 	$L__BB17_198;
	ld.shared.u32 	%r492, [_ZZN3cub18CUB_300001_SM_10006detail6reduce28DeviceReduceSingleTileKernelINS2_10policy_hubINS0_12KeyValuePairIifEEiNS0_6ArgMinEE10Policy1000EPS6_N6thrust24THRUST_300001_SM_1000_NS24tabulate_output_iteratorINS2_32accumulating_transform_output_opINS5_IlfEENS2_18local_to_global_opIlEES7_NSD_INS2_31unzip_and_write_arg_extremum_opIPfPiEENSC_11use_defaultElEEEESM_lEEiS7_NS2_20empty_problem_init_tIS6_EES6_N4cuda3std3__410__identityEEEvT0_T1_T2_T3_T4_T6_E12temp_storage+16];
	ld.shared.f32 	%f216, [_ZZN3cub18CUB_300001_SM_10006detail6reduce28DeviceReduceSingleTileKernelINS2_10policy_hubINS0_12KeyValuePairIifEEiNS0_6ArgMinEE10Policy1000EPS6_N6thrust24THRUST_300001_SM_1000_NS24tabulate_output_iteratorINS2_32accumulating_transform_output_opINS5_IlfEENS2_18local_to_global_opIlEES7_NSD_INS2_31unzip_and_write_arg_extremum_opIPfPiEENSC_11use_defaultElEEEESM_lEEiS7_NS2_20empty_problem_init_tIS6_EES6_N4cuda3std3__410__identityEEEvT0_T1_T2_T3_T4_T6_E12temp_storage+20];
	setp.lt.f32 	%p265, %f216, %f272;
	@%p265 bra 	$L__BB17_49;
	setp.eq.f32 	%p266, %f272, %f216;
	setp.lt.s32 	%p267, %r492, %r556;
	and.pred  	%p268, %p266, %p267;
	selp.b32 	%r492, %r492, %r556, %p268;
	selp.f32 	%f216, %f216, %f272, %p268;
$L__BB17_49:
	ld.shared.u32 	%r493, [_ZZN3cub18CUB_300001_SM_10006detail6reduce28DeviceReduceSingleTileKernelINS2_10policy_hubINS0_12KeyValuePairIifEEiNS0_6ArgMinEE10Policy1000EPS6_N6thrust24THRUST_300001_SM_1000_NS24tabulate_output_iteratorINS2_32accumulating_transform_output_opINS5_IlfEENS2_18local_to_global_opIlEES7_NSD_INS2_31unzip_and_write_arg_extremum_opIPfPiEENSC_11use_defaultElEEEESM_lEEiS7_NS2_20empty_problem_init_tIS6_EES6_N4cuda3std3__410__identityEEEvT0_T1_T2_T3_T4_T6_E12temp_storage+24];
	ld.shared.f32 	%f217, [_ZZN3cub18CUB_300001_SM_10006detail6reduce28DeviceReduceSingleTileKernelINS2_10policy_hubINS0_12KeyValuePairIifEEiNS0_6ArgMinEE10Policy1000EPS6_N6thrust24THRUST_300001_SM_1000_NS24tabulate_output_iteratorINS2_32accumulating_transform_output_opINS5_IlfEENS2_18local_to_global_opIlEES7_NSD_INS2_31unzip_and_write_arg_extremum_opIPfPiEENSC_11use_defaultElEEEESM_lEEiS7_NS2_20empty_problem_init_tIS6_EES6_N4cuda3std3__410__identityEEEvT0_T1_T2_T3_T4_T6_E12temp_storage+28];
	setp.lt.f32 	%p269, %f217, %f216;
	@%p269 bra 	$L__BB17_51;
	setp.eq.f32 	%p270, %f216, %f217;
	setp.lt.s32 	%p271, %r493, %r492;
	and.pred  	%p272, %p270, %p271;
	selp.b32 	%r493, %r493, %r492, %p272;
	selp.f32 	%f217, %f217, %f216, %p272;
$L__BB17_51:
	ld.shared.u32 	%r494, [_ZZN3cub18CUB_300001_SM_10006detail6reduce28DeviceReduceSingleTileKernelINS2_10policy_hubINS0_12KeyValuePairIifEEiNS0_6ArgMinEE10Policy1000EPS6_N6thrust24THRUST_300001_SM_1000_NS24tabulate_output_iteratorINS2_32accumulating_transform_output_opINS5_IlfEENS2_18local_to_global_opIlEES7_NSD_INS2_31unzip_and_write_arg_extremum_opIPfPiEENSC_11use_defaultElEEEESM_lEEiS7_NS2_20empty_problem_init_tIS6_EES6_N4cuda3std3__410__identityEEEvT0_T1_T2_T3_T4_T6_E12temp_storage+32];
	ld.shared.f32 	%f218, [_ZZN3cub18CUB_300001_SM_10006detail6reduce28DeviceReduceSingleTileKernelINS2_10policy_hubINS0_12KeyValuePairIifEEiNS0_6ArgMinEE10Policy1000EPS6_N6thrust24THRUST_300001_SM_1000_NS24tabulate_output_iteratorINS2_32accumulating_transform_output_opINS5_IlfEENS2_18local_to_global_opIlEES7_NSD_INS2_31unzip_and_write_arg_extremum_opIPfPiEENSC_11use_defaultElEEEESM_lEEiS7_NS2_20empty_problem_init_tIS6_EES6_N4cuda3std3__410__identityEEEvT0_T1_T2_T3_T4_T6_E12temp_storage+36];
	setp.lt.f32 	%p273, %f218, %f217;
	@%p273 bra 	$L__BB17_53;
	setp.eq.f32 	%p274, %f217, %f218;
	setp.lt.s32 	%p275, %r494, %r493;
	and.pred  	%p276, %p274, %p275;
	selp.b32 	%r494, %r494, %r493, %p276;
	selp.f32 	%f218, %f218, %f217, %p276;
$L__BB17_53:
	ld.shared.u32 	%r495, [_ZZN3cub18CUB_300001_SM_10006detail6reduce28DeviceReduceSingleTileKernelINS2_10policy_hubINS0_12KeyValuePairIifEEiNS0_6ArgMinEE10Policy1000EPS6_N6thrust24THRUST_300001_SM_1000_NS24tabulate_output_iteratorINS2_32accumulating_transform_output_opINS5_IlfEENS2_18local_to_global_opIlEES7_NSD_INS2_31unzip_and_write_arg_extremum_opIPfPiEENSC_11use_defaultElEEEESM_lEEiS7_NS2_20empty_problem_init_tIS6_EES6_N4cuda3std3__410__identityEEEvT0_T1_T2_T3_T4_T6_E12temp_storage+40];
	ld.shared.f32 	%f219, [_ZZN3cub18CUB_300001_SM_10006detail6reduce28DeviceReduceSingleTileKernelINS2_10policy_hubINS0_12KeyValuePairIifEEiNS0_6ArgMinEE10Policy1000EPS6_N6thrust24THRUST_300001_SM_1000_NS24tabulate_output_iteratorINS2_32accumulating_transform_output_opINS5_IlfEENS2_18local_to_global_opIlEES7_NSD_INS2_31unzip_and_write_arg_extremum_opIPfPiEENSC_11use_defaultElEEEESM_lEEiS7_NS2_20empty_problem_init_tIS6_EES6_N4cuda3std3__410__identityEEEvT0_T1_T2_T3_T4_T6_E12temp_storage+44];
	setp.lt.f32 	%p277, %f219, %f218;
	@%p277 bra 	$L__BB17_55;
	setp.eq.f32 	%p278, %f218, %f219;
	setp.lt.s32 	%p279, %r495, %r494;
	and.pred  	%p280, %p278, %p279;
	selp.b32 	%r495, %r495, %r494, %p280;
	selp.f32 	%f219, %f219, %f218, %p280;
$L__BB17_55:
	ld.shared.u32 	%r496, [_ZZN3cub18CUB_300001_SM_10006detail6reduce28DeviceReduceSingleTileKernelINS2_10policy_hubINS0_12KeyValuePairIifEEiNS0_6ArgMinEE10Policy1000EPS6_N6thrust24THRUST_300001_SM_1000_NS24tabulate_output_iteratorINS2_32accumulating_transform_output_opINS5_IlfEENS2_18local_to_global_opIlEES7_NSD_INS2_31unzip_and_write_arg_extremum_opIPfPiEENSC_11use_defaultElEEEESM_lEEiS7_NS2_20empty_problem_init_tIS6_EES6_N4cuda3std3__410__identityEEEvT0_T1_T2_T3_T4_T6_E12temp_storage+48];
	ld.shared.f32 	%f220, [_ZZN3cub18CUB_300001_SM_10006detail6reduce28DeviceReduceSingleTileKernelINS2_10policy_hubINS0_12KeyValuePairIifEEiNS0_6ArgMinEE10Policy1000EPS6_N6thrust24THRUST_300001_SM_1000_NS24tabulate_output_iteratorINS2_32accumulating_transform_output_opINS5_IlfEENS2_18local_to_global_opIlEES7_NSD_INS2_31unzip_and_write_arg_extremum_opIPfPiEENSC_11use_defaultElEEEESM_lEEiS7_NS2_20empty_problem_init_tIS6_EES6_N4cuda3std3__410__identityEEEvT0_T1_T2_T3_T4_T6_E12temp_storage+52];
	setp.lt.f32 	%p281, %f220, %f219;
	@%p281 bra 	$L__BB17_57;
	setp.eq.f32 	%p282, %f219, %f220;
	setp.lt.s32 	%p283, %r496, %r495;
	and.pred  	%p284, %p282, %p283;
	selp.b32 	%r496, %r496, %r495, %p284;
	selp.f32 	%f220, %f220, %f219, %p284;
$L__BB17_57:
	ld.shared.u32 	%r497, [_ZZN3cub18CUB_300001_SM_10006detail6reduce28DeviceReduceSingleTileKernelINS2_10policy_hubINS0_12KeyValuePairIifEEiNS0_6ArgMinEE10Policy1000EPS6_N6thrust24THRUST_300001_SM_1000_NS24tabulate_output_iteratorINS2_32accumulating_transform_output_opINS5_IlfEENS2_18local_to_global_opIlEES7_NSD_INS2_31unzip_and_write_arg_extremum_opIPfPiEENSC_11use_defaultElEEEESM_lEEiS7_NS2_20empty_problem_init_tIS6_EES6_N4cuda3std3__410__identityEEEvT0_T1_T2_T3_T4_T6_E12temp_storage+56];
	ld.shared.f32 	%f221, [_ZZN3cub18CUB_300001_SM_10006detail6reduce28DeviceReduceSingleTileKernelINS2_10policy_hubINS0_12KeyValuePairIifEEiNS0_6ArgMinEE10Policy1000EPS6_N6thrust24THRUST_300001_SM_1000_NS24tabulate_output_iteratorINS2_32accumulating_transform_output_opINS5_IlfEENS2_18local_to_global_opIlEES7_NSD_INS2_31unzip_and_write_arg_extremum_opIPfPiEENSC_11use_defaultElEEEESM_lEEiS7_NS2_20empty_problem_init_tIS6_EES6_N4cuda3std3__410__identityEEEvT0_T1_T2_T3_T4_T6_E12temp_storage+60];
	setp.lt.f32 	%p285, %f221, %f220;
	@%p285 bra 	$L__BB17_59;
	setp.eq.f32 	%p286, %f220, %f221;
	setp.lt.s32 	%p287, %r497, %r496;
	and.pred  	%p288, %p286, %p287;
	selp.b32 	%r497, %r497, %r496, %p288;
	selp.f32 	%f221, %f221, %f220, %p288;
$L__BB17_59:
	ld.shared.u32 	%r556, [_ZZN3cub18CUB_300001_SM_10006detail6reduce28DeviceReduceSingleTileKernelINS2_10policy_hubINS0_12KeyValuePairIifEEiNS0_6ArgMinEE10Policy1000EPS6_N6thrust24THRUST_300001_SM_1000_NS24tabulate_output_iteratorINS2_32accumulating_transform_output_opINS5_IlfEENS2_18local_to_global_opIlEES7_NSD_INS2_31unzip_and_write_arg_extremum_opIPfPiEENSC_11use_defaultElEEEESM_lEEiS7_NS2_20empty_problem_init_tIS6_EES6_N4cuda3std3__410__identityEEEvT0_T1_T2_T3_T4_T6_E12temp_storage+64];
	ld.shared.f32 	%f272, [_ZZN3cub18CUB_300001_SM_10006detail6reduce28DeviceReduceSingleTileKernelINS2_10policy_hubINS0_12KeyValuePairIifEEiNS0_6ArgMinEE10Policy1000EPS6_N6thrust24THRUST_300001_SM_1000_NS24tabulate_output_iteratorINS2_32accumulating_transform_output_opINS5_IlfEENS2_18local_to_global_opIlEES7_NSD_INS2_31unzip_and_write_arg_extremum_opIPfPiEENSC_11use_defaultElEEEESM_lEEiS7_NS2_20empty_problem_init_tIS6_EES6_N4cuda3std3__410__identityEEEvT0_T1_T2_T3_T4_T6_E12temp_storage+68];
	setp.lt.f32 	%p289, %f272, %f221;
	@%p289 bra 	$L__BB17_198;
	setp.eq.f32 	%p290, %f221, %f272;
	setp.lt.s32 	%p291, %r556, %r497;
	and.pred  	%p292, %p290, %p291;
	selp.f32 	%f272, %f272, %f221, %p292;
	selp.b32 	%r556, %r556, %r497, %p292;
	bra.uni 	$L__BB17_198;
$L__BB17_61:
	// begin inline asm
	mov.u32 %r350, %laneid;
	// end inline asm
	and.b32  	%r361, %r2, 992;
	add.s32 	%r362, %r361, 32;
	setp.gt.s32 	%p174, %r362, %r222;
	not.b32 	%r363, %r361;
	add.s32 	%r364, %r222, %r363;
	selp.b32 	%r359, %r364, 31, %p174;
	mov.b32 	%r358, 1;
	mov.b32 	%r360, -1;
	// begin inline asm
	shfl.sync.down.b32 %r351, %r480, %r358, %r359, %r360;
	// end inline asm
	mov.b32 	%r357, %f204;
	// begin inline asm
	shfl.sync.down.b32 %r356, %r357, %r358, %r359, %r360;
	// end inline asm
	mov.b32 	%f64, %r356;
	setp.ge.s32 	%p175, %r350, %r359;
	mov.u32 	%r498, %r480;
	mov.f32 	%f222, %f204;
	@%p175 bra 	$L__BB17_64;
	setp.gt.f32 	%p176, %f204, %f64;
	mov.u32 	%r498, %r351;
	mov.f32 	%f222, %f64;
	@%p176 bra 	$L__BB17_64;
	setp.eq.f32 	%p177, %f204, %f64;
	setp.lt.s32 	%p178, %r351, %r480;
	and.pred  	%p179, %p177, %p178;
	selp.b32 	%r498, %r351, %r480, %p179;
	selp.f32 	%f222, %f64, %f204, %p179;
$L__BB17_64:
	mov.b32 	%r372, 2;
	mov.b32 	%r374, -1;
	// begin inline asm
	shfl.sync.down.b32 %r365, %r498, %r372, %r359, %r374;
	// end inline asm
	mov.b32 	%r371, %f222;
	// begin inline asm
	shfl.sync.down.b32 %r370, %r371, %r372, %r359, %r374;
	// end inline asm
	mov.b32 	%f67, %r370;
	add.s32 	%r375, %r350, 2;
	setp.gt.s32 	%p180, %r375, %r359;
	mov.u32 	%r499, %r498;
	mov.f32 	%f223, %f222;
	@%p180 bra 	$L__BB17_67;
	setp.gt.f32 	%p181, %f222, %f67;
	mov.u32 	%r499, %r365;
	mov.f32 	%f223, %f67;
	@%p181 bra 	$L__BB17_67;
	setp.eq.f32 	%p182, %f222, %f67;
	setp.lt.s32 	%p183, %r365, %r498;
	and.pred  	%p184, %p182, %p183;
	selp.b32 	%r499, %r365, %r498, %p184;
	selp.f32 	%f223, %f67, %f222, %p184;
$L__BB17_67:
	mov.b32 	%r383, 4;
	mov.b32 	%r385, -1;
	// begin inline asm
	shfl.sync.down.b32 %r376, %r499, %r383, %r359, %r385;
	// end inline asm
	mov.b32 	%r382, %f223;
	// begin inline asm
	shfl.sync.down.b32 %r381, %r382, %r383, %r359, %r385;
	// end inline asm
	mov.b32 	%f70, %r381;
	add.s32 	%r386, %r350, 4;
	setp.gt.s32 	%p185, %r386, %r359;
	mov.u32 	%r500, %r499;
	mov.f32 	%f224, %f223;
	@%p185 bra 	$L__BB17_70;
	setp.gt.f32 	%p186, %f223, %f70;
	mov.u32 	%r500, %r376;
	mov.f32 	%f224, %f70;
	@%p186 bra 	$L__BB17_70;
	setp.eq.f32 	%p187, %f223, %f70;
	setp.lt.s32 	%p188, %r376, %r499;
	and.pred  	%p189, %p187, %p188;
	selp.b32 	%r500, %r376, %r499, %p189;
	selp.f32 	%f224, %f70, %f223, %p189;
$L__BB17_70:
	mov.b32 	%r394, 8;
	mov.b32 	%r396, -1;
	// begin inline asm
	shfl.sync.down.b32 %r387, %r500, %r394, %r359, %r396;
	// end inline asm
	mov.b32 	%r393, %f224;
	// begin inline asm
	shfl.sync.down.b32 %r392, %r393, %r394, %r359, %r396;
	// end inline asm
	mov.b32 	%f73, %r392;
	add.s32 	%r397, %r350, 8;
	setp.gt.s32 	%p190, %r397, %r359;
	mov.u32 	%r501, %r500;
	mov.f32 	%f225, %f224;
	@%p190 bra 	$L__BB17_73;
	setp.gt.f32 	%p191, %f224, %f73;
	mov.u32 	%r501, %r387;
	mov.f32 	%f225, %f73;
	@%p191 bra 	$L__BB17_73;
	setp.eq.f32 	%p192, %f224, %f73;
	setp.lt.s32 	%p193, %r387, %r500;
	and.pred  	%p194, %p192, %p193;
	selp.b32 	%r501, %r387, %r500, %p194;
	selp.f32 	%f225, %f73, %f224, %p194;
$L__BB17_73:
	mov.b32 	%r405, 16;
	mov.b32 	%r407, -1;
	// begin inline asm
	shfl.sync.down.b32 %r398, %r501, %r405, %r359, %r407;
	// end inline asm
	mov.b32 	%r404, %f225;
	// begin inline asm
	shfl.sync.down.b32 %r403, %r404, %r405, %r359, %r407;
	// end inline asm
	mov.b32 	%f76, %r403;
	add.s32 	%r408, %r350, 16;
	setp.gt.s32 	%p195, %r408, %r359;
	mov.u32 	%r556, %r501;
	mov.f32 	%f272, %f225;
	@%p195 bra 	$L__BB17_76;
	setp.gt.f32 	%p196, %f225, %f76;
	mov.u32 	%r556, %r398;
	mov.f32 	%f272, %f76;
	@%p196 bra 	$L__BB17_76;
	setp.eq.f32 	%p197, %f225, %f76;
	setp.lt.s32 	%p198, %r398, %r501;
	and.pred  	%p199, %p197, %p198;
	selp.b32 	%r556, %r398, %r501, %p199;
	selp.f32 	%f272, %f76, %f225, %p199;
$L__BB17_76:
	setp.ne.s32 	%p200, %r350, 0;
	@%p200 bra 	$L__BB17_78;
	shr.u32 	%r409, %r2, 2;
	and.b32  	%r410, %r409, 248;
	mov.u32 	%r411, _ZZN3cub18CUB_300001_SM_10006detail6reduce28DeviceReduceSingleTileKernelINS2_10policy_hubINS0_12KeyValuePairIifEEiNS0_6ArgMinEE10Policy1000EPS6_N6thrust24THRUST_300001_SM_1000_NS24tabulate_output_iteratorINS2_32accumulating_transform_output_opINS5_IlfEENS2_18local_to_global_opIlEES7_NSD_INS2_31unzip_and_write_arg_extremum_opIPfPiEENSC_11use_defaultElEEEESM_lEEiS7_NS2_20empty_problem_init_tIS6_EES6_N4cuda3std3__410__identityEEEvT0_T1_T2_T3_T4_T6_E12temp_storage;
	add.s32 	%r412, %r411, %r410;
	st.shared.u32 	[%r412+8], %r556;
	st.shared.f32 	[%r412+12], %f272;
$L__BB17_78:
	bar.sync 	0;
	setp.ne.s32 	%p201, %r2, 0;
	setp.lt.s32 	%p202, %r222, 33;
	or.pred  	%p203, %p201, %p202;
	@%p203 bra 	$L__BB17_198;
	ld.shared.u32 	%r503, [_ZZN3cub18CUB_300001_SM_10006detail6reduce28DeviceReduceSingleTileKernelINS2_10policy_hubINS0_12KeyValuePairIifEEiNS0_6ArgMinEE10Policy1000EPS6_N6thrust24THRUST_300001_SM_1000_NS24tabulate_output_iteratorINS2_32accumulating_transform_output_opINS5_IlfEENS2_18local_to_global_opIlEES7_NSD_INS2_31unzip_and_write_arg_extremum_opIPfPiEENSC_11use_defaultElEEEESM_lEEiS7_NS2_20empty_problem_init_tIS6_EES6_N4cuda3std3__410__identityEEEvT0_T1_T2_T3_T4_T6_E12temp_storage+16];
	ld.shared.f32 	%f227, [_ZZN3cub18CUB_300001_SM_10006detail6reduce28DeviceReduceSingleTileKernelINS2_10policy_hubINS0_12KeyValuePairIifEEiNS0_6ArgMinEE10Policy1000EPS6_N6thrust24THRUST_300001_SM_1000_NS24tabulate_output_iteratorINS2_32accumulating_transform_output_opINS5_IlfEENS2_18local_to_global_opIlEES7_NSD_INS2_31unzip_and_write_arg_extremum_opIPfPiEENSC_11use_defaultElEEEESM_lEEiS7_NS2_20empty_problem_init_tIS6_EES6_N4cuda3std3__410__identityEEEvT0_T1_T2_T3_T4_T6_E12temp_storage+20];
	setp.lt.f32 	%p204, %f227, %f272;
	@%p204 bra 	$L__BB17_81;
	setp.eq.f32 	%p205, %f272, %f227;
	setp.lt.s32 	%p206, %r503, %r556;
	and.pred  	%p207, %p205, %p206;
	selp.b32 	%r503, %r503, %r556, %p207;
	selp.f32 	%f227, %f227, %f272, %p207;
$L__BB17_81:
	setp.lt.u32 	%p208, %r222, 65;
	mov.f32 	%f272, %f227;
	mov.u32 	%r556, %r503;
	@%p208 bra 	$L__BB17_198;
	ld.shared.u32 	%r556, [_ZZN3cub18CUB_300001_SM_10006detail6reduce28DeviceReduceSingleTileKernelINS2_10policy_hubINS0_12KeyValuePairIifEEiNS0_6ArgMinEE10Policy1000EPS6_N6thrust24THRUST_300001_SM_1000_NS24tabulate_output_iteratorINS2_32accumulating_transform_output_opINS5_IlfEENS2_18local_to_global_opIlEES7_NSD_INS2_31unzip_and_write_arg_extremum_opIPfPiEENSC_11use_defaultElEEEESM_lEEiS7_NS2_20empty_problem_init_tIS6_EES6_N4cuda3std3__410__identityEEEvT0_T1_T2_T3_T4_T6_E12temp_storage+24];
	ld.shared.f32 	%f272, [_ZZN3cub18CUB_300001_SM_10006detail6reduce28DeviceReduceSingleTileKernelINS2_10policy_hubINS0_12KeyValuePairIifEEiNS0_6ArgMinEE10Policy1000EPS6_N6thrust24THRUST_300001_SM_1000_NS24tabulate_output_iteratorINS2_32accumulating_transform_output_opINS5_IlfEENS2_18local_to_global_opIlEES7_NSD_INS2_31unzip_and_write_arg_extremum_opIPfPiEENSC_11use_defaultElEEEESM_lEEiS7_NS2_20empty_problem_init_tIS6_EES6_N4cuda3std3__410__identityEEEvT0_T1_T2_T3_T4_T6_E12temp_storage+28];
	setp.lt.f32 	%p209, %f272, %f227;
	@%p209 bra 	$L__BB17_84;
	setp.eq.f32 	%p210, %f227, %f272;
	setp.lt.s32 	%p211, %r556, %r503;
	and.pred  	%p212, %p210, %p211;
	selp.b32 	%r556, %r556, %r503, %p212;
	selp.f32 	%f272, %f272, %f227, %p212;
$L__BB17_84:
	setp.lt.u32 	%p213, %r222, 97;
	@%p213 bra 	$L__BB17_198;
	ld.shared.u32 	%r505, [_ZZN3cub18CUB_300001_SM_10006detail6reduce28DeviceReduceSingleTileKernelINS2_10policy_hubINS0_12KeyValuePairIifEEiNS0_6ArgMinEE10Policy1000EPS6_N6thrust24THRUST_300001_SM_1000_NS24tabulate_output_iteratorINS2_32accumulating_transform_output_opINS5_IlfEENS2_18local_to_global_opIlEES7_NSD_INS2_31unzip_and_write_arg_extremum_opIPfPiEENSC_11use_defaultElEEEESM_lEEiS7_NS2_20empty_problem_init_tIS6_EES6_N4cuda3std3__410__identityEEEvT0_T1_T2_T3_T4_T6_E12temp_storage+32];
	ld.shared.f32 	%f229, [_ZZN3cub18CUB_300001_SM_10006detail6reduce28DeviceReduceSingleTileKernelINS2_10policy_hubINS0_12KeyValuePairIifEEiNS0_6ArgMinEE10Policy1000EPS6_N6thrust24THRUST_300001_SM_1000_NS24tabulate_output_iteratorINS2_32accumulating_transform_output_opINS5_IlfEENS2_18local_to_global_opIlEES7_NSD_INS2_31unzip_and_write_arg_extremum_opIPfPiEENSC_11use_defaultElEEEESM_lEEiS7_NS2_20empty_problem_init_tIS6_EES6_N4cuda3std3__410__identityEEEvT0_T1_T2_T3_T4_T6_E12temp_storage+36];
	setp.lt.f32 	%p214, %f229, %f272;
	@%p214 bra 	$L__BB17_87;
	setp.eq.f32 	%p215, %f272, %f229;
	setp.lt.s32 	%p216, %r505, %r556;
	and.pred  	%p217, %p215, %p216;
	selp.b32 	%r505, %r505, %r556, %p217;
	selp.f32 	%f229, %f229, %f272, %p217;
$L__BB17_87:
	setp.lt.u32 	%p218, %r222, 129;
	mov.f32 	%f272, %f229;
	mov.u32 	%r556, %r505;
	@%p218 bra 	$L__BB17_198;
	ld.shared.u32 	%r556, [_ZZN3cub18CUB_300001_SM_10006detail6reduce28DeviceReduceSingleTileKernelINS2_10policy_hubINS0_12KeyValuePairIifEEiNS0_6ArgMinEE10Policy1000EPS6_N6thrust24THRUST_300001_SM_1000_NS24tabulate_output_iteratorINS2_32accumulating_transform_output_opINS5_IlfEENS2_18local_to_global_opIlEES7_NSD_INS2_31unzip_and_write_arg_extremum_opIPfPiEENSC_11use_defaultElEEEESM_lEEiS7_NS2_20empty_problem_init_tIS6_EES6_N4cuda3std3__410__identityEEEvT0_T1_T2_T3_T4_T6_E12temp_storage+40];
	ld.shared.f32 	%f272, [_ZZN3cub18CUB_300001_SM_10006detail6reduce28DeviceReduceSingleTileKernelINS2_10policy_hubINS0_12KeyValuePairIifEEiNS0_6ArgMinEE10Policy1000EPS6_N6thrust24THRUST_300001_SM_1000_NS24tabulate_output_iteratorINS2_32accumulating_transform_output_opINS5_IlfEENS2_18local_to_global_opIlEES7_NSD_INS2_31unzip_and_write_arg_extremum_opIPfPiEENSC_11use_defaultElEEEESM_lEEiS7_NS2_20empty_problem_init_tIS6_EES6_N4cuda3std3__410__identityEEEvT0_T1_T2_T3_T4_T6_E12temp_storage+44];
	setp.lt.f32 	%p219, %f272, %f229;
	@%p219 bra 	$L__BB17_90;
	setp.eq.f32 	%p220, %f229, %f272;
	setp.lt.s32 	%p221, %r556, %r505;
	and.pred  	%p222, %p220, %p221;
	selp.b32 	%r556, %r556, %r505, %p222;
	selp.f32 	%f272, %f272, %f229, %p222;
$L__BB17_90:
	setp.lt.u32 	%p223, %r222, 161;
	@%p223 bra 	$L__BB17_198;
	ld.shared.u32 	%r507, [_ZZN3cub18CUB_300001_SM_10006detail6reduce28DeviceReduceSingleTileKernelINS2_10policy_hubINS0_12KeyValuePairIifEEiNS0_6ArgMinEE10Policy1000EPS6_N6thrust24THRUST_300001_SM_1000_NS24tabulate_output_iteratorINS2_32accumulating_transform_output_opINS5_IlfEENS2_18local_to_global_opIlEES7_NSD_INS2_31unzip_and_write_arg_extremum_opIPfPiEENSC_11use_defaultElEEEESM_lEEiS7_NS2_20empty_problem_init_tIS6_EES6_N4cuda3std3__410__identityEEEvT0_T1_T2_T3_T4_T6_E12temp_storage+48];
	ld.shared.f32 	%f231, [_ZZN3cub18CUB_300001_SM_10006detail6reduce28DeviceReduceSingleTileKernelINS2_10policy_hubINS0_12KeyValuePairIifEEiNS0_6ArgMinEE10Policy1000EPS6_N6thrust24THRUST_300001_SM_1000_NS24tabulate_output_iteratorINS2_32accumulating_transform_output_opINS5_IlfEENS2_18local_to_global_opIlEES7_NSD_INS2_31unzip_and_write_arg_extremum_opIPfPiEENSC_11use_defaultElEEEESM_lEEiS7_NS2_20empty_problem_init_tIS6_EES6_N4cuda3std3__410__identityEEEvT0_T1_T2_T3_T4_T6_E12temp_storage+52];
	setp.lt.f32 	%p224, %f231, %f272;
	@%p224 bra 	$L__BB17_93;
	setp.eq.f32 	%p225, %f272, %f231;
	setp.lt.s32 	%p226, %r507, %r556;
	and.pred  	%p227, %p225, %p226;
	selp.b32 	%r507, %r507, %r556, %p227;
	selp.f32 	%f231, %f231, %f272, %p227;
$L__BB17_93:
	setp.lt.u32 	%p228, %r222, 193;
	mov.f32 	%f272, %f231;
	mov.u32 	%r556, %r507;
	@%p228 bra 	$L__BB17_198;
	ld.shared.u32 	%r508, [_ZZN3cub18CUB_300001_SM_10006detail6reduce28DeviceReduceSingleTileKernelINS2_10policy_hubINS0_12KeyValuePairIifEEiNS0_6ArgMinEE10Policy1000EPS6_N6thrust24THRUST_300001_SM_1000_NS24tabulate_output_iteratorINS2_32accumulating_transform_output_opINS5_IlfEENS2_18local_to_global_opIlEES7_NSD_INS2_31unzip_and_write_arg_extremum_opIPfPiEENSC_11use_defaultElEEEESM_lEEiS7_NS2_20empty_problem_init_tIS6_EES6_N4cuda3std3__410__identityEEEvT0_T1_T2_T3_T4_T6_E12temp_storage+56];
	ld.shared.f32 	%f232, [_ZZN3cub18CUB_300001_SM_10006detail6reduce28DeviceReduceSingleTileKernelINS2_10policy_hubINS0_12KeyValuePairIifEEiNS0_6ArgMinEE10Policy1000EPS6_N6thrust24THRUST_300001_SM_1000_NS24tabulate_output_iteratorINS2_32accumulating_transform_output_opINS5_IlfEENS2_18local_to_global_opIlEES7_NSD_INS2_31unzip_and_write_arg_extremum_opIPfPiEENSC_11use_defaultElEEEESM_lEEiS7_NS2_20empty_problem_init_tIS6_EES6_N4cuda3std3__410__identityEEEvT0_T1_T2_T3_T4_T6_E12temp_storage+60];
	setp.lt.f32 	%p229, %f232, %f231;
	@%p229 bra 	$L__BB17_96;
	setp.eq.f32 	%p230, %f231, %f232;
	setp.lt.s32 	%p231, %r508, %r507;
	and.pred  	%p232, %p230, %p231;
	selp.b32 	%r508, %r508, %r507, %p232;
	selp.f32 	%f232, %f232, %f231, %p232;
$L__BB17_96:
	setp.lt.u32 	%p233, %r222, 225;
	mov.f32 	%f272, %f232;
	mov.u32 	%r556, %r508;
	@%p233 bra 	$L__BB17_198;
	ld.shared.u32 	%r556, [_ZZN3cub18CUB_300001_SM_10006detail6reduce28DeviceReduceSingleTileKernelINS2_10policy_hubINS0_12KeyValuePairIifEEiNS0_6ArgMinEE10Policy1000EPS6_N6thrust24THRUST_300001_SM_1000_NS24tabulate_output_iteratorINS2_32accumulating_transform_output_opINS5_IlfEENS2_18local_to_global_opIlEES7_NSD_INS2_31unzip_and_write_arg_extremum_opIPfPiEENSC_11use_defaultElEEEESM_lEEiS7_NS2_20empty_problem_init_tIS6_EES6_N4cuda3std3__410__identityEEEvT0_T1_T2_T3_T4_T6_E12temp_storage+64];
	ld.shared.f32 	%f272, [_ZZN3cub18CUB_300001_SM_10006detail6reduce28DeviceReduceSingleTileKernelINS2_10policy_hubINS0_12KeyValuePairIifEEiNS0_6ArgMinEE10Policy1000EPS6_N6thrust24THRUST_300001_SM_1000_NS24tabulate_output_iteratorINS2_32accumulating_transform_output_opINS5_IlfEENS2_18local_to_global_opIlEES7_NSD_INS2_31unzip_and_write_arg_extremum_opIPfPiEENSC_11use_defaultElEEEESM_lEEiS7_NS2_20empty_problem_init_tIS6_EES6_N4cuda3std3__410__identityEEEvT0_T1_T2_T3_T4_T6_E12temp_storage+68];
	setp.lt.f32 	%p234, %f272, %f232;
	@%p234 bra 	$L__BB17_198;
	setp.eq.f32 	%p235, %f232, %f272;
	setp.lt.s32 	%p236, %r556, %r508;
	and.pred  	%p237, %p235, %p236;
	selp.f32 	%f272, %f272, %f232, %p237;
	selp.b32 	%r556, %r556, %r508, %p237;
	bra.uni 	$L__BB17_198;
$L__BB17_99:
	mov.u32 	%r110, %tid.x;
	mul.wide.u32 	%rd50, %r110, 8;
	add.s64 	%rd34, %rd33, %rd50;
	// begin inline asm
	ld.global.nc.u32 %r518, [%rd34];
	// end inline asm
	add.s64 	%rd35, %rd34, 4;
	// begin inline asm
	ld.global.nc.u32 %r225, [%rd35];
	// end inline asm
	mov.b32 	%f241, %r225;
	add.s64 	%rd36, %rd34, 2048;
	// begin inline asm
	ld.global.nc.u32 %r226, [%rd36];
	// end inline asm
	add.s64 	%rd37, %rd34, 2052;
	// begin inline asm
	ld.global.nc.u32 %r227, [%rd37];
	// end inline asm
	mov.b32 	%f100, %r227;
	add.s64 	%rd38, %rd34, 4096;
	// begin inline asm
	ld.global.nc.u32 %r228, [%rd38];
	// end inline asm
	add.s64 	%rd39, %rd34, 4100;
	// begin inline asm
	ld.global.nc.u32 %r229, [%rd39];
	// end inline asm
	mov.b32 	%f101, %r229;
	add.s64 	%rd40, %rd34, 6144;
	// begin inline asm
	ld.global.nc.u32 %r230, [%rd40];
	// end inline asm
	add.s64 	%rd41, %rd34, 6148;
	// begin inline asm
	ld.global.nc.u32 %r231, [%rd41];
	// end inline asm
	mov.b32 	%f102, %r231;
	add.s64 	%rd42, %rd34, 8192;
	// begin inline asm
	ld.global.nc.u32 %r232, [%rd42];
	// end inline asm
	add.s64 	%rd43, %rd34, 8196;
	// begin inline asm
	ld.global.nc.u32 %r233, [%rd43];
	// end inline asm
	mov.b32 	%f103, %r233;
	add.s64 	%rd44, %rd34, 10240;
	// begin inline asm
	ld.global.nc.u32 %r234, [%rd44];
	// end inline asm
	add.s64 	%rd45, %rd34, 10244;
	// begin inline asm
	ld.global.nc.u32 %r235, [%rd45];
	// end inline asm
	mov.b32 	%f104, %r235;
	add.s64 	%rd46, %rd34, 12288;
	// begin inline asm
	ld.global.nc.u32 %r236, [%rd46];
	// end inline asm
	add.s64 	%rd47, %rd34, 12292;
	// begin inline asm
	ld.global.nc.u32 %r237, [%rd47];
	// end inline asm
	mov.b32 	%f105, %r237;
	add.s64 	%rd48, %rd34, 14336;
	// begin inline asm
	ld.global.nc.u32 %r238, [%rd48];
	// end inline asm
	add.s64 	%rd49, %rd34, 14340;
	// begin inline asm
	ld.global.nc.u32 %r239, [%rd49];
	// end inline asm
	mov.b32 	%f106, %r239;
	setp.lt.f32 	%p3, %f100, %f241;
	@%p3 bra 	$L__BB17_101;
	setp.neu.f32 	%p4, %f241, %f100;
	setp.ge.s32 	%p5, %r226, %r518;
	or.pred  	%p6, %p4, %p5;
	@%p6 bra 	$L__BB17_102;
$L__BB17_101:
	mov.u32 	%r518, %r226;
	mov.f32 	%f241, %f100;
$L__BB17_102:
	setp.gt.f32 	%p7, %f241, %f101;
	@%p7 bra 	$L__BB17_104;
	setp.neu.f32 	%p8, %f241, %f101;
	setp.ge.s32 	%p9, %r228, %r518;
	or.pred  	%p10, %p8, %p9;
	@%p10 bra 	$L__BB17_105;
$L__BB17_104:
	mov.u32 	%r518, %r228;
	mov.f32 	%f241, %f101;
$L__BB17_105:
	setp.gt.f32 	%p11, %f241, %f102;
	@%p11 bra 	$L__BB17_107;
	setp.neu.f32 	%p12, %f241, %f102;
	setp.ge.s32 	%p13, %r230, %r518;
	or.pred  	%p14, %p12, %p13;
	@%p14 bra 	$L__BB17_108;
$L__BB17_107:
	mov.u32 	%r518, %r230;
	mov.f32 	%f241, %f102;
$L__BB17_108:
	setp.gt.f32 	%p15, %f241, %f103;
	@%p15 bra 	$L__BB17_110;
	setp.neu.f32 	%p16, %f241, %f103;
	setp.ge.s32 	%p17, %r232, %r518;
	or.pred  	%p18, %p16, %p17;
	@%p18 bra 	$L__BB17_111;
$L__BB17_110:
	mov.u32 	%r518, %r232;
	mov.f32 	%f241, %f103;
$L__BB17_111:
	setp.gt.f32 	%p19, %f241, %f104;
	@%p19 bra 	$L__BB17_113;
	setp.neu.f32 	%p20, %f241, %f104;
	setp.ge.s32 	%p21, %r234, %r518;
	or.pred  	%p22, %p20, %p21;
	@%p22 bra 	$L__BB17_114;
$L__BB17_113:
	mov.u32 	%r518, %r234;
	mov.f32 	%f241, %f104;
$L__BB17_114:
	setp.gt.f32 	%p23, %f241, %f105;
	@%p23 bra 	$L__BB17_116;
	setp.neu.f32 	%p24, %f241, %f105;
	setp.ge.s32 	%p25, %r236, %r518;
	or.pred  	%p26, %p24, %p25;
	@%p26 bra 	$L__BB17_117;
$L__BB17_116:
	mov.u32 	%r518, %r236;
	mov.f32 	%f241, %f105;
$L__BB17_117:
	setp.gt.f32 	%p27, %f241, %f106;
	@%p27 bra 	$L__BB17_119;
	setp.neu.f32 	%p28, %f241, %f106;
	setp.ge.s32 	%p29, %r238, %r518;
	or.pred  	%p30, %p28, %p29;
	@%p30 bra 	$L__BB17_120;
$L__BB17_119:
	mov.u32 	%r518, %r238;
	mov.f32 	%f241, %f106;
$L__BB17_120:
	setp.lt.u32 	%p31, %r222, 4096;
	mov.b32 	%r527, 2048;
	@%p31 bra 	$L__BB17_148;
	add.s32 	%r126, %r222, -2048;
	mov.b32 	%r527, 2048;
$L__BB17_122:
	mul.wide.s32 	%rd67, %r527, 8;
	add.s64 	%rd51, %rd34, %rd67;
	// begin inline asm
	ld.global.nc.u32 %r242, [%rd51];
	// end inline asm
	add.s64 	%rd52, %rd51, 4;
	// begin inline asm
	ld.global.nc.u32 %r243, [%rd52];
	// end inline asm
	mov.b32 	%f115, %r243;
	add.s64 	%rd53, %rd51, 2048;
	// begin inline asm
	ld.global.nc.u32 %r244, [%rd53];
	// end inline asm
	add.s64 	%rd54, %rd51, 2052;
	// begin inline asm
	ld.global.nc.u32 %r245, [%rd54];
	// end inline asm
	mov.b32 	%f116, %r245;
	add.s64 	%rd55, %rd51, 4096;
	// begin inline asm
	ld.global.nc.u32 %r246, [%rd55];
	// end inline asm
	add.s64 	%rd56, %rd51, 4100;
	// begin inline asm
	ld.global.nc.u32 %r247, [%rd56];
	// end inline asm
	mov.b32 	%f117, %r247;
	add.s64 	%rd57, %rd51, 6144;
	// begin inline asm
	ld.global.nc.u32 %r248, [%rd57];
	// end inline asm
	add.s64 	%rd58, %rd51, 6148;
	// begin inline asm
	ld.global.nc.u32 %r249, [%rd58];
	// end inline asm
	mov.b32 	%f118, %r249;
	add.s64 	%rd59, %rd51, 8192;
	// begin inline asm
	ld.global.nc.u32 %r250, [%rd59];
	// end inline asm
	add.s64 	%rd60, %rd51, 8196;
	// begin inline asm
	ld.global.nc.u32 %r251, [%rd60];
	// end inline asm
	mov.b32 	%f119, %r251;
	add.s64 	%rd61, %rd51, 10240;
	// begin inline asm
	ld.global.nc.u32 %r252, [%rd61];
	// end inline asm
	add.s64 	%rd62, %rd51, 10244;
	// begin inline asm
	ld.global.nc.u32 %r253, [%rd62];
	// end inline asm
	mov.b32 	%f120, %r253;
	add.s64 	%rd63, %rd51, 12288;
	// begin inline asm
	ld.global.nc.u32 %r254, [%rd63];
	// end inline asm
	add.s64 	%rd64, %rd51, 12292;
	// begin inline asm
	ld.global.nc.u32 %r255, [%rd64];
	// end inline asm
	mov.b32 	%f121, %r255;
	add.s64 	%rd65, %rd51, 14336;
	// begin inline asm
	ld.global.nc.u32 %r256, [%rd65];
	// end inline asm
	add.s64 	%rd66, %rd51, 14340;
	// begin inline asm
	ld.global.nc.u32 %r257, [%rd66];
	// end inline asm
	mov.b32 	%f122, %r257;
	setp.gt.f32 	%p32, %f241, %f115;
	@%p32 bra 	$L__BB17_124;
	setp.neu.f32 	%p33, %f241, %f115;
	setp.ge.s32 	%p34, %r242, %r518;
	or.pred  	%p35, %p33, %p34;
	@%p35 bra 	$L__BB17_125;
$L__BB17_124:
	mov.u32 	%r518, %r242;
	mov.f32 	%f241, %f115;
$L__BB17_125:
	setp.gt.f32 	%p36, %f241, %f116;
	@%p36 bra 	$L__BB17_127;
	setp.neu.f32 	%p37, %f241, %f116;
	setp.ge.s32 	%p38, %r244, %r518;
	or.pred  	%p39, %p37, %p38;
	@%p39 bra 	$L__BB17_128;
$L__BB17_127:
	mov.u32 	%r518, %r244;
	mov.f32 	%f241, %f116;
$L__BB17_128:
	setp.gt.f32 	%p40, %f241, %f117;
	@%p40 bra 	$L__BB17_130;
	setp.neu.f32 	%p41, %f241, %f117;
	setp.ge.s32 	%p42, %r246, %r518;
	or.pred  	%p43, %p41, %p42;
	@%p43 bra 	$L__BB17_131;
$L__BB17_130:
	mov.u32 	%r518, %r246;
	mov.f32 	%f241, %f117;
$L__BB17_131:
	setp.gt.f32 	%p44, %f241, %f118;
	@%p44 bra 	$L__BB17_133;
	setp.neu.f32 	%p45, %f241, %f118;
	setp.ge.s32 	%p46, %r248, %r518;
	or.pred  	%p47, %p45, %p46;
	@%p47 bra 	$L__BB17_134;
$L__BB17_133:
	mov.u32 	%r518, %r248;
	mov.f32 	%f241, %f118;
$L__BB17_134:
	setp.gt.f32 	%p48, %f241, %f119;
	@%p48 bra 	$L__BB17_136;
	setp.neu.f32 	%p49, %f241, %f119;
	setp.ge.s32 	%p50, %r250, %r518;
	or.pred  	%p51, %p49, %p50;
	@%p51 bra 	$L__BB17_137;
$L__BB17_136:
	mov.u32 	%r518, %r250;
	mov.f32 	%f241, %f119;
$L__BB17_137:
	setp.gt.f32 	%p52, %f241, %f120;
	@%p52 bra 	$L__BB17_139;
	setp.neu.f32 	%p53, %f241, %f120;
	setp.ge.s32 	%p54, %r252, %r518;
	or.pred  	%p55, %p53, %p54;
	@%p55 bra 	$L__BB17_140;
$L__BB17_139:
	mov.u32 	%r518, %r252;
	mov.f32 	%f241, %f120;
$L__BB17_140:
	setp.gt.f32 	%p56, %f241, %f121;
	@%p56 bra 	$L__BB17_142;
	setp.neu.f32 	%p57, %f241, %f121;
	setp.ge.s32 	%p58, %r254, %r518;
	or.pred  	%p59, %p57, %p58;
	@%p59 bra 	$L__BB17_143;
$L__BB17_142:
	mov.u32 	%r518, %r254;
	mov.f32 	%f241, %f121;
$L__BB17_143:
	setp.gt.f32 	%p60, %f241, %f122;
	@%p60 bra 	$L__BB17_145;
	setp.neu.f32 	%p61, %f241, %f122;
	setp.ge.s32 	%p62, %r256, %r518;
	or.pred  	%p63, %p61, %p62;
	@%p63 bra 	$L__BB17_146;
$L__BB17_145:
	mov.u32 	%r518, %r256;
	mov.f32 	%f241, %f122;
$L__BB17_146:
	sub.s32 	%r258, %r222, %r527;
	setp.lt.s32 	%p64, %r258, 2048;
	@%p64 bra 	$L__BB17_166;
	add.s32 	%r527, %r527, 2048;
	setp.le.s32 	%p65, %r527, %r126;
	@%p65 bra 	$L__BB17_122;
$L__BB17_148:
	setp.le.s32 	%p66, %r222, %r527;
	@%p66 bra 	$L__BB17_166;
	sub.s32 	%r148, %r222, %r527;
	setp.ge.s32 	%p67, %r110, %r148;
	@%p67 bra 	$L__BB17_166;
	not.b32 	%r260, %r110;
	add.s32 	%r261, %r222, %r260;
	sub.s32 	%r149, %r261, %r527;
	and.b32  	%r262, %r149, 768;
	setp.eq.s32 	%p68, %r262, 768;
	mov.u32 	%r533, %r110;
	@%p68 bra 	$L__BB17_155;
	add.s32 	%r529, %r110, %r527;
	shr.u32 	%r263, %r149, 8;
	add.s32 	%r264, %r263, 1;
	and.b32  	%r265, %r264, 3;
	neg.s32 	%r528, %r265;
	mov.u32 	%r533, %r110;
	mov.u32 	%r531, %r518;
	mov.f32 	%f250, %f241;
$L__BB17_152:
	.pragma "nounroll";
	mul.wide.u32 	%rd70, %r529, 8;
	add.s64 	%rd68, %rd33, %rd70;
	// begin inline asm
	ld.global.nc.u32 %r518, [%rd68];
	// end inline asm
	add.s64 	%rd69, %rd68, 4;
	// begin inline asm
	ld.global.nc.u32 %r267, [%rd69];
	// end inline asm
	mov.b32 	%f241, %r267;
	setp.gt.f32 	%p69, %f250, %f241;
	@%p69 bra 	$L__BB17_154;
	setp.eq.f32 	%p70, %f250, %f241;
	setp.lt.s32 	%p71, %r518, %r531;
	and.pred  	%p72, %p70, %p71;
	selp.b32 	%r518, %r518, %r531, %p72;
	selp.f32 	%f241, %f241, %f250, %p72;
$L__BB17_154:
	add.s32 	%r533, %r533, 256;
	add.s32 	%r529, %r529, 256;
	add.s32 	%r528, %r528, 1;
	setp.ne.s32 	%p73, %r528, 0;
	mov.u32 	%r531, %r518;
	mov.f32 	%f250, %f241;
	@%p73 bra 	$L__BB17_152;
$L__BB17_155:
	setp.lt.u32 	%p74, %r149, 768;
	@%p74 bra 	$L__BB17_166;
	cvt.u64.u32 	%rd71, %r533;
	cvt.u64.u32 	%rd72, %r527;
	add.s64 	%rd73, %rd71, %rd72;
	shl.b64 	%rd74, %rd73, 3;
	add.s64 	%rd75, %rd74, %rd33;
	add.s64 	%rd115, %rd75, 6148;
	add.s32 	%r536, %r533, %r527;
$L__BB17_157:
	mul.wide.u32 	%rd78, %r536, 8;
	add.s64 	%rd76, %rd33, %rd78;
	// begin inline asm
	ld.global.nc.u32 %r539, [%rd76];
	// end inline asm
	add.s64 	%rd77, %rd76, 4;
	// begin inline asm
	ld.global.nc.u32 %r269, [%rd77];
	// end inline asm
	mov.b32 	%f255, %r269;
	setp.gt.f32 	%p75, %f241, %f255;
	@%p75 bra 	$L__BB17_159;
	setp.eq.f32 	%p76, %f241, %f255;
	setp.lt.s32 	%p77, %r539, %r518;
	and.pred  	%p78, %p76, %p77;
	selp.b32 	%r539, %r539, %r518, %p78;
	selp.f32 	%f255, %f255, %f241, %p78;
$L__BB17_159:
	add.s64 	%rd79, %rd115, -4100;
	// begin inline asm
	ld.global.nc.u32 %r540, [%rd79];
	// end inline asm
	add.s64 	%rd80, %rd115, -4096;
	// begin inline asm
	ld.global.nc.u32 %r271, [%rd80];
	// end inline asm
	mov.b32 	%f256, %r271;
	setp.gt.f32 	%p79, %f255, %f256;
	@%p79 bra 	$L__BB17_161;
	setp.eq.f32 	%p80, %f255, %f256;
	setp.lt.s32 	%p81, %r540, %r539;
	and.pred  	%p82, %p80, %p81;
	selp.b32 	%r540, %r540, %r539, %p82;
	selp.f32 	%f256, %f256, %f255, %p82;
$L__BB17_161:
	add.s64 	%rd81, %rd115, -2052;
	// begin inline asm
	ld.global.nc.u32 %r541, [%rd81];
	// end inline asm
	add.s64 	%rd82, %rd115, -2048;
	// begin inline asm
	ld.global.nc.u32 %r273, [%rd82];
	// end inline asm
	mov.b32 	%f257, %r273;
	setp.gt.f32 	%p83, %f256, %f257;
	@%p83 bra 	$L__BB17_163;
	setp.eq.f32 	%p84, %f256, %f257;
	setp.lt.s32 	%p85, %r541, %r540;
	and.pred  	%p86, %p84, %p85;
	selp.b32 	%r541, %r541, %r540, %p86;
	selp.f32 	%f257, %f257, %f256, %p86;
$L__BB17_163:
	add.s64 	%rd83, %rd115, -4;
	// begin inline asm
	ld.global.nc.u32 %r518, [%rd83];
	// end inline asm
	// begin inline asm
	ld.global.nc.u32 %r275, [%rd115];
	// end inline asm
	mov.b32 	%f241, %r275;
	setp.gt.f32 	%p87, %f257, %f241;
	@%p87 bra 	$L__BB17_165;
	setp.eq.f32 	%p88, %f257, %f241;
	setp.lt.s32 	%p89, %r518, %r541;
	and.pred  	%p90, %p88, %p89;
	selp.b32 	%r518, %r518, %r541, %p90;
	selp.f32 	%f241, %f241, %f257, %p90;
$L__BB17_165:
	add.s32 	%r533, %r533, 1024;
	add.s64 	%rd115, %rd115, 8192;
	add.s32 	%r536, %r536, 1024;
	setp.lt.s32 	%p91, %r533, %r148;
	@%p91 bra 	$L__BB17_157;
$L__BB17_166:
	// begin inline asm
	mov.u32 %r276, %laneid;
	// end inline asm
	mov.b32 	%r284, 1;
	mov.b32 	%r285, 31;
	mov.b32 	%r286, -1;
	// begin inline asm
	shfl.sync.down.b32 %r277, %r518, %r284, %r285, %r286;
	// end inline asm
	mov.b32 	%r283, %f241;
	// begin inline asm
	shfl.sync.down.b32 %r282, %r283, %r284, %r285, %r286;
	// end inline asm
	mov.b32 	%f152, %r282;
	setp.gt.s32 	%p92, %r276, 30;
	mov.u32 	%r544, %r518;
	mov.f32 	%f260, %f241;
	@%p92 bra 	$L__BB17_169;
	setp.gt.f32 	%p93, %f241, %f152;
	mov.u32 	%r544, %r277;
	mov.f32 	%f260, %f152;
	@%p93 bra 	$L__BB17_169;
	setp.eq.f32 	%p94, %f241, %f152;
	setp.lt.s32 	%p95, %r277, %r518;
	and.pred  	%p96, %p94, %p95;
	selp.b32 	%r544, %r277, %r518, %p96;
	selp.f32 	%f260, %f152, %f241, %p96;
$L__BB17_169:
	mov.b32 	%r294, 2;
	mov.b32 	%r295, 31;
	mov.b32 	%r296, -1;
	// begin inline asm
	shfl.sync.down.b32 %r287, %r544, %r294, %r295, %r296;
	// end inline asm
	mov.b32 	%r293, %f260;
	// begin inline asm
	shfl.sync.down.b32 %r292, %r293, %r294, %r295, %r296;
	// end inline asm
	mov.b32 	%f155, %r292;
	setp.gt.s32 	%p97, %r276, 29;
	mov.u32 	%r545, %r544;
	mov.f32 	%f261, %f260;
	@%p97 bra 	$L__BB17_172;
	setp.gt.f32 	%p98, %f260, %f155;
	mov.u32 	%r545, %r287;
	mov.f32 	%f261, %f155;
	@%p98 bra 	$L__BB17_172;
	setp.eq.f32 	%p99, %f260, %f155;
	setp.lt.s32 	%p100, %r287, %r544;
	and.pred  	%p101, %p99, %p100;
	selp.b32 	%r545, %r287, %r544, %p101;
	selp.f32 	%f261, %f155, %f260, %p101;
$L__BB17_172:
	mov.b32 	%r304, 4;
	mov.b32 	%r305, 31;
	mov.b32 	%r306, -1;
	// begin inline asm
	shfl.sync.down.b32 %r297, %r545, %r304, %r305, %r306;
	// end inline asm
	mov.b32 	%r303, %f261;
	// begin inline asm
	shfl.sync.down.b32 %r302, %r303, %r304, %r305, %r306;
	// end inline asm
	mov.b32 	%f158, %r302;
	setp.gt.s32 	%p102, %r276, 27;
	mov.u32 	%r546, %r545;
	mov.f32 	%f262, %f261;
	@%p102 bra 	$L__BB17_175;
	setp.gt.f32 	%p103, %f261, %f158;
	mov.u32 	%r546, %r297;
	mov.f32 	%f262, %f158;
	@%p103 bra 	$L__BB17_175;
	setp.eq.f32 	%p104, %f261, %f158;
	setp.lt.s32 	%p105, %r297, %r545;
	and.pred  	%p106, %p104, %p105;
	selp.b32 	%r546, %r297, %r545, %p106;
	selp.f32 	%f262, %f158, %f261, %p106;
$L__BB17_175:
	mov.b32 	%r314, 8;
	mov.b32 	%r315, 31;
	mov.b32 	%r316, -1;
	// begin inline asm
	shfl.sync.down.b32 %r307, %r546, %r314, %r315, %r316;
	// end inline asm
	mov.b32 	%r313, %f262;
	// begin inline asm
	shfl.sync.down.b32 %r312, %r313, %r314, %r315, %r316;
	// end inline asm
	mov.b32 	%f161, %r312;
	setp.gt.s32 	%p107, %r276, 23;
	mov.u32 	%r556, %r546;
	mov.f32 	%f272, %f262;
	@%p107 bra 	$L__BB17_178;
	setp.gt.f32 	%p108, %f262, %f161;
	mov.u32 	%r556, %r307;
	mov.f32 	%f272, %f161;
	@%p108 bra 	$L__BB17_178;
	setp.eq.f32 	%p109, %f262, %f161;
	setp.lt.s32 	%p110, %r307, %r546;
	and.pred  	%p111, %p109, %p110;
	selp.b32 	%r556, %r307, %r546, %p111;
	selp.f32 	%f272, %f161, %f262, %p111;
$L__BB17_178:
	mov.b32 	%r324, 16;
	mov.b32 	%r325, 31;
	mov.b32 	%r326, -1;
	// begin inline asm
	shfl.sync.down.b32 %r548, %r556, %r324, %r325, %r326;
	// end inline asm
	mov.b32 	%r323, %f272;
	// begin inline asm
	shfl.sync.down.b32 %r322, %r323, %r324, %r325, %r326;
	// end inline asm
	mov.b32 	%f264, %r322;
	setp.gt.s32 	%p112, %r276, 15;
	@%p112 bra 	$L__BB17_183;
	setp.gt.f32 	%p113, %f272, %f264;
	@%p113 bra 	$L__BB17_181;
	setp.eq.f32 	%p114, %f272, %f264;
	setp.lt.s32 	%p115, %r548, %r556;
	and.pred  	%p116, %p114, %p115;
	selp.b32 	%r548, %r548, %r556, %p116;
	selp.f32 	%f264, %f264, %f272, %p116;
$L__BB17_181:
	setp.ne.s32 	%p117, %r276, 0;
	mov.f32 	%f272, %f264;
	mov.u32 	%r556, %r548;
	@%p117 bra 	$L__BB17_183;
	shr.u32 	%r327, %r110, 2;
	and.b32  	%r328, %r327, 248;
	mov.u32 	%r329, _ZZN3cub18CUB_300001_SM_10006detail6reduce28DeviceReduceSingleTileKernelINS2_10policy_hubINS0_12KeyValuePairIifEEiNS0_6ArgMinEE10Policy1000EPS6_N6thrust24THRUST_300001_SM_1000_NS24tabulate_output_iteratorINS2_32accumulating_transform_output_opINS5_IlfEENS2_18local_to_global_opIlEES7_NSD_INS2_31unzip_and_write_arg_extremum_opIPfPiEENSC_11use_defaultElEEEESM_lEEiS7_NS2_20empty_problem_init_tIS6_EES6_N4cuda3std3__410__identityEEEvT0_T1_T2_T3_T4_T6_E12temp_storage;
	add.s32 	%r330, %r329, %r328;
	st.shared.u32 	[%r330+8], %r548;
	st.shared.f32 	[%r330+12], %f264;
$L__BB17_183:
	bar.sync 	0;
	setp.ne.s32 	%p118, %r110, 0;
	@%p118 bra 	$L__BB17_198;
	ld.shared.u32 	%r550, [_ZZN3cub18CUB_300001_SM_10006detail6reduce28DeviceReduceSingleTileKernelINS2_10policy_hubINS0_12KeyValuePairIifEEiNS0_6ArgMinEE10Policy1000EPS6_N6thrust24THRUST_300001_SM_1000_NS24tabulate_output_iteratorINS2_32accumulating_transform_output_opINS5_IlfEENS2_18local_to_global_opIlEES7_NSD_INS2_31unzip_and_write_arg_extremum_opIPfPiEENSC_11use_defaultElEEEESM_lEEiS7_NS2_20empty_problem_init_tIS6_EES6_N4cuda3std3__410__identityEEEvT0_T1_T2_T3_T4_T6_E12temp_storage+16];
	ld.shared.f32 	%f266, [_ZZN3cub18CUB_300001_SM_10006detail6reduce28DeviceReduceSingleTileKernelINS2_10policy_hubINS0_12KeyValuePairIifEEiNS0_6ArgMinEE10Policy1000EPS6_N6thrust24THRUST_300001_SM_1000_NS24tabulate_output_iteratorINS2_32accumulating_transform_output_opINS5_IlfEENS2_18local_to_global_opIlEES7_NSD_INS2_31unzip_and_write_arg_extremum_opIPfPiEENSC_11use_defaultElEEEESM_lEEiS7_NS2_20empty_problem_init_tIS6_EES6_N4cuda3std3__410__identityEEEvT0_T1_T2_T3_T4_T6_E12temp_storage+20];
	setp.lt.f32 	%p119, %f266, %f272;
	@%p119 bra 	$L__BB17_186;
	setp.eq.f32 	%p120, %f272, %f266;
	setp.lt.s32 	%p121, %r550, %r556;
	and.pred  	%p122, %p120, %p121;
	selp.b32 	%r550, %r550, %r556, %p122;
	selp.f32 	%f266, %f266, %f272, %p122;
$L__BB17_186:
	ld.shared.u32 	%r551, [_ZZN3cub18CUB_300001_SM_10006detail6reduce28DeviceReduceSingleTileKernelINS2_10policy_hubINS0_12KeyValuePairIifEEiNS0_6ArgMinEE10Policy1000EPS6_N6thrust24THRUST_300001_SM_1000_NS24tabulate_output_iteratorINS2_32accumulating_transform_output_opINS5_IlfEENS2_18local_to_global_opIlEES7_NSD_INS2_31unzip_and_write_arg_extremum_opIPfPiEENSC_11use_defaultElEEEESM_lEEiS7_NS2_20empty_problem_init_tIS6_EES6_N4cuda3std3__410__identityEEEvT0_T1_T2_T3_T4_T6_E12temp_storage+24];
	ld.shared.f32 	%f267, [_ZZN3cub18CUB_300001_SM_10006detail6reduce28DeviceReduceSingleTileKernelINS2_10policy_hubINS0_12KeyValuePairIifEEiNS0_6ArgMinEE10Policy1000EPS6_N6thrust24THRUST_300001_SM_1000_NS24tabulate_output_iteratorINS2_32accumulating_transform_output_opINS5_IlfEENS2_18local_to_global_opIlEES7_NSD_INS2_31unzip_and_write_arg_extremum_opIPfPiEENSC_11use_defaultElEEEESM_lEEiS7_NS2_20empty_problem_init_tIS6_EES6_N4cuda3std3__410__identityEEEvT0_T1_T2_T3_T4_T6_E12temp_storage+28];
	setp.lt.f32 	%p123, %f267, %f266;
	@%p123 bra 	$L__BB17_188;
	setp.eq.f32 	%p124, %f266, %f267;
	setp.lt.s32 	%p125, %r551, %r550;
	and.pred  	%p126, %p124, %p125;
	selp.b32 	%r551, %r551, %r550, %p126;
	selp.f32 	%f267, %f267, %f266, %p126;
$L__BB17_188:
	ld.shared.u32 	%r552, [_ZZN3cub18CUB_300001_SM_10006detail6reduce28DeviceReduceSingleTileKernelINS2_10policy_hubINS0_12KeyValuePairIifEEiNS0_6ArgMinEE10Policy1000EPS6_N6thrust24THRUST_300001_SM_1000_NS24tabulate_output_iteratorINS2_32accumulating_transform_output_opINS5_IlfEENS2_18local_to_global_opIlEES7_NSD_INS2_31unzip_and_write_arg_extremum_opIPfPiEENSC_11use_defaultElEEEESM_lEEiS7_NS2_20empty_problem_init_tIS6_EES6_N4cuda3std3__410__identityEEEvT0_T1_T2_T3_T4_T6_E12temp_storage+32];
	ld.shared.f32 	%f268, [_ZZN3cub18CUB_300001_SM_10006detail6reduce28DeviceReduceSingleTileKernelINS2_10policy_hubINS0_12KeyValuePairIifEEiNS0_6ArgMinEE10Policy1000EPS6_N6thrust24THRUST_300001_SM_1000_NS24tabulate_output_iteratorINS2_32accumulating_transform_output_opINS5_IlfEENS2_18local_to_global_opIlEES7_NSD_INS2_31unzip_and_write_arg_extremum_opIPfPiEENSC_11use_defaultElEEEESM_lEEiS7_NS2_20empty_problem_init_tIS6_EES6_N4cuda3std3__410__identityEEEvT0_T1_T2_T3_T4_T6_E12temp_storage+36];
	setp.lt.f32 	%p127, %f268, %f267;
	@%p127 bra 	$L__BB17_190;
	setp.eq.f32 	%p128, %f267, %f268;
	setp.lt.s32 	%p129, %r552, %r551;
	and.pred  	%p130, %p128, %p129;
	selp.b32 	%r552, %r552, %r551, %p130;
	selp.f32 	%f268, %f268, %f267, %p130;
$L__BB17_190:
	ld.shared.u32 	%r553, [_ZZN3cub18CUB_300001_SM_10006detail6reduce28DeviceReduceSingleTileKernelINS2_10policy_hubINS0_12KeyValuePairIifEEiNS0_6ArgMinEE10Policy1000EPS6_N6thrust24THRUST_300001_SM_1000_NS24tabulate_output_iteratorINS2_32accumulating_transform_output_opINS5_IlfEENS2_18local_to_global_opIlEES7_NSD_INS2_31unzip_and_write_arg_extremum_opIPfPiEENSC_11use_defaultElEEEESM_lEEiS7_NS2_20empty_problem_init_tIS6_EES6_N4cuda3std3__410__identityEEEvT0_T1_T2_T3_T4_T6_E12temp_storage+40];
	ld.shared.f32 	%f269, [_ZZN3cub18CUB_300001_SM_10006detail6reduce28DeviceReduceSingleTileKernelINS2_10policy_hubINS0_12KeyValuePairIifEEiNS0_6ArgMinEE10Policy1000EPS6_N6thrust24THRUST_300001_SM_1000_NS24tabulate_output_iteratorINS2_32accumulating_transform_output_opINS5_IlfEENS2_18local_to_global_opIlEES7_NSD_INS2_31unzip_and_write_arg_extremum_opIPfPiEENSC_11use_defaultElEEEESM_lEEiS7_NS2_20empty_problem_init_tIS6_EES6_N4cuda3std3__410__identityEEEvT0_T1_T2_T3_T4_T6_E12temp_storage+44];
	setp.lt.f32 	%p131, %f269, %f268;
	@%p131 bra 	$L__BB17_192;
	setp.eq.f32 	%p132, %f268, %f269;
	setp.lt.s32 	%p133, %r553, %r552;
	and.pred  	%p134, %p132, %p133;
	selp.b32 	%r553, %r553, %r552, %p134;
	selp.f32 	%f269, %f269, %f268, %p134;
$L__BB17_192:
	ld.shared.u32 	%r554, [_ZZN3cub18CUB_300001_SM_10006detail6reduce28DeviceReduceSingleTileKernelINS2_10policy_hubINS0_12KeyValuePairIifEEiNS0_6ArgMinEE10Policy1000EPS6_N6thrust24THRUST_300001_SM_1000_NS24tabulate_output_iteratorINS2_32accumulating_transform_output_opINS5_IlfEENS2_18local_to_global_opIlEES7_NSD_INS2_31unzip_and_write_arg_extremum_opIPfPiEENSC_11use_defaultElEEEESM_lEEiS7_NS2_20empty_problem_init_tIS6_EES6_N4cuda3std3__410__identityEEEvT0_T1_T2_T3_T4_T6_E12temp_storage+48];
	ld.shared.f32 	%f270, [_ZZN3cub18CUB_300001_SM_10006detail6reduce28DeviceReduceSingleTileKernelINS2_10policy_hubINS0_12KeyValuePairIifEEiNS0_6ArgMinEE10Policy1000EPS6_N6thrust24THRUST_300001_SM_1000_NS24tabulate_output_iteratorINS2_32accumulating_transform_output_opINS5_IlfEENS2_18local_to_global_opIlEES7_NSD_INS2_31unzip_and_write_arg_extremum_opIPfPiEENSC_11use_defaultElEEEESM_lEEiS7_NS2_20empty_problem_init_tIS6_EES6_N4cuda3std3__410__identityEEEvT0_T1_T2_T3_T4_T6_E12temp_storage+52];
	setp.lt.f32 	%p135, %f270, %f269;
	@%p135 bra 	$L__BB17_194;
	setp.eq.f32 	%p136, %f269, %f270;
	setp.lt.s32 	%p137, %r554, %r553;
	and.pred  	%p138, %p136, %p137;
	selp.b32 	%r554, %r554, %r553, %p138;
	selp.f32 	%f270, %f270, %f269, %p138;
$L__BB17_194:
	ld.shared.u32 	%r555, [_ZZN3cub18CUB_300001_SM_10006detail6reduce28DeviceReduceSingleTileKernelINS2_10policy_hubINS0_12KeyValuePairIifEEiNS0_6ArgMinEE10Policy1000EPS6_N6thrust24THRUST_300001_SM_1000_NS24tabulate_output_iteratorINS2_32accumulating_transform_output_opINS5_IlfEENS2_18local_to_global_opIlEES7_NSD_INS2_31unzip_and_write_arg_extremum_opIPfPiEENSC_11use_defaultElEEEESM_lEEiS7_NS2_20empty_problem_init_tIS6_EES6_N4cuda3std3__410__identityEEEvT0_T1_T2_T3_T4_T6_E12temp_storage+56];
	ld.shared.f32 	%f271, [_ZZN3cub18CUB_300001_SM_10006detail6reduce28DeviceReduceSingleTileKernelINS2_10policy_hubINS0_12KeyValuePairIifEEiNS0_6ArgMinEE10Policy1000EPS6_N6thrust24THRUST_300001_SM_1000_NS24tabulate_output_iteratorINS2_32accumulating_transform_output_opINS5_IlfEENS2_18local_to_global_opIlEES7_NSD_INS2_31unzip_and_write_arg_extremum_opIPfPiEENSC_11use_defaultElEEEESM_lEEiS7_NS2_20empty_problem_init_tIS6_EES6_N4cuda3std3__410__identityEEEvT0_T1_T2_T3_T4_T6_E12temp_storage+60];
	setp.lt.f32 	%p139, %f271, %f270;
	@%p139 bra 	$L__BB17_196;
	setp.eq.f32 	%p140, %f270, %f271;
	setp.lt.s32 	%p141, %r555, %r554;
	and.pred  	%p142, %p140, %p141;
	selp.b32 	%r555, %r555, %r554, %p142;
	selp.f32 	%f271, %f271, %f270, %p142;
$L__BB17_196:
	ld.shared.u32 	%r556, [_ZZN3cub18CUB_300001_SM_10006detail6reduce28DeviceReduceSingleTileKernelINS2_10policy_hubINS0_12KeyValuePairIifEEiNS0_6ArgMinEE10Policy1000EPS6_N6thrust24THRUST_300001_SM_1000_NS24tabulate_output_iteratorINS2_32accumulating_transform_output_opINS5_IlfEENS2_18local_to_global_opIlEES7_NSD_INS2_31unzip_and_write_arg_extremum_opIPfPiEENSC_11use_defaultElEEEESM_lEEiS7_NS2_20empty_problem_init_tIS6_EES6_N4cuda3std3__410__identityEEEvT0_T1_T2_T3_T4_T6_E12temp_storage+64];
	ld.shared.f32 	%f272, [_ZZN3cub18CUB_300001_SM_10006detail6reduce28DeviceReduceSingleTileKernelINS2_10policy_hubINS0_12KeyValuePairIifEEiNS0_6ArgMinEE10Policy1000EPS6_N6thrust24THRUST_300001_SM_1000_NS24tabulate_output_iteratorINS2_32accumulating_transform_output_opINS5_IlfEENS2_18local_to_global_opIlEES7_NSD_INS2_31unzip_and_write_arg_extremum_opIPfPiEENSC_11use_defaultElEEEESM_lEEiS7_NS2_20empty_problem_init_tIS6_EES6_N4cuda3std3__410__identityEEEvT0_T1_T2_T3_T4_T6_E12temp_storage+68];
	setp.lt.f32 	%p143, %f272, %f271;
	@%p143 bra 	$L__BB17_198;
	setp.eq.f32 	%p144, %f271, %f272;
	setp.lt.s32 	%p145, %r556, %r555;
	and.pred  	%p146, %p144, %p145;
	selp.f32 	%f272, %f272, %f271, %p146;
	selp.b32 	%r556, %r556, %r555, %p146;
$L__BB17_198:
	mov.u32 	%r468, %tid.x;
	setp.ne.s32 	%p293, %r468, 0;
	@%p293 bra 	$L__BB17_206;
	cvta.to.global.u64 	%rd26, %rd10;
	cvta.to.global.u64 	%rd27, %rd9;
	and.b16  	%rs5, %rs4, 255;
	setp.eq.s16 	%p294, %rs5, 0;
	@%p294 bra 	$L__BB17_201;
	cvt.s64.s32 	%rd100, %r556;
	add.s64 	%rd117, %rd6, %rd100;
	st.global.u64 	[%rd27], %rd117;
	st.global.f32 	[%rd27+8], %f272;
	bra.uni 	$L__BB17_204;
$L__BB17_201:
	cvt.s64.s32 	%rd101, %r556;
	add.s64 	%rd117, %rd6, %rd101;
	ld.global.f32 	%f189, [%rd26+8];
	setp.lt.f32 	%p295, %f272, %f189;
	@%p295 bra 	$L__BB17_203;
	setp.eq.f32 	%p296, %f189, %f272;
	ld.global.u64 	%rd102, [%rd26];
	setp.lt.s64 	%p297, %rd117, %rd102;
	and.pred  	%p298, %p296, %p297;
	selp.b64 	%rd117, %rd117, %rd102, %p298;
	selp.f32 	%f272, %f272, %f189, %p298;
$L__BB17_203:
	st.global.u64 	[%rd27], %rd117;
	st.global.f32 	[%rd27+8], %f272;
$L__BB17_204:
	and.b16  	%rs6, %rs3, 255;
	setp.eq.s16 	%p299, %rs6, 0;
	@%p299 bra 	$L__BB17_206;
	cvta.to.global.u64 	%rd104, %rd8;
	st.global.f32 	[%rd104], %f272;
	cvta.to.global.u64 	%rd105, %rd7;
	st.global.u32 	[%rd105], %rd117;
$L__BB17_206:
	ret;

}


// ===== COMPILED SASS (sm_100) =====

	.target	sm_100

	.elftype	@"ET_EXEC"


//--------------------- .note.nv.tkinfo           --------------------------
	.section	.note.nv.tkinfo,"",@"SHT_NOTE"
	.sectionflags	@"SHF_NOTE_NV_TKINFO"
	.tkinfo
        /*0018*/ 	.word	0x00000002
        /*0030*/ 	.string	""
        /*0030*/ 	.string	"ptxas"
        /*0030*/ 	.string	"Cuda compilation tools, release 13.0, V13.0.88"
        /*0030*/ 	.string	"Build cuda_13.0.r13.0/compiler.36424714_0"
        /*0030*/ 	.string	"-arch sm_100 -m 64 "



//--------------------- .note.nv.cuinfo           --------------------------
	.section	.note.nv.cuinfo,"",@"SHT_NOTE"
	.sectionflags	@"SHF_NOTE_NV_CUINFO"
        /*0018*/ 	.short	0x0002
        /*001a*/ 	.short	0x0064
        /*001c*/ 	.short	0x0082
	.zero		2


//--------------------- .nv.info                  --------------------------
	.section	.nv.info,"",@"SHT_CUDA_INFO"
	.align	4


	//----- nvinfo : EIATTR_REGCOUNT
	.align		4
        /*0000*/ 	.byte	0x04, 0x2f
        /*0002*/ 	.short	(.L_45 - .L_44)
	.align		4
.L_44:
        /*0004*/ 	.word	index@(_Z9compute_BPKfS0_S0_Pfi)
        /*0008*/ 	.word	0x0000000e


	//----- nvinfo : EIATTR_FRAME_SIZE
	.align		4
.L_45:
        /*000c*/ 	.byte	0x04, 0x11
        /*000e*/ 	.short	(.L_47 - .L_46)
	.align		4
.L_46:
        /*0010*/ 	.word	index@(_Z9compute_BPKfS0_S0_Pfi)
        /*0014*/ 	.word	0x00000000


	//----- nvinfo : EIATTR_REGCOUNT
	.align		4
.L_47:
        /*0018*/ 	.byte	0x04, 0x2f
        /*001a*/ 	.short	(.L_49 - .L_48)
	.align		4
.L_48:
        /*001c*/ 	.word	index@(_Z11find_argminPKfPiPfi)
        /*0020*/ 	.word	0x0000000e


	//----- nvinfo : EIATTR_FRAME_SIZE
	.align		4
.L_49:
        /*0024*/ 	.byte	0x04, 0x11
        /*0026*/ 	.short	(.L_51 - .L_50)
	.align		4
.L_50:
        /*0028*/ 	.word	index@(_Z11find_argminPKfPiPfi)
        /*002c*/ 	.word	0x00000000


	//----- nvinfo : EIATTR_REGCOUNT
	.align		4
.L_51:
        /*0030*/ 	.byte	0x04, 0x2f
        /*0032*/ 	.short	(.L_53 - .L_52)
	.align		4
.L_52:
        /*0034*/ 	.word	index@(_Z18compute_col_to_rowiPKiPi)
        /*0038*/ 	.word	0x0000000a


	//----- nvinfo : EIATTR_FRAME_SIZE
	.align		4
.L_53:
        /*003c*/ 	.byte	0x04, 0x11
        /*003e*/ 	.short	(.L_55 - .L_54)
	.align		4
.L_54:
        /*0040*/ 	.word	index@(_Z18compute_col_to_rowiPKiPi)
        /*0044*/ 	.word	0x00000000


	//----- nvinfo : EIATTR_REGCOUNT
	.align		4
.L_55:
        /*0048*/ 	.byte	0x04, 0x2f
        /*004a*/ 	.short	(.L_57 - .L_56)
	.align		4
.L_56:
        /*004c*/ 	.word	index@(_Z16solve_1bc_kerneliPKiiPKfPiS3_Pb)
        /*0050*/ 	.word	0x0000000c


	//----- nvinfo : EIATTR_FRAME_SIZE
	.align		4
.L_57:
        /*0054*/ 	.byte	0x04, 0x11
        /*0056*/ 	.short	(.L_59 - .L_58)
	.align		4
.L_58:
        /*0058*/ 	.word	index@(_Z16solve_1bc_kerneliPKiiPKfPiS3_Pb)
        /*005c*/ 	.word	0x00000000


	//----- nvinfo : EIATTR_REGCOUNT
	.align		4
.L_59:
        /*0060*/ 	.byte	0x04, 0x2f
        /*0062*/ 	.short	(.L_61 - .L_60)
	.align		4
.L_60:
        /*0064*/ 	.word	index@(_Z13reset_globalsv)
        /*0068*/ 	.word	0x0000000e


	//----- nvinfo : EIATTR_FRAME_SIZE
	.align		4
.L_61:
        /*006c*/ 	.byte	0x04, 0x11
        /*006e*/ 	.short	(.L_63 - .L_62)
	.align		4
.L_62:
        /*0070*/ 	.word	index@(_Z13reset_globalsv)
        /*0074*/ 	.word	0x00000000


	//----- nvinfo : EIATTR_REGCOUNT
	.align		4
.L_63:
        /*0078*/ 	.byte	0x04, 0x2f
        /*007a*/ 	.short	(.L_65 - .L_64)
	.align		4
.L_64:
        /*007c*/ 	.word	index@(_Z21solve_1bc_kernel_fulliPKiiPKfPiS3_)
        /*0080*/ 	.word	0x0000001e


	//----- nvinfo : EIATTR_FRAME_SIZE
	.align		4
.L_65:
        /*0084*/ 	.byte	0x04, 0x11
        /*0086*/ 	.short	(.L_67 - .L_66)
	.align		4
.L_66:
        /*0088*/ 	.word	index@(_Z21solve_1bc_kernel_fulliPKiiPKfPiS3_)
        /*008c*/ 	.word	0x00000000


	//----- nvinfo : EIATTR_REGCOUNT
	.align		4
.L_67:
        /*0090*/ 	.byte	0x04, 0x2f
        /*0092*/ 	.short	(.L_69 - .L_68)
	.align		4
.L_68:
        /*0094*/ 	.word	index@(_Z15set_array_valuePiii)
        /*0098*/ 	.word	0x0000000a


	//----- nvinfo : EIATTR_FRAME_SIZE
	.align		4
.L_69:
        /*009c*/ 	.byte	0x04, 0x11
        /*009e*/ 	.short	(.L_71 - .L_70)
	.align		4
.L_70:
        /*00a0*/ 	.word	index@(_Z15set_array_valuePiii)
        /*00a4*/ 	.word	0x00000000


	//----- nvinfo : EIATTR_REGCOUNT
	.align		4
.L_71:
        /*00a8*/ 	.byte	0x04, 0x2f
        /*00aa*/ 	.short	(.L_73 - .L_72)
	.align		4
.L_72:
        /*00ac*/ 	.word	index@(_Z12update_dualsPiS_PfS0_fi)
        /*00b0*/ 	.word	0x0000000e


	//----- nvinfo : EIATTR_FRAME_SIZE
	.align		4
.L_73:
        /*00b4*/ 	.byte	0x04, 0x11
        /*00b6*/ 	.short	(.L_75 - .L_74)
	.align		4
.L_74:
        /*00b8*/ 	.word	index@(_Z12update_dualsPiS_PfS0_fi)
        /*00bc*/ 	.word	0x00000000


	//----- nvinfo : EIATTR_REGCOUNT
	.align		4
.L_75:
        /*00c0*/ 	.byte	0x04, 0x2f
        /*00c2*/ 	.short	(.L_77 - .L_76)
	.align		4
.L_76:
        /*00c4*/ 	.word	index@(_Z10updateValsPfS_iii)
        /*00c8*/ 	.word	0x0000000c


	//----- nvinfo : EIATTR_FRAME_SIZE
	.align		4
.L_77:
        /*00cc*/ 	.byte	0x04, 0x11
        /*00ce*/ 	.short	(.L_79 - .L_78)
	.align		4
.L_78:
        /*00d0*/ 	.word	index@(_Z10updateValsPfS_iii)
        /*00d4*/ 	.word	0x00000000


	//----- nvinfo : EIATTR_REGCOUNT
	.align		4
.L_79:
        /*00d8*/ 	.byte	0x04, 0x2f
        /*00da*/ 	.short	(.L_81 - .L_80)
	.align		4
.L_80:
        /*00dc*/ 	.word	index@(_Z13find_negativePKfiPiS1_S1_)
        /*00e0*/ 	.word	0x0000000a


	//----- nvinfo : EIATTR_FRAME_SIZE
	.align		4
.L_81:
        /*00e4*/ 	.byte	0x04, 0x11
        /*00e6*/ 	.short	(.L_83 - .L_82)
	.align		4
.L_82:
        /*00e8*/ 	.word	index@(_Z13find_negativePKfiPiS1_S1_)
        /*00ec*/ 	.word	0x00000000


	//----- nvinfo : EIATTR_REGCOUNT
	.align		4
.L_83:
        /*00f0*/ 	.byte	0x04, 0x2f
        /*00f2*/ 	.short	(.L_85 - .L_84)
	.align		4
.L_84:
        /*00f4*/ 	.word	index@(_Z23find_min_valid_atomic2dPKfPKiS2_iPf)
        /*00f8*/ 	.word	0x00000008


	//----- nvinfo : EIATTR_FRAME_SIZE
	.align		4
.L_85:
        /*00fc*/ 	.byte	0x04, 0x11
        /*00fe*/ 	.short	(.L_87 - .L_86)
	.align		4
.L_86:
        /*0100*/ 	.word	index@(_Z23find_min_valid_atomic2dPKfPKiS2_iPf)
        /*0104*/ 	.word	0x00000000


	//----- nvinfo : EIATTR_REGCOUNT
	.align		4
.L_87:
        /*0108*/ 	.byte	0x04, 0x2f
        /*010a*/ 	.short	(.L_89 - .L_88)
	.align		4
.L_88:
        /*010c*/ 	.word	index@(_Z8initVarsPiS_i)
        /*0110*/ 	.word	0x0000000a


	//----- nvinfo : EIATTR_FRAME_SIZE
	.align		4
.L_89:
        /*0114*/ 	.byte	0x04, 0x11
        /*0116*/ 	.short	(.L_91 - .L_90)
	.align		4
.L_90:
        /*0118*/ 	.word	index@(_Z8initVarsPiS_i)
        /*011c*/ 	.word	0x00000000


	//----- nvinfo : EIATTR_REGCOUNT
	.align		4
.L_91:
        /*0120*/ 	.byte	0x04, 0x2f
        /*0122*/ 	.short	(.L_93 - .L_92)
	.align		4
.L_92:
        /*0124*/ 	.word	index@(_Z24check_feasible_conditionPKfPKiS0_S0_Pii)
        /*0128*/ 	.word	0x0000000e


	//----- nvinfo : EIATTR_FRAME_SIZE
	.align		4
.L_93:
        /*012c*/ 	.byte	0x04, 0x11
        /*012e*/ 	.short	(.L_95 - .L_94)
	.align		4
.L_94:
        /*0130*/ 	.word	index@(_Z24check_feasible_conditionPKfPKiS0_S0_Pii)
        /*0134*/ 	.word	0x00000000


	//----- nvinfo : EIATTR_REGCOUNT
	.align		4
.L_95:
        /*0138*/ 	.byte	0x04, 0x2f
        /*013a*/ 	.short	(.L_97 - .L_96)
	.align		4
.L_96:
        /*013c*/ 	.word	index@(_Z21check_slack_conditionPKfS0_S0_Pii)
        /*0140*/ 	.word	0x0000000e


	//----- nvinfo : EIATTR_FRAME_SIZE
	.align		4
.L_97:
        /*0144*/ 	.byte	0x04, 0x11
        /*0146*/ 	.short	(.L_99 - .L_98)
	.align		4
.L_98:
        /*0148*/ 	.word	index@(_Z21check_slack_conditionPKfS0_S0_Pii)
        /*014c*/ 	.word	0x00000000


	//----- nvinfo : EIATTR_REGCOUNT
	.align		4
.L_99:
        /*0150*/ 	.byte	0x04, 0x2f
        /*0152*/ 	.short	(.L_101 - .L_100)
	.align		4
.L_100:
        /*0154*/ 	.word	index@(_ZN3cub18CUB_300001_SM_10006detail11EmptyKernelIvEEvv)
        /*0158*/ 	.word	0x00000004


	//----- nvinfo : EIATTR_FRAME_SIZE
	.align		4
.L_101:
        /*015c*/ 	.byte	0x04, 0x11
        /*015e*/ 	.short	(.L_103 - .L_102)
	.align		4
.L_102:
        /*0160*/ 	.word	index@(_ZN3cub18CUB_300001_SM_10006detail11EmptyKernelIvEEvv)
        /*0164*/ 	.word	0x00000000


	//----- nvinfo : EIATTR_REGCOUNT
	.align		4
.L_103:
        /*0168*/ 	.byte	0x04, 0x2f
        /*016a*/ 	.short	(.L_105 - .L_104)
	.align		4
.L_104:
        /*016c*/ 	.word	index@(_ZN3cub18CUB_300001_SM_10006detail6reduce28DeviceReduceSingleTileKernelINS2_10policy_hubINS0_12KeyValuePairIifEEiNS0_6ArgMinEE10Policy1000ENS0_21ArgIndexInputIteratorIPfifEEN6thrust24THRUST_300001_SM_1000_NS24tabulate_output_iteratorINS2_32accumulating_transform_output_opINS5_IlfEENS2_18local_to_global_opIlEES7_NSF_INS2_31unzip_and_write_arg_extremum_opISB_PiEENSE_11use_defaultElEEEESN_lEEiS7_NS2_20empty_problem_init_tIS6_EES6_N4cuda3std3__410__identityEEEvT0_T1_T2_T3_T4_T6_)
        /*0170*/ 	.word	0x0000001b


	//----- nvinfo : EIATTR_FRAME_SIZE
	.align		4
.L_105:
        /*0174*/ 	.byte	0x04, 0x11
        /*0176*/ 	.short	(.L_107 - .L_106)
	.align		4
.L_106:
        /*0178*/ 	.word	index@(_ZN3cub18CUB_300001_SM_10006detail6reduce28DeviceReduceSingleTileKernelINS2_10policy_hubINS0_12KeyValuePairIifEEiNS0_6ArgMinEE10Policy1000ENS0_21ArgIndexInputIteratorIPfifEEN6thrust24THRUST_300001_SM_1000_NS24tabulate_output_iteratorINS2_32accumulating_transform_output_opINS5_IlfEENS2_18local_to_global_opIlEES7_NSF_INS2_31unzip_and_write_arg_extremum_opISB_PiEENSE_11use_defaultElEEEESN_lEEiS7_NS2_20empty_problem_init_tIS6_EES6_N4cuda3std3__410__identityEEEvT0_T1_T2_T3_T4_T6_)
        /*017c*/ 	.word	0x00000000


	//----- nvinfo : EIATTR_REGCOUNT
	.align		4
.L_107:
        /*0180*/ 	.byte	0x04, 0x2f
        /*0182*/ 	.short	(.L_109 - .L_108)
	.align		4
.L_108:
        /*0184*/ 	.word	index@(_ZN3cub18CUB_300001_SM_10006detail6reduce18DeviceReduceKernelINS2_10policy_hubINS0_12KeyValuePairIifEEiNS0_6ArgMinEE10Policy1000ENS0_21ArgIndexInputIteratorIPfifEEiS7_S6_N4cuda3std3__410__identityEEEvT0_PT3_T1_NS0_13GridEvenShareISK_EET2_T4_)
        /*0188*/ 	.word	0x00000020


	//----- nvinfo : EIATTR_FRAME_SIZE
	.align		4
.L_109:
        /*018c*/ 	.byte	0x04, 0x11
        /*018e*/ 	.short	(.L_111 - .L_110)
	.align		4
.L_110:
        /*0190*/ 	.word	index@(_ZN3cub18CUB_300001_SM_10006detail6reduce18DeviceReduceKernelINS2_10policy_hubINS0_12KeyValuePairIifEEiNS0_6ArgMinEE10Policy1000ENS0_21ArgIndexInputIteratorIPfifEEiS7_S6_N4cuda3std3__410__identityEEEvT0_PT3_T1_NS0_13GridEvenShareISK_EET2_T4_)
        /*0194*/ 	.word	0x00000000


	//----- nvinfo : EIATTR_REGCOUNT
	.align		4
.L_111:
        /*0198*/ 	.byte	0x04, 0x2f
        /*019a*/ 	.short	(.L_113 - .L_112)
	.align		4
.L_112:
        /*019c*/ 	.word	index@(_ZN3cub18CUB_300001_SM_10006detail6reduce28DeviceReduceSingleTileKernelINS2_10policy_hubINS0_12KeyValuePairIifEEiNS0_6ArgMinEE10Policy1000EPS6_N6thrust24THRUST_300001_SM_1000_NS24tabulate_output_iteratorINS2_32accumulating_transform_output_opINS5_IlfEENS2_18local_to_global_opIlEES7_NSD_INS2_31unzip_and_write_arg_extremum_opIPfPiEENSC_11use_defaultElEEEESM_lEEiS7_NS2_20empty_problem_init_tIS6_EES6_N4cuda3std3__410__identityEEEvT0_T1_T2_T3_T4_T6_)
        /*01a0*/ 	.word	0x0000002c


	//----- nvinfo : EIATTR_FRAME_SIZE
	.align		4
.L_113:
        /*01a4*/ 	.byte	0x04, 0x11
        /*01a6*/ 	.short	(.L_115 - .L_114)
	.align		4
.L_114:
        /*01a8*/ 	.word	index@(_ZN3cub18CUB_300001_SM_10006detail6reduce28DeviceReduceSingleTileKernelINS2_10policy_hubINS0_12KeyValuePairIifEEiNS0_6ArgMinEE10Policy1000EPS6_N6thrust24THRUST_300001_SM_1000_NS24tabulate_output_iteratorINS2_32accumulating_transform_output_opINS5_IlfEENS2_18local_to_global_opIlEES7_NSD_INS2_31unzip_and_write_arg_extremum_opIPfPiEENSC_11use_defaultElEEEESM_lEEiS7_NS2_20empty_problem_init_tIS6_EES6_N4cuda3std3__410__identityEEEvT0_T1_T2_T3_T4_T6_)
        /*01ac*/ 	.word	0x00000000


	//----- nvinfo : EIATTR_MIN_STACK_SIZE
	.align		4
.L_115:
        /*01b0*/ 	.byte	0x04, 0x12
        /*01b2*/ 	.short	(.L_117 - .L_116)
	.align		4
.L_116:
        /*01b4*/ 	.word	index@(_ZN3cub18CUB_300001_SM_10006detail6reduce28DeviceReduceSingleTileKernelINS2_10policy_hubINS0_12KeyValuePairIifEEiNS0_6ArgMinEE10Policy1000EPS6_N6thrust24THRUST_300001_SM_1000_NS24tabulate_output_iteratorINS2_32accumulating_transform_output_opINS5_IlfEENS2_18local_to_global_opIlEES7_NSD_INS2_31unzip_and_write_arg_extremum_opIPfPiEENSC_11use_defaultElEEEESM_lEEiS7_NS2_20empty_problem_init_tIS6_EES6_N4cuda3std3__410__identityEEEvT0_T1_T2_T3_T4_T6_)
        /*01b8*/ 	.word	0x00000000


	//----- nvinfo : EIATTR_MIN_STACK_SIZE
	.align		4
.L_117:
        /*01bc*/ 	.byte	0x04, 0x12
        /*01be*/ 	.short	(.L_119 - .L_118)
	.align		4
.L_118:
        /*01c0*/ 	.word	index@(_ZN3cub18CUB_300001_SM_10006detail6reduce18DeviceReduceKernelINS2_10policy_hubINS0_12KeyValuePairIifEEiNS0_6ArgMinEE10Policy1000ENS0_21ArgIndexInputIteratorIPfifEEiS7_S6_N4cuda3std3__410__identityEEEvT0_PT3_T1_NS0_13GridEvenShareISK_EET2_T4_)
        /*01c4*/ 	.word	0x00000000


	//----- nvinfo : EIATTR_MIN_STACK_SIZE
	.align		4
.L_119:
        /*01c8*/ 	.byte	0x04, 0x12
        /*01ca*/ 	.short	(.L_121 - .L_120)
	.align		4
.L_120:
        /*01cc*/ 	.word	index@(_ZN3cub18CUB_300001_SM_10006detail6reduce28DeviceReduceSingleTileKernelINS2_10policy_hubINS0_12KeyValuePairIifEEiNS0_6ArgMinEE10Policy1000ENS0_21ArgIndexInputIteratorIPfifEEN6thrust24THRUST_300001_SM_1000_NS24tabulate_output_iteratorINS2_32accumulating_transform_output_opINS5_IlfEENS2_18local_to_global_opIlEES7_NSF_INS2_31unzip_and_write_arg_extremum_opISB_PiEENSE_11use_defaultElEEEESN_lEEiS7_NS2_20empty_problem_init_tIS6_EES6_N4cuda3std3__410__identityEEEvT0_T1_T2_T3_T4_T6_)
        /*01d0*/ 	.word	0x00000000


	//----- nvinfo : EIATTR_MIN_STACK_SIZE
	.align		4
.L_121:
        /*01d4*/ 	.byte	0x04, 0x12
        /*01d6*/ 	.short	(.L_123 - .L_122)
	.align		4
.L_122:
        /*01d8*/ 	.word	index@(_ZN3cub18CUB_300001_SM_10006detail11EmptyKernelIvEEvv)
        /*01dc*/ 	.word	0x00000000


	//----- nvinfo : EIATTR_MIN_STACK_SIZE
	.align		4
.L_123:
        /*01e0*/ 	.byte	0x04, 0x12
        /*01e2*/ 	.short	(.L_125 - .L_124)
	.align		4
.L_124:
        /*01e4*/ 	.word	index@(_Z21check_slack_conditionPKfS0_S0_Pii)
        /*01e8*/ 	.word	0x00000000


	//----- nvinfo : EIATTR_MIN_STACK_SIZE
	.align		4
.L_125:
        /*01ec*/ 	.byte	0x04, 0x12
        /*01ee*/ 	.short	(.L_127 - .L_126)
	.align		4
.L_126:
        /*01f0*/ 	.word	index@(_Z24check_feasible_conditionPKfPKiS0_S0_Pii)
        /*01f4*/ 	.word	0x00000000


	//----- nvinfo : EIATTR_MIN_STACK_SIZE
	.align		4
.L_127:
        /*01f8*/ 	.byte	0x04, 0x12
        /*01fa*/ 	.short	(.L_129 - .L_128)
	.align		4
.L_128:
        /*01fc*/ 	.word	index@(_Z8initVarsPiS_i)
        /*0200*/ 	.word	0x00000000


	//----- nvinfo : EIATTR_MIN_STACK_SIZE
	.align		4
.L_129:
        /*0204*/ 	.byte	0x04, 0x12
        /*0206*/ 	.short	(.L_131 - .L_130)
	.align		4
.L_130:
        /*0208*/ 	.word	index@(_Z23find_min_valid_atomic2dPKfPKiS2_iPf)
        /*020c*/ 	.word	0x00000000


	//----- nvinfo : EIATTR_MIN_STACK_SIZE
	.align		4
.L_131:
        /*0210*/ 	.byte	0x04, 0x12
        /*0212*/ 	.short	(.L_133 - .L_132)
	.align		4
.L_132:
        /*0214*/ 	.word	index@(_Z13find_negativePKfiPiS1_S1_)
        /*0218*/ 	.word	0x00000000


	//----- nvinfo : EIATTR_MIN_STACK_SIZE
	.align		4
.L_133:
        /*021c*/ 	.byte	0x04, 0x12
        /*021e*/ 	.short	(.L_135 - .L_134)
	.align		4
.L_134:
        /*0220*/ 	.word	index@(_Z10updateValsPfS_iii)
        /*0224*/ 	.word	0x00000000


	//----- nvinfo : EIATTR_MIN_STACK_SIZE
	.align		4
.L_135:
        /*0228*/ 	.byte	0x04, 0x12
        /*022a*/ 	.short	(.L_137 - .L_136)
	.align		4
.L_136:
        /*022c*/ 	.word	index@(_Z12update_dualsPiS_PfS0_fi)
        /*0230*/ 	.word	0x00000000


	//----- nvinfo : EIATTR_MIN_STACK_SIZE
	.align		4
.L_137:
        /*0234*/ 	.byte	0x04, 0x12
        /*0236*/ 	.short	(.L_139 - .L_138)
	.align		4
.L_138:
        /*0238*/ 	.word	index@(_Z15set_array_valuePiii)
        /*023c*/ 	.word	0x00000000


	//----- nvinfo : EIATTR_MIN_STACK_SIZE
	.align		4
.L_139:
        /*0240*/ 	.byte	0x04, 0x12
        /*0242*/ 	.short	(.L_141 - .L_140)
	.align		4
.L_140:
        /*0244*/ 	.word	index@(_Z21solve_1bc_kernel_fulliPKiiPKfPiS3_)
        /*0248*/ 	.word	0x00000000


	//----- nvinfo : EIATTR_MIN_STACK_SIZE
	.align		4
.L_141:
        /*024c*/ 	.byte	0x04, 0x12
        /*024e*/ 	.short	(.L_143 - .L_142)
	.align		4
.L_142:
        /*0250*/ 	.word	index@(_Z13reset_globalsv)
        /*0254*/ 	.word	0x00000000


	//----- nvinfo : EIATTR_MIN_STACK_SIZE
	.align		4
.L_143:
        /*0258*/ 	.byte	0x04, 0x12
        /*025a*/ 	.short	(.L_145 - .L_144)
	.align		4
.L_144:
        /*025c*/ 	.word	index@(_Z16solve_1bc_kerneliPKiiPKfPiS3_Pb)
        /*0260*/ 	.word	0x00000000


	//----- nvinfo : EIATTR_MIN_STACK_SIZE
	.align		4
.L_145:
        /*0264*/ 	.byte	0x04, 0x12
        /*0266*/ 	.short	(.L_147 - .L_146)
	.align		4
.L_146:
        /*0268*/ 	.word	index@(_Z18compute_col_to_rowiPKiPi)
        /*026c*/ 	.word	0x00000000


	//----- nvinfo : EIATTR_MIN_STACK_SIZE
	.align		4
.L_147:
        /*0270*/ 	.byte	0x04, 0x12
        /*0272*/ 	.short	(.L_149 - .L_148)
	.align		4
.L_148:
        /*0274*/ 	.word	index@(_Z11find_argminPKfPiPfi)
        /*0278*/ 	.word	0x00000000


	//----- nvinfo : EIATTR_MIN_STACK_SIZE
	.align		4
.L_149:
        /*027c*/ 	.byte	0x04, 0x12
        /*027e*/ 	.short	(.L_151 - .L_150)
	.align		4
.L_150:
        /*0280*/ 	.word	index@(_Z9compute_BPKfS0_S0_Pfi)
        /*0284*/ 	.word	0x00000000
.L_151:


//--------------------- .nv.compat                --------------------------
	.section	.nv.compat,"",@"SHT_CUDA_COMPAT_INFO"
	.align	4
        /*0000*/ 	.byte	0x02, 0x09, 0x00, 0x00, 0x02, 0x02, 0x01, 0x00, 0x02, 0x05, 0x05, 0x00, 0x03, 0x07, 0x01, 0x01
        /*0010*/ 	.byte	0x02, 0x03, 0x00, 0x00, 0x02, 0x06, 0x01, 0x00, 0x04, 0x0b, 0x08, 0x00, 0x01, 0x00, 0x00, 0x00
        /*0020*/ 	.byte	0x00, 0x00, 0x00, 0x00


//--------------------- .nv.info._ZN3cub18CUB_300001_SM_10006detail6reduce28DeviceReduceSingleTileKernelINS2_10policy_hubINS0_12KeyValuePairIifEEiNS0_6ArgMinEE10Policy1000EPS6_N6thrust24THRUST_300001_SM_1000_NS24tabulate_output_iteratorINS2_32accumulating_transform_output_opINS5_IlfEENS2_18local_to_global_opIlEES7_NSD_INS2_31unzip_and_write_arg_extremum_opIPfPiEENSC_11use_defaultElEEEESM_lEEiS7_NS2_20empty_problem_init_tIS6_EES6_N4cuda3std3__410__identityEEEvT0_T1_T2_T3_T4_T6_ --------------------------
	.section	.nv.info._ZN3cub18CUB_300001_SM_10006detail6reduce28DeviceReduceSingleTileKernelINS2_10policy_hubINS0_12KeyValuePairIifEEiNS0_6ArgMinEE10Policy1000EPS6_N6thrust24THRUST_300001_SM_1000_NS24tabulate_output_iteratorINS2_32accumulating_transform_output_opINS5_IlfEENS2_18local_to_global_opIlEES7_NSD_INS2_31unzip_and_write_arg_extremum_opIPfPiEENSC_11use_defaultElEEEESM_lEEiS7_NS2_20empty_problem_init_tIS6_EES6_N4cuda3std3__410__identityEEEvT0_T1_T2_T3_T4_T6_,"",@"SHT_CUDA_INFO"
	.sectionflags	@""
	.align	4


	//----- nvinfo : EIATTR_CUDA_API_VERSION
	.align		4
        /*0000*/ 	.byte	0x04, 0x37
        /*0002*/ 	.short	(.L_153 - .L_152)
.L_152:
        /*0004*/ 	.word	0x00000082


	//----- nvinfo : EIATTR_KPARAM_INFO
	.align		4
.L_153:
        /*0008*/ 	.byte	0x04, 0x17
        /*000a*/ 	.short	(.L_155 - .L_154)
.L_154:
        /*000c*/ 	.word	0x00000000
        /*0010*/ 	.short	0x0005
        /*0012*/ 	.short	0x0060
        /*0014*/ 	.byte	0x00, 0xf0, 0x05, 0x00


	//----- nvinfo : EIATTR_KPARAM_INFO
	.align		4
.L_155:
        /*0018*/ 	.byte	0x04, 0x17
        /*001a*/ 	.short	(.L_157 - .L_156)
.L_156:
        /*001c*/ 	.word	0x00000000
        /*0020*/ 	.short	0x0004
        /*0022*/ 	.short	0x0058
        /*0024*/ 	.byte	0x00, 0xf0, 0x21, 0x00


	//----- nvinfo : EIATTR_KPARAM_INFO
	.align		4
.L_157:
        /*0028*/ 	.byte	0x04, 0x17
        /*002a*/ 	.short	(.L_159 - .L_158)
.L_158:
        /*002c*/ 	.word	0x00000000
        /*0030*/ 	.short	0x0003
        /*0032*/ 	.short	0x0054
        /*0034*/ 	.byte	0x00, 0xf0, 0x05, 0x00


	//----- nvinfo : EIATTR_KPARAM_INFO
	.align		4
.L_159:
        /*0038*/ 	.byte	0x04, 0x17
        /*003a*/ 	.short	(.L_161 - .L_160)
.L_160:
        /*003c*/ 	.word	0x00000000
        /*0040*/ 	.short	0x0002
        /*0042*/ 	.short	0x0050
        /*0044*/ 	.byte	0x00, 0xf0, 0x11, 0x00


	//----- nvinfo : EIATTR_KPARAM_INFO
	.align		4
.L_161:
        /*0048*/ 	.byte	0x04, 0x17
        /*004a*/ 	.short	(.L_163 - .L_162)
.L_162:
        /*004c*/ 	.word	0x00000000
        /*0050*/ 	.short	0x0001
        /*0052*/ 	.short	0x0008
        /*0054*/ 	.byte	0x00, 0xf0, 0x21, 0x01


	//----- nvinfo : EIATTR_KPARAM_INFO
	.align		4
.L_163:
        /*0058*/ 	.byte	0x04, 0x17
        /*005a*/ 	.short	(.L_165 - .L_164)
.L_164:
        /*005c*/ 	.word	0x00000000
        /*0060*/ 	.short	0x0000
        /*0062*/ 	.short	0x0000
        /*0064*/ 	.byte	0x00, 0xf5, 0x21, 0x00


	//----- nvinfo : EIATTR_SPARSE_MMA_MASK
	.align		4
.L_165:
        /*0068*/ 	.byte	0x03, 0x50
        /*006a*/ 	.short	0x0000


	//----- nvinfo : EIATTR_MAXREG_COUNT
	.align		4
        /*006c*/ 	.byte	0x03, 0x1b
        /*006e*/ 	.short	0x00ff


	//----- nvinfo : EIATTR_NUM_BARRIERS
	.align		4
        /*0070*/ 	.byte	0x02, 0x4c
        /*0072*/ 	.byte	0x01
	.zero		1


	//----- nvinfo : EIATTR_MERCURY_ISA_VERSION
	.align		4
        /*0074*/ 	.byte	0x03, 0x5f
        /*0076*/ 	.short	0x0101


	//----- nvinfo : EIATTR_COOP_GROUP_MASK_REGIDS
	.align		4
        /*0078*/ 	.byte	0x04, 0x29
        /*007a*/ 	.short	(.L_167 - .L_166)


	//   ....[0]....
.L_166:
        /*007c*/ 	.word	0xffffffff


	//   ....[1]....
        /*0080*/ 	.word	0xffffffff


	//   ....[2]....
        /*0084*/ 	.word	0xffffffff


	//   ....[3]....
        /*0088*/ 	.word	0xffffffff


	//   ....[4]....
        /*008c*/ 	.word	0xffffffff


	//   ....[5]....
        /*0090*/ 	.word	0xffffffff


	//   ....[6]....
        /*0094*/ 	.word	0xffffffff


	//   ....[7]....
        /*0098*/ 	.word	0xffffffff


	//   ....[8]....
        /*009c*/ 	.word	0xffffffff


	//   ....[9]....
        /*00a0*/ 	.word	0xffffffff


	//   ....[10]....
        /*00a4*/ 	.word	0xffffffff


	//   ....[11]....
        /*00a8*/ 	.word	0xffffffff


	//   ....[12]....
        /*00ac*/ 	.word	0xffffffff


	//   ....[13]....
        /*00b0*/ 	.word	0xffffffff


	//   ....[14]....
        /*00b4*/ 	.word	0xffffffff


	//   ....[15]....
        /*00b8*/ 	.word	0xffffffff


	//   ....[16]....
        /*00bc*/ 	.word	0xffffffff


	//   ....[17]....
        /*00c0*/ 	.word	0xffffffff


	//   ....[18]....
        /*00c4*/ 	.word	0xffffffff


	//   ....[19]....
        /*00c8*/ 	.word	0xffffffff


	//   ....[20]....
        /*00cc*/ 	.word	0xffffffff


	//   ....[21]....
        /*00d0*/ 	.word	0xffffffff


	//   ....[22]....
        /*00d4*/ 	.word	0xffffffff


	//   ....[23]....
        /*00d8*/ 	.word	0xffffffff


	//   ....[24]....
        /*00dc*/ 	.word	0xffffffff


	//   ....[25]....
        /*00e0*/ 	.word	0xffffffff


	//   ....[26]....
        /*00e4*/ 	.word	0xffffffff


	//   ....[27]....
        /*00e8*/ 	.word	0xffffffff


	//   ....[28]....
        /*00ec*/ 	.word	0xffffffff


	//   ....[29]....
        /*00f0*/ 	.word	0xffffffff


	//----- nvinfo : EIATTR_COOP_GROUP_INSTR_OFFSETS
	.align		4
.L_167:
        /*00f4*/ 	.byte	0x04, 0x28
        /*00f6*/ 	.short	(.L_169 - .L_168)


	//   ....[0]....
.L_168:
        /*00f8*/ 	.word	0x00001500


	//   ....[1]....
        /*00fc*/ 	.word	0x00001520


	//   ....[2]....
        /*0100*/ 	.word	0x00001610


	//   ....[3]....
        /*0104*/ 	.word	0x00001640


	//   ....[4]....
        /*0108*/ 	.word	0x000016f0


	//   ....[5]....
        /*010c*/ 	.word	0x00001720


	//   ....[6]....
        /*0110*/ 	.word	0x000017d0


	//   ....[7]....
        /*0114*/ 	.word	0x00001800


	//   ....[8]....
        /*0118*/ 	.word	0x000018b0


	//   ....[9]....
        /*011c*/ 	.word	0x000018d0


	//   ....[10]....
        /*0120*/ 	.word	0x00001e50


	//   ....[11]....
        /*0124*/ 	.word	0x00001e90


	//   ....[12]....
        /*0128*/ 	.word	0x00001f30


	//   ....[13]....
        /*012c*/ 	.word	0x00001f60


	//   ....[14]....
        /*0130*/ 	.word	0x00002010


	//   ....[15]....
        /*0134*/ 	.word	0x00002040


	//   ....[16]....
        /*0138*/ 	.word	0x000020f0


	//   ....[17]....
        /*013c*/ 	.word	0x00002120


	//   ....[18]....
        /*0140*/ 	.word	0x000021d0


	//   ....[19]....
        /*0144*/ 	.word	0x00002200


	//   ....[20]....
        /*0148*/ 	.word	0x00004130


	//   ....[21]....
        /*014c*/ 	.word	0x00004150


	//   ....[22]....
        /*0150*/ 	.word	0x00004240


	//   ....[23]....
        /*0154*/ 	.word	0x00004270


	//   ....[24]....
        /*0158*/ 	.word	0x00004320


	//   ....[25]....
        /*015c*/ 	.word	0x00004350


	//   ....[26]....
        /*0160*/ 	.word	0x00004400


	//   ....[27]....
        /*0164*/ 	.word	0x00004430


	//   ....[28]....
        /*0168*/ 	.word	0x000044e0


	//   ....[29]....
        /*016c*/ 	.word	0x00004500


	//----- nvinfo : EIATTR_VRC_CTA_INIT_COUNT
	.align		4
.L_169:
        /*0170*/ 	.byte	0x02, 0x4a
	.zero		1
	.zero		1


	//----- nvinfo : EIATTR_EXIT_INSTR_OFFSETS
	.align		4
        /*0174*/ 	.byte	0x04, 0x1c
        /*0176*/ 	.short	(.L_171 - .L_170)


	//   ....[0]....
.L_170:
        /*0178*/ 	.word	0x000000b0


	//   ....[1]....
        /*017c*/ 	.word	0x000002b0


	//   ....[2]....
        /*0180*/ 	.word	0x00000300


	//   ....[3]....
        /*0184*/ 	.word	0x00004920


	//   ....[4]....
        /*0188*/ 	.word	0x00004b00


	//   ....[5]....
        /*018c*/ 	.word	0x00004b50


	//----- nvinfo : EIATTR_MAX_THREADS
	.align		4
.L_171:
        /*0190*/ 	.byte	0x04, 0x05
        /*0192*/ 	.short	(.L_173 - .L_172)
.L_172:
        /*0194*/ 	.word	0x00000100
        /*0198*/ 	.word	0x00000001
        /*019c*/ 	.word	0x00000001


	//----- nvinfo : EIATTR_CRS_STACK_SIZE
	.align		4
.L_173:
        /*01a0*/ 	.byte	0x04, 0x1e
        /*01a2*/ 	.short	(.L_175 - .L_174)
.L_174:
        /*01a4*/ 	.word	0x00000000


	//----- nvinfo : EIATTR_CBANK_PARAM_SIZE
	.align		4
.L_175:
        /*01a8*/ 	.byte	0x03, 0x19
        /*01aa*/ 	.short	0x0061


	//----- nvinfo : EIATTR_PARAM_CBANK
	.align		4
        /*01ac*/ 	.byte	0x04, 0x0a
        /*01ae*/ 	.short	(.L_177 - .L_176)
	.align		4
.L_176:
        /*01b0*/ 	.word	index@(.nv.constant0._ZN3cub18CUB_300001_SM_10006detail6reduce28DeviceReduceSingleTileKernelINS2_10policy_hubINS0_12KeyValuePairIifEEiNS0_6ArgMinEE10Policy1000EPS6_N6thrust24THRUST_300001_SM_1000_NS24tabulate_output_iteratorINS2_32accumulating_transform_output_opINS5_IlfEENS2_18local_to_global_opIlEES7_NSD_INS2_31unzip_and_write_arg_extremum_opIPfPiEENSC_11use_defaultElEEEESM_lEEiS7_NS2_20empty_problem_init_tIS6_EES6_N4cuda3std3__410__identityEEEvT0_T1_T2_T3_T4_T6_)
        /*01b4*/ 	.short	0x0380
        /*01b6*/ 	.short	0x0061


	//----- nvinfo : EIATTR_SW_WAR
	.align		4
.L_177:
        /*01b8*/ 	.byte	0x04, 0x36
        /*01ba*/ 	.short	(.L_179 - .L_178)
.L_178:
        /*01bc*/ 	.word	0x00000008
.L_179:


//--------------------- .nv.info._ZN3cub18CUB_300001_SM_10006detail6reduce18DeviceReduceKernelINS2_10policy_hubINS0_12KeyValuePairIifEEiNS0_6ArgMinEE10Policy1000ENS0_21ArgIndexInputIteratorIPfifEEiS7_S6_N4cuda3std3__410__identityEEEvT0_PT3_T1_NS0_13GridEvenShareISK_EET2_T4_ --------------------------
	.section	.nv.info._ZN3cub18CUB_300001_SM_10006detail6reduce18DeviceReduceKernelINS2_10policy_hubINS0_12KeyValuePairIifEEiNS0_6ArgMinEE10Policy1000ENS0_21ArgIndexInputIteratorIPfifEEiS7_S6_N4cuda3std3__410__identityEEEvT0_PT3_T1_NS0_13GridEvenShareISK_EET2_T4_,"",@"SHT_CUDA_INFO"
	.sectionflags	@""
	.align	4


	//----- nvinfo : EIATTR_CUDA_API_VERSION
	.align		4
        /*0000*/ 	.byte	0x04, 0x37
        /*0002*/ 	.short	(.L_181 - .L_180)
.L_180:
        /*0004*/ 	.word	0x00000082


	//----- nvinfo : EIATTR_KPARAM_INFO
	.align		4
.L_181:
        /*0008*/ 	.byte	0x04, 0x17
        /*000a*/ 	.short	(.L_183 - .L_182)
.L_182:
        /*000c*/ 	.word	0x00000000
        /*0010*/ 	.short	0x0005
        /*0012*/ 	.short	0x0045
        /*0014*/ 	.byte	0x00, 0xf0, 0x05, 0x00


	//----- nvinfo : EIATTR_KPARAM_INFO
	.align		4
.L_183:
        /*0018*/ 	.byte	0x04, 0x17
        /*001a*/ 	.short	(.L_185 - .L_184)
.L_184:
        /*001c*/ 	.word	0x00000000
        /*0020*/ 	.short	0x0004
        /*0022*/ 	.short	0x0044
        /*0024*/ 	.byte	0x00, 0xf0, 0x05, 0x00


	//----- nvinfo : EIATTR_KPARAM_INFO
	.align		4
.L_185:
        /*0028*/ 	.byte	0x04, 0x17
        /*002a*/ 	.short	(.L_187 - .L_186)
.L_186:
        /*002c*/ 	.word	0x00000000
        /*0030*/ 	.short	0x0003
        /*0032*/ 	.short	0x001c
        /*0034*/ 	.byte	0x00, 0xf0, 0xa1, 0x00


	//----- nvinfo : EIATTR_KPARAM_INFO
	.align		4
.L_187:
        /*0038*/ 	.byte	0x04, 0x17
        /*003a*/ 	.short	(.L_189 - .L_188)
.L_188:
        /*003c*/ 	.word	0x00000000
        /*0040*/ 	.short	0x0002
        /*0042*/ 	.short	0x0018
        /*0044*/ 	.byte	0x00, 0xf0, 0x11, 0x00


	//----- nvinfo : EIATTR_KPARAM_INFO
	.align		4
.L_189:
        /*0048*/ 	.byte	0x04, 0x17
        /*004a*/ 	.short	(.L_191 - .L_190)
.L_190:
        /*004c*/ 	.word	0x00000000
        /*0050*/ 	.short	0x0001
        /*0052*/ 	.short	0x0010
        /*0054*/ 	.byte	0x00, 0xf5, 0x21, 0x00


	//----- nvinfo : EIATTR_KPARAM_INFO
	.align		4
.L_191:
        /*0058*/ 	.byte	0x04, 0x17
        /*005a*/ 	.short	(.L_193 - .L_192)
.L_192:
        /*005c*/ 	.word	0x00000000
        /*0060*/ 	.short	0x0000
        /*0062*/ 	.short	0x0000
        /*0064*/ 	.byte	0x00, 0xf0, 0x41, 0x00


	//----- nvinfo : EIATTR_SPARSE_MMA_MASK
	.align		4
.L_193:
        /*0068*/ 	.byte	0x03, 0x50
        /*006a*/ 	.short	0x0000


	//----- nvinfo : EIATTR_MAXREG_COUNT
	.align		4
        /*006c*/ 	.byte	0x03, 0x1b
        /*006e*/ 	.short	0x00ff


	//----- nvinfo : EIATTR_NUM_BARRIERS
	.align		4
        /*0070*/ 	.byte	0x02, 0x4c
        /*0072*/ 	.byte	0x01
	.zero		1


	//----- nvinfo : EIATTR_MERCURY_ISA_VERSION
	.align		4
        /*0074*/ 	.byte	0x03, 0x5f
        /*0076*/ 	.short	0x0101


	//----- nvinfo : EIATTR_COOP_GROUP_MASK_REGIDS
	.align		4
        /*0078*/ 	.byte	0x04, 0x29
        /*007a*/ 	.short	(.L_195 - .L_194)


	//   ....[0]....
.L_194:
        /*007c*/ 	.word	0xffffffff


	//   ....[1]....
        /*0080*/ 	.word	0xffffffff


	//   ....[2]....
        /*0084*/ 	.word	0xffffffff


	//   ....[3]....
        /*0088*/ 	.word	0xffffffff


	//   ....[4]....
        /*008c*/ 	.word	0xffffffff


	//   ....[5]....
        /*0090*/ 	.word	0xffffffff


	//   ....[6]....
        /*0094*/ 	.word	0xffffffff


	//   ....[7]....
        /*0098*/ 	.word	0xffffffff


	//   ....[8]....
        /*009c*/ 	.word	0xffffffff


	//   ....[9]....
        /*00a0*/ 	.word	0xffffffff


	//   ....[10]....
        /*00a4*/ 	.word	0xffffffff


	//   ....[11]....
        /*00a8*/ 	.word	0xffffffff


	//   ....[12]....
        /*00ac*/ 	.word	0xffffffff


	//   ....[13]....
        /*00b0*/ 	.word	0xffffffff


	//   ....[14]....
        /*00b4*/ 	.word	0xffffffff


	//   ....[15]....
        /*00b8*/ 	.word	0xffffffff


	//   ....[16]....
        /*00bc*/ 	.word	0xffffffff


	//   ....[17]....
        /*00c0*/ 	.word	0xffffffff


	//   ....[18]....
        /*00c4*/ 	.word	0xffffffff


	//   ....[19]....
        /*00c8*/ 	.word	0xffffffff


	//   ....[20]....
        /*00cc*/ 	.word	0xffffffff


	//   ....[21]....
        /*00d0*/ 	.word	0xffffffff


	//   ....[22]....
        /*00d4*/ 	.word	0xffffffff


	//   ....[23]....
        /*00d8*/ 	.word	0xffffffff


	//   ....[24]....
        /*00dc*/ 	.word	0xffffffff


	//   ....[25]....
        /*00e0*/ 	.word	0xffffffff


	//   ....[26]....
        /*00e4*/ 	.word	0xffffffff


	//   ....[27]....
        /*00e8*/ 	.word	0xffffffff


	//   ....[28]....
        /*00ec*/ 	.word	0xffffffff


	//   ....[29]....
        /*00f0*/ 	.word	0xffffffff


	//----- nvinfo : EIATTR_COOP_GROUP_INSTR_OFFSETS
	.align		4
.L_195:
        /*00f4*/ 	.byte	0x04, 0x28
        /*00f6*/ 	.short	(.L_197 - .L_196)


	//   ....[0]....
.L_196:
        /*00f8*/ 	.word	0x00000bf0


	//   ....[1]....
        /*00fc*/ 	.word	0x00000c10


	//   ....[2]....
        /*0100*/ 	.word	0x00000d00


	//   ....[3]....
        /*0104*/ 	.word	0x00000d30


	//   ....[4]....
        /*0108*/ 	.word	0x00000de0


	//   ....[5]....
        /*010c*/ 	.word	0x00000e10


	//   ....[6]....
        /*0110*/ 	.word	0x00000ec0


	//   ....[7]....
        /*0114*/ 	.word	0x00000ef0


	//   ....[8]....
        /*0118*/ 	.word	0x00000fa0


	//   ....[9]....
        /*011c*/ 	.word	0x00000fc0


	//   ....[10]....
        /*0120*/ 	.word	0x00001530


	//   ....[11]....
        /*0124*/ 	.word	0x00001580


	//   ....[12]....
        /*0128*/ 	.word	0x00001620


	//   ....[13]....
        /*012c*/ 	.word	0x00001650


	//   ....[14]....
        /*0130*/ 	.word	0x00001700


	//   ....[15]....
        /*0134*/ 	.word	0x00001730


	//   ....[16]....
        /*0138*/ 	.word	0x000017e0


	//   ....[17]....
        /*013c*/ 	.word	0x00001810


	//   ....[18]....
        /*0140*/ 	.word	0x000018c0


	//   ....[19]....
        /*0144*/ 	.word	0x000018f0


	//   ....[20]....
        /*0148*/ 	.word	0x00003120


	//   ....[21]....
        /*014c*/ 	.word	0x00003140


	//   ....[22]....
        /*0150*/ 	.word	0x00003230


	//   ....[23]....
        /*0154*/ 	.word	0x00003260


	//   ....[24]....
        /*0158*/ 	.word	0x00003310


	//   ....[25]....
        /*015c*/ 	.word	0x00003340


	//   ....[26]....
        /*0160*/ 	.word	0x000033f0


	//   ....[27]....
        /*0164*/ 	.word	0x00003420


	//   ....[28]....
        /*0168*/ 	.word	0x000034d0


	//   ....[29]....
        /*016c*/ 	.word	0x000034f0


	//----- nvinfo : EIATTR_VRC_CTA_INIT_COUNT
	.align		4
.L_197:
        /*0170*/ 	.byte	0x02, 0x4a
	.zero		1
	.zero		1


	//----- nvinfo : EIATTR_EXIT_INSTR_OFFSETS
	.align		4
        /*0174*/ 	.byte	0x04, 0x1c
        /*0176*/ 	.short	(.L_199 - .L_198)


	//   ....[0]....
.L_198:
        /*0178*/ 	.word	0x00003910


	//   ....[1]....
        /*017c*/ 	.word	0x00003960


	//----- nvinfo : EIATTR_MAX_THREADS
	.align		4
.L_199:
        /*0180*/ 	.byte	0x04, 0x05
        /*0182*/ 	.short	(.L_201 - .L_200)
.L_200:
        /*0184*/ 	.word	0x00000100
        /*0188*/ 	.word	0x00000001
        /*018c*/ 	.word	0x00000001


	//----- nvinfo : EIATTR_CRS_STACK_SIZE
	.align		4
.L_201:
        /*0190*/ 	.byte	0x04, 0x1e
        /*0192*/ 	.short	(.L_203 - .L_202)
.L_202:
        /*0194*/ 	.word	0x00000000


	//----- nvinfo : EIATTR_CBANK_PARAM_SIZE
	.align		4
.L_203:
        /*0198*/ 	.byte	0x03, 0x19
        /*019a*/ 	.short	0x0046


	//----- nvinfo : EIATTR_PARAM_CBANK
	.align		4
        /*019c*/ 	.byte	0x04, 0x0a
        /*019e*/ 	.short	(.L_205 - .L_204)
	.align		4
.L_204:
        /*01a0*/ 	.word	index@(.nv.constant0._ZN3cub18CUB_300001_SM_10006detail6reduce18DeviceReduceKernelINS2_10policy_hubINS0_12KeyValuePairIifEEiNS0_6ArgMinEE10Policy1000ENS0_21ArgIndexInputIteratorIPfifEEiS7_S6_N4cuda3std3__410__identityEEEvT0_PT3_T1_NS0_13GridEvenShareISK_EET2_T4_)
        /*01a4*/ 	.short	0x0380
        /*01a6*/ 	.short	0x0046


	//----- nvinfo : EIATTR_SW_WAR
	.align		4
.L_205:
        /*01a8*/ 	.byte	0x04, 0x36
        /*01aa*/ 	.short	(.L_207 - .L_206)
.L_206:
        /*01ac*/ 	.word	0x00000008
.L_207:


//--------------------- .nv.info._ZN3cub18CUB_300001_SM_10006detail6reduce28DeviceReduceSingleTileKernelINS2_10policy_hubINS0_12KeyValuePairIifEEiNS0_6ArgMinEE10Policy1000ENS0_21ArgIndexInputIteratorIPfifEEN6thrust24THRUST_300001_SM_1000_NS24tabulate_output_iteratorINS2_32accumulating_transform_output_opINS5_IlfEENS2_18local_to_global_opIlEES7_NSF_INS2_31unzip_and_write_arg_extremum_opISB_PiEENSE_11use_defaultElEEEESN_lEEiS7_NS2_20empty_problem_init_tIS6_EES6_N4cuda3std3__410__identityEEEvT0_T1_T2_T3_T4_T6_ --------------------------
	.section	.nv.info._ZN3cub18CUB_300001_SM_10006detail6reduce28DeviceReduceSingleTileKernelINS2_10policy_hubINS0_12KeyValuePairIifEEiNS0_6ArgMinEE10Policy1000ENS0_21ArgIndexInputIteratorIPfifEEN6thrust24THRUST_300001_SM_1000_NS24tabulate_output_iteratorINS2_32accumulating_transform_output_opINS5_IlfEENS2_18local_to_global_opIlEES7_NSF_INS2_31unzip_and_write_arg_extremum_opISB_PiEENSE_11use_defaultElEEEESN_lEEiS7_NS2_20empty_problem_init_tIS6_EES6_N4cuda3std3__410__identityEEEvT0_T1_T2_T3_T4_T6_,"",@"SHT_CUDA_INFO"
	.sectionflags	@""
	.align	4


	//----- nvinfo : EIATTR_CUDA_API_VERSION
	.align		4
        /*0000*/ 	.byte	0x04, 0x37
        /*0002*/ 	.short	(.L_209 - .L_208)
.L_208:
        /*0004*/ 	.word	0x00000082


	//----- nvinfo : EIATTR_KPARAM_INFO
	.align		4
.L_209:
        /*0008*/ 	.byte	0x04, 0x17
        /*000a*/ 	.short	(.L_211 - .L_210)
.L_210:
        /*000c*/ 	.word	0x00000000
        /*0010*/ 	.short	0x0005
        /*0012*/ 	.short	0x0068
        /*0014*/ 	.byte	0x00, 0xf0, 0x05, 0x00


	//----- nvinfo : EIATTR_KPARAM_INFO
	.align		4
.L_211:
        /*0018*/ 	.byte	0x04, 0x17
        /*001a*/ 	.short	(.L_213 - .L_212)
.L_212:
        /*001c*/ 	.word	0x00000000
        /*0020*/ 	.short	0x0004
        /*0022*/ 	.short	0x0060
        /*0024*/ 	.byte	0x00, 0xf0, 0x21, 0x00


	//----- nvinfo : EIATTR_KPARAM_INFO
	.align		4
.L_213:
        /*0028*/ 	.byte	0x04, 0x17
        /*002a*/ 	.short	(.L_215 - .L_214)
.L_214:
        /*002c*/ 	.word	0x00000000
        /*0030*/ 	.short	0x0003
        /*0032*/ 	.short	0x005c
        /*0034*/ 	.byte	0x00, 0xf0, 0x05, 0x00


	//----- nvinfo : EIATTR_KPARAM_INFO
	.align		4
.L_215:
        /*0038*/ 	.byte	0x04, 0x17
        /*003a*/ 	.short	(.L_217 - .L_216)
.L_216:
        /*003c*/ 	.word	0x00000000
        /*0040*/ 	.short	0x0002
        /*0042*/ 	.short	0x0058
        /*0044*/ 	.byte	0x00, 0xf0, 0x11, 0x00


	//----- nvinfo : EIATTR_KPARAM_INFO
	.align		4
.L_217:
        /*0048*/ 	.byte	0x04, 0x17
        /*004a*/ 	.short	(.L_219 - .L_218)
.L_218:
        /*004c*/ 	.word	0x00000000
        /*0050*/ 	.short	0x0001
        /*0052*/ 	.short	0x0010
        /*0054*/ 	.byte	0x00, 0xf0, 0x21, 0x01


	//----- nvinfo : EIATTR_KPARAM_INFO
	.align		4
.L_219:
        /*0058*/ 	.byte	0x04, 0x17
        /*005a*/ 	.short	(.L_221 - .L_220)
.L_220:
        /*005c*/ 	.word	0x00000000
        /*0060*/ 	.short	0x0000
        /*0062*/ 	.short	0x0000
        /*0064*/ 	.byte	0x00, 0xf0, 0x41, 0x00


	//----- nvinfo : EIATTR_SPARSE_MMA_MASK
	.align		4
.L_221:
        /*0068*/ 	.byte	0x03, 0x50
        /*006a*/ 	.short	0x0000


	//----- nvinfo : EIATTR_MAXREG_COUNT
	.align		4
        /*006c*/ 	.byte	0x03, 0x1b
        /*006e*/ 	.short	0x00ff


	//----- nvinfo : EIATTR_NUM_BARRIERS
	.align		4
        /*0070*/ 	.byte	0x02, 0x4c
        /*0072*/ 	.byte	0x01
	.zero		1


	//----- nvinfo : EIATTR_MERCURY_ISA_VERSION
	.align		4
        /*0074*/ 	.byte	0x03, 0x5f
        /*0076*/ 	.short	0x0101


	//----- nvinfo : EIATTR_COOP_GROUP_MASK_REGIDS
	.align		4
        /*0078*/ 	.byte	0x04, 0x29
        /*007a*/ 	.short	(.L_223 - .L_222)


	//   ....[0]....
.L_222:
        /*007c*/ 	.word	0xffffffff


	//   ....[1]....
        /*0080*/ 	.word	0xffffffff


	//   ....[2]....
        /*0084*/ 	.word	0xffffffff


	//   ....[3]....
        /*0088*/ 	.word	0xffffffff


	//   ....[4]....
        /*008c*/ 	.word	0xffffffff


	//   ....[5]....
        /*0090*/ 	.word	0xffffffff


	//   ....[6]....
        /*0094*/ 	.word	0xffffffff


	//   ....[7]....
        /*0098*/ 	.word	0xffffffff


	//   ....[8]....
        /*009c*/ 	.word	0xffffffff


	//   ....[9]....
        /*00a0*/ 	.word	0xffffffff


	//   ....[10]....
        /*00a4*/ 	.word	0xffffffff


	//   ....[11]....
        /*00a8*/ 	.word	0xffffffff


	//   ....[12]....
        /*00ac*/ 	.word	0xffffffff


	//   ....[13]....
        /*00b0*/ 	.word	0xffffffff


	//   ....[14]....
        /*00b4*/ 	.word	0xffffffff


	//   ....[15]....
        /*00b8*/ 	.word	0xffffffff


	//   ....[16]....
        /*00bc*/ 	.word	0xffffffff


	//   ....[17]....
        /*00c0*/ 	.word	0xffffffff


	//   ....[18]....
        /*00c4*/ 	.word	0xffffffff


	//   ....[19]....
        /*00c8*/ 	.word	0xffffffff


	//   ....[20]....
        /*00cc*/ 	.word	0xffffffff


	//   ....[21]....
        /*00d0*/ 	.word	0xffffffff


	//   ....[22]....
        /*00d4*/ 	.word	0xffffffff


	//   ....[23]....
        /*00d8*/ 	.word	0xffffffff


	//   ....[24]....
        /*00dc*/ 	.word	0xffffffff


	//   ....[25]....
        /*00e0*/ 	.word	0xffffffff


	//   ....[26]....
        /*00e4*/ 	.word	0xffffffff


	//   ....[27]....
        /*00e8*/ 	.word	0xffffffff


	//   ....[28]....
        /*00ec*/ 	.word	0xffffffff


	//   ....[29]....
        /*00f0*/ 	.word	0xffffffff


	//----- nvinfo : EIATTR_COOP_GROUP_INSTR_OFFSETS
	.align		4
.L_223:
        /*00f4*/ 	.byte	0x04, 0x28
        /*00f6*/ 	.short	(.L_225 - .L_224)


	//   ....[0]....
.L_224:
        /*00f8*/ 	.word	0x00000eb0


	//   ....[1]....
        /*00fc*/ 	.word	0x00000ed0


	//   ....[2]....
        /*0100*/ 	.word	0x00000fc0


	//   ....[3]....
        /*0104*/ 	.word	0x00000ff0


	//   ....[4]....
        /*0108*/ 	.word	0x000010a0


	//   ....[5]....
        /*010c*/ 	.word	0x000010d0


	//   ....[6]....
        /*0110*/ 	.word	0x00001180


	//   ....[7]....
        /*0114*/ 	.word	0x000011b0


	//   ....[8]....
        /*0118*/ 	.word	0x00001260


	//   ....[9]....
        /*011c*/ 	.word	0x00001280


	//   ....[10]....
        /*0120*/ 	.word	0x00001800


	//   ....[11]....
        /*0124*/ 	.word	0x00001840


	//   ....[12]....
        /*0128*/ 	.word	0x000018e0


	//   ....[13]....
        /*012c*/ 	.word	0x00001910


	//   ....[14]....
        /*0130*/ 	.word	0x000019c0


	//   ....[15]....
        /*0134*/ 	.word	0x000019f0


	//   ....[16]....
        /*0138*/ 	.word	0x00001aa0


	//   ....[17]....
        /*013c*/ 	.word	0x00001ad0


	//   ....[18]....
        /*0140*/ 	.word	0x00001b80


	//   ....[19]....
        /*0144*/ 	.word	0x00001bb0


	//   ....[20]....
        /*0148*/ 	.word	0x000033a0


	//   ....[21]....
        /*014c*/ 	.word	0x000033c0


	//   ....[22]....
        /*0150*/ 	.word	0x000034b0


	//   ....[23]....
        /*0154*/ 	.word	0x000034e0


	//   ....[24]....
        /*0158*/ 	.word	0x00003590


	//   ....[25]....
        /*015c*/ 	.word	0x000035c0


	//   ....[26]....
        /*0160*/ 	.word	0x00003670


	//   ....[27]....
        /*0164*/ 	.word	0x000036a0


	//   ....[28]....
        /*0168*/ 	.word	0x00003750


	//   ....[29]....
        /*016c*/ 	.word	0x00003770


	//----- nvinfo : EIATTR_VRC_CTA_INIT_COUNT
	.align		4
.L_225:
        /*0170*/ 	.byte	0x02, 0x4a
	.zero		1
	.zero		1


	//----- nvinfo : EIATTR_EXIT_INSTR_OFFSETS
	.align		4
        /*0174*/ 	.byte	0x04, 0x1c
        /*0176*/ 	.short	(.L_227 - .L_226)


	//   ....[0]....
.L_226:
        /*0178*/ 	.word	0x000000b0


	//   ....[1]....
        /*017c*/ 	.word	0x000002b0


	//   ....[2]....
        /*0180*/ 	.word	0x00000300


	//   ....[3]....
        /*0184*/ 	.word	0x00003b90


	//   ....[4]....
        /*0188*/ 	.word	0x00003d70


	//   ....[5]....
        /*018c*/ 	.word	0x00003dc0


	//----- nvinfo : EIATTR_MAX_THREADS
	.align		4
.L_227:
        /*0190*/ 	.byte	0x04, 0x05
        /*0192*/ 	.short	(.L_229 - .L_228)
.L_228:
        /*0194*/ 	.word	0x00000100
        /*0198*/ 	.word	0x00000001
        /*019c*/ 	.word	0x00000001


	//----- nvinfo : EIATTR_CRS_STACK_SIZE
	.align		4
.L_229:
        /*01a0*/ 	.byte	0x04, 0x1e
        /*01a2*/ 	.short	(.L_231 - .L_230)
.L_230:
        /*01a4*/ 	.word	0x00000000


	//----- nvinfo : EIATTR_CBANK_PARAM_SIZE
	.align		4
.L_231:
        /*01a8*/ 	.byte	0x03, 0x19
        /*01aa*/ 	.short	0x0069


	//----- nvinfo : EIATTR_PARAM_CBANK
	.align		4
        /*01ac*/ 	.byte	0x04, 0x0a
        /*01ae*/ 	.short	(.L_233 - .L_232)
	.align		4
.L_232:
        /*01b0*/ 	.word	index@(.nv.constant0._ZN3cub18CUB_300001_SM_10006detail6reduce28DeviceReduceSingleTileKernelINS2_10policy_hubINS0_12KeyValuePairIifEEiNS0_6ArgMinEE10Policy1000ENS0_21ArgIndexInputIteratorIPfifEEN6thrust24THRUST_300001_SM_1000_NS24tabulate_output_iteratorINS2_32accumulating_transform_output_opINS5_IlfEENS2_18local_to_global_opIlEES7_NSF_INS2_31unzip_and_write_arg_extremum_opISB_PiEENSE_11use_defaultElEEEESN_lEEiS7_NS2_20empty_problem_init_tIS6_EES6_N4cuda3std3__410__identityEEEvT0_T1_T2_T3_T4_T6_)
        /*01b4*/ 	.short	0x0380
        /*01b6*/ 	.short	0x0069


	//----- nvinfo : EIATTR_SW_WAR
	.align		4
.L_233:
        /*01b8*/ 	.byte	0x04, 0x36
        /*01ba*/ 	.short	(.L_235 - .L_234)
.L_234:
        /*01bc*/ 	.word	0x00000008
.L_235:


//--------------------- .nv.info._ZN3cub18CUB_300001_SM_10006detail11EmptyKernelIvEEvv --------------------------
	.section	.nv.info._ZN3cub18CUB_300001_SM_10006detail11EmptyKernelIvEEvv,"",@"SHT_CUDA_INFO"
	.sectionflags	@""
	.align	4


	//----- nvinfo : EIATTR_CUDA_API_VERSION
	.align		4
        /*0000*/ 	.byte	0x04, 0x37
        /*0002*/ 	.short	(.L_237 - .L_236)
.L_236:
        /*0004*/ 	.word	0x00000082


	//----- nvinfo : EIATTR_SPARSE_MMA_MASK
	.align		4
.L_237:
        /*0008*/ 	.byte	0x03, 0x50
        /*000a*/ 	.short	0x0000


	//----- nvinfo : EIATTR_MAXREG_COUNT
	.align		4
        /*000c*/ 	.byte	0x03, 0x1b
        /*000e*/ 	.short	0x00ff


	//----- nvinfo : EIATTR_MERCURY_ISA_VERSION
	.align		4
        /*0010*/ 	.byte	0x03, 0x5f
        /*0012*/ 	.short	0x0101


	//----- nvinfo : EIATTR_VRC_CTA_INIT_COUNT
	.align		4
        /*0014*/ 	.byte	0x02, 0x4a
	.zero		1
	.zero		1


	//----- nvinfo : EIATTR_EXIT_INSTR_OFFSETS
	.align		4
        /*0018*/ 	.byte	0x04, 0x1c
        /*001a*/ 	.short	(.L_239 - .L_238)


	//   ....[0]....
.L_238:
        /*001c*/ 	.word	0x00000010


	//----- nvinfo : EIATTR_SW_WAR
	.align		4
.L_239:
        /*0020*/ 	.byte	0x04, 0x36
        /*0022*/ 	.short	(.L_241 - .L_240)
.L_240:
        /*0024*/ 	.word	0x00000008
.L_241:


//--------------------- .nv.info._Z21check_slack_conditionPKfS0_S0_Pii --------------------------
	.section	.nv.info._Z21check_slack_conditionPKfS0_S0_Pii,"",@"SHT_CUDA_INFO"
	.sectionflags	@""
	.align	4


	//----- nvinfo : EIATTR_CUDA_API_VERSION
	.align		4
        /*0000*/ 	.byte	0x04, 0x37
        /*0002*/ 	.short	(.L_243 - .L_242)
.L_242:
        /*0004*/ 	.word	0x00000082


	//----- nvinfo : EIATTR_KPARAM_INFO
	.align		4
.L_243:
        /*0008*/ 	.byte	0x04, 0x17
        /*000a*/ 	.short	(.L_245 - .L_244)
.L_244:
        /*000c*/ 	.word	0x00000000
        /*0010*/ 	.short	0x0004
        /*0012*/ 	.short	0x0020
        /*0014*/ 	.byte	0x00, 0xf0, 0x11, 0x00


	//----- nvinfo : EIATTR_KPARAM_INFO
	.align		4
.L_245:
        /*0018*/ 	.byte	0x04, 0x17
        /*001a*/ 	.short	(.L_247 - .L_246)
.L_246:
        /*001c*/ 	.word	0x00000000
        /*0020*/ 	.short	0x0003
        /*0022*/ 	.short	0x0018
        /*0024*/ 	.byte	0x00, 0xf5, 0x21, 0x00


	//----- nvinfo : EIATTR_KPARAM_INFO
	.align		4
.L_247:
        /*0028*/ 	.byte	0x04, 0x17
        /*002a*/ 	.short	(.L_249 - .L_248)
.L_248:
        /*002c*/ 	.word	0x00000000
        /*0030*/ 	.short	0x0002
        /*0032*/ 	.short	0x0010
        /*0034*/ 	.byte	0x00, 0xf5, 0x21, 0x00


	//----- nvinfo : EIATTR_KPARAM_INFO
	.align		4
.L_249:
        /*0038*/ 	.byte	0x04, 0x17
        /*003a*/ 	.short	(.L_251 - .L_250)
.L_250:
        /*003c*/ 	.word	0x00000000
        /*0040*/ 	.short	0x0001
        /*0042*/ 	.short	0x0008
        /*0044*/ 	.byte	0x00, 0xf5, 0x21, 0x00


	//----- nvinfo : EIATTR_KPARAM_INFO
	.align		4
.L_251:
        /*0048*/ 	.byte	0x04, 0x17
        /*004a*/ 	.short	(.L_253 - .L_252)
.L_252:
        /*004c*/ 	.word	0x00000000
        /*0050*/ 	.short	0x0000
        /*0052*/ 	.short	0x0000
        /*0054*/ 	.byte	0x00, 0xf5, 0x21, 0x00


	//----- nvinfo : EIATTR_SPARSE_MMA_MASK
	.align		4
.L_253:
        /*0058*/ 	.byte	0x03, 0x50
        /*005a*/ 	.short	0x0000


	//----- nvinfo : EIATTR_MAXREG_COUNT
	.align		4
        /*005c*/ 	.byte	0x03, 0x1b
        /*005e*/ 	.short	0x00ff


	//----- nvinfo : EIATTR_MERCURY_ISA_VERSION
	.align		4
        /*0060*/ 	.byte	0x03, 0x5f
        /*0062*/ 	.short	0x0101


	//----- nvinfo : EIATTR_VRC_CTA_INIT_COUNT
	.align		4
        /*0064*/ 	.byte	0x02, 0x4a
	.zero		1
	.zero		1


	//----- nvinfo : EIATTR_EXIT_INSTR_OFFSETS
	.align		4
        /*0068*/ 	.byte	0x04, 0x1c
        /*006a*/ 	.short	(.L_255 - .L_254)


	//   ....[0]....
.L_254:
        /*006c*/ 	.word	0x000000c0


	//   ....[1]....
        /*0070*/ 	.word	0x000001b0


	//   ....[2]....
        /*0074*/ 	.word	0x000001f0


	//----- nvinfo : EIATTR_CBANK_PARAM_SIZE
	.align		4
.L_255:
        /*0078*/ 	.byte	0x03, 0x19
        /*007a*/ 	.short	0x0024


	//----- nvinfo : EIATTR_PARAM_CBANK
	.align		4
        /*007c*/ 	.byte	0x04, 0x0a
        /*007e*/ 	.short	(.L_257 - .L_256)
	.align		4
.L_256:
        /*0080*/ 	.word	index@(.nv.constant0._Z21check_slack_conditionPKfS0_S0_Pii)
        /*0084*/ 	.short	0x0380
        /*0086*/ 	.short	0x0024


	//----- nvinfo : EIATTR_SW_WAR
	.align		4
.L_257:
        /*0088*/ 	.byte	0x04, 0x36
        /*008a*/ 	.short	(.L_259 - .L_258)
.L_258:
        /*008c*/ 	.word	0x00000008
.L_259:


//--------------------- .nv.info._Z24check_feasible_conditionPKfPKiS0_S0_Pii --------------------------
	.section	.nv.info._Z24check_feasible_conditionPKfPKiS0_S0_Pii,"",@"SHT_CUDA_INFO"
	.sectionflags	@""
	.align	4


	//----- nvinfo : EIATTR_CUDA_API_VERSION
	.align		4
        /*0000*/ 	.byte	0x04, 0x37
        /*0002*/ 	.short	(.L_261 - .L_260)
.L_260:
        /*0004*/ 	.word	0x00000082


	//----- nvinfo : EIATTR_KPARAM_INFO
	.align		4
.L_261:
        /*0008*/ 	.byte	0x04, 0x17
        /*000a*/ 	.short	(.L_263 - .L_262)
.L_262:
        /*000c*/ 	.word	0x00000000
        /*0010*/ 	.short	0x0005
        /*0012*/ 	.short	0x0028
        /*0014*/ 	.byte	0x00, 0xf0, 0x11, 0x00


	//----- nvinfo : EIATTR_KPARAM_INFO
	.align		4
.L_263:
        /*0018*/ 	.byte	0x04, 0x17
        /*001a*/ 	.short	(.L_265 - .L_264)
.L_264:
        /*001c*/ 	.word	0x00000000
        /*0020*/ 	.short	0x0004
        /*0022*/ 	.short	0x0020
        /*0024*/ 	.byte	0x00, 0xf5, 0x21, 0x00


	//----- nvinfo : EIATTR_KPARAM_INFO
	.align		4
.L_265:
        /*0028*/ 	.byte	0x04, 0x17
        /*002a*/ 	.short	(.L_267 - .L_266)
.L_266:
        /*002c*/ 	.word	0x00000000
        /*0030*/ 	.short	0x0003
        /*0032*/ 	.short	0x0018
        /*0034*/ 	.byte	0x00, 0xf5, 0x21, 0x00


	//----- nvinfo : EIATTR_KPARAM_INFO
	.align		4
.L_267:
        /*0038*/ 	.byte	0x04, 0x17
        /*003a*/ 	.short	(.L_269 - .L_268)
.L_268:
        /*003c*/ 	.word	0x00000000
        /*0040*/ 	.short	0x0002
        /*0042*/ 	.short	0x0010
        /*0044*/ 	.byte	0x00, 0xf5, 0x21, 0x00


	//----- nvinfo : EIATTR_KPARAM_INFO
	.align		4
.L_269:
        /*0048*/ 	.byte	0x04, 0x17
        /*004a*/ 	.short	(.L_271 - .L_270)
.L_270:
        /*004c*/ 	.word	0x00000000
        /*0050*/ 	.short	0x0001
        /*0052*/ 	.short	0x0008
        /*0054*/ 	.byte	0x00, 0xf5, 0x21, 0x00


	//----- nvinfo : EIATTR_KPARAM_INFO
	.align		4
.L_271:
        /*0058*/ 	.byte	0x04, 0x17
        /*005a*/ 	.short	(.L_273 - .L_272)
.L_272:
        /*005c*/ 	.word	0x00000000
        /*0060*/ 	.short	0x0000
        /*0062*/ 	.short	0x0000
        /*0064*/ 	.byte	0x00, 0xf5, 0x21, 0x00


	//----- nvinfo : EIATTR_SPARSE_MMA_MASK
	.align		4
.L_273:
        /*0068*/ 	.byte	0x03, 0x50
        /*006a*/ 	.short	0x0000


	//----- nvinfo : EIATTR_MAXREG_COUNT
	.align		4
        /*006c*/ 	.byte	0x03, 0x1b
        /*006e*/ 	.short	0x00ff


	//----- nvinfo : EIATTR_MERCURY_ISA_VERSION
	.align		4
        /*0070*/ 	.byte	0x03, 0x5f
        /*0072*/ 	.short	0x0101


	//----- nvinfo : EIATTR_VRC_CTA_INIT_COUNT
	.align		4
        /*0074*/ 	.byte	0x02, 0x4a
	.zero		1
	.zero		1


	//----- nvinfo : EIATTR_EXIT_INSTR_OFFSETS
	.align		4
        /*0078*/ 	.byte	0x04, 0x1c
        /*007a*/ 	.short	(.L_275 - .L_274)


	//   ....[0]....
.L_274:
        /*007c*/ 	.word	0x000000c0


	//   ....[1]....
        /*0080*/ 	.word	0x00000130


	//   ....[2]....
        /*0084*/ 	.word	0x00000200


	//   ....[3]....
        /*0088*/ 	.word	0x00000240


	//----- nvinfo : EIATTR_CBANK_PARAM_SIZE
	.align		4
.L_275:
        /*008c*/ 	.byte	0x03, 0x19
        /*008e*/ 	.short	0x002c


	//----- nvinfo : EIATTR_PARAM_CBANK
	.align		4
        /*0090*/ 	.byte	0x04, 0x0a
        /*0092*/ 	.short	(.L_277 - .L_276)
	.align		4
.L_276:
        /*0094*/ 	.word	index@(.nv.constant0._Z24check_feasible_conditionPKfPKiS0_S0_Pii)
        /*0098*/ 	.short	0x0380
        /*009a*/ 	.short	0x002c


	//----- nvinfo : EIATTR_SW_WAR
	.align		4
.L_277:
        /*009c*/ 	.byte	0x04, 0x36
        /*009e*/ 	.short	(.L_279 - .L_278)
.L_278:
        /*00a0*/ 	.word	0x00000008
.L_279:


//--------------------- .nv.info._Z8initVarsPiS_i --------------------------
	.section	.nv.info._Z8initVarsPiS_i,"",@"SHT_CUDA_INFO"
	.sectionflags	@""
	.align	4


	//----- nvinfo : EIATTR_CUDA_API_VERSION
	.align		4
        /*0000*/ 	.byte	0x04, 0x37
        /*0002*/ 	.short	(.L_281 - .L_280)
.L_280:
        /*0004*/ 	.word	0x00000082


	//----- nvinfo : EIATTR_KPARAM_INFO
	.align		4
.L_281:
        /*0008*/ 	.byte	0x04, 0x17
        /*000a*/ 	.short	(.L_283 - .L_282)
.L_282:
        /*000c*/ 	.word	0x00000000
        /*0010*/ 	.short	0x0002
        /*0012*/ 	.short	0x0010
        /*0014*/ 	.byte	0x00, 0xf0, 0x11, 0x00


	//----- nvinfo : EIATTR_KPARAM_INFO
	.align		4
.L_283:
        /*0018*/ 	.byte	0x04, 0x17
        /*001a*/ 	.short	(.L_285 - .L_284)
.L_284:
        /*001c*/ 	.word	0x00000000
        /*0020*/ 	.short	0x0001
        /*0022*/ 	.short	0x0008
        /*0024*/ 	.byte	0x00, 0xf5, 0x21, 0x00


	//----- nvinfo : EIATTR_KPARAM_INFO
	.align		4
.L_285:
        /*0028*/ 	.byte	0x04, 0x17
        /*002a*/ 	.short	(.L_287 - .L_286)
.L_286:
        /*002c*/ 	.word	0x00000000
        /*0030*/ 	.short	0x0000
        /*0032*/ 	.short	0x0000
        /*0034*/ 	.byte	0x00, 0xf5, 0x21, 0x00


	//----- nvinfo : EIATTR_SPARSE_MMA_MASK
	.align		4
.L_287:
        /*0038*/ 	.byte	0x03, 0x50
        /*003a*/ 	.short	0x0000


	//----- nvinfo : EIATTR_MAXREG_COUNT
	.align		4
        /*003c*/ 	.byte	0x03, 0x1b
        /*003e*/ 	.short	0x00ff


	//----- nvinfo : EIATTR_MERCURY_ISA_VERSION
	.align		4
        /*0040*/ 	.byte	0x03, 0x5f
        /*0042*/ 	.short	0x0101


	//----- nvinfo : EIATTR_VRC_CTA_INIT_COUNT
	.align		4
        /*0044*/ 	.byte	0x02, 0x4a
	.zero		1
	.zero		1


	//----- nvinfo : EIATTR_EXIT_INSTR_OFFSETS
	.align		4
        /*0048*/ 	.byte	0x04, 0x1c
        /*004a*/ 	.short	(.L_289 - .L_288)


	//   ....[0]....
.L_288:
        /*004c*/ 	.word	0x00000070


	//----- nvinfo : EIATTR_CBANK_PARAM_SIZE
	.align		4
.L_289:
        /*0050*/ 	.byte	0x03, 0x19
        /*0052*/ 	.short	0x0014


	//----- nvinfo : EIATTR_PARAM_CBANK
	.align		4
        /*0054*/ 	.byte	0x04, 0x0a
        /*0056*/ 	.short	(.L_291 - .L_290)
	.align		4
.L_290:
        /*0058*/ 	.word	index@(.nv.constant0._Z8initVarsPiS_i)
        /*005c*/ 	.short	0x0380
        /*005e*/ 	.short	0x0014


	//----- nvinfo : EIATTR_SW_WAR
	.align		4
.L_291:
        /*0060*/ 	.byte	0x04, 0x36
        /*0062*/ 	.short	(.L_293 - .L_292)
.L_292:
        /*0064*/ 	.word	0x00000008
.L_293:


//--------------------- .nv.info._Z23find_min_valid_atomic2dPKfPKiS2_iPf --------------------------
	.section	.nv.info._Z23find_min_valid_atomic2dPKfPKiS2_iPf,"",@"SHT_CUDA_INFO"
	.sectionflags	@""
	.align	4


	//----- nvinfo : EIATTR_CUDA_API_VERSION
	.align		4
        /*0000*/ 	.byte	0x04, 0x37
        /*0002*/ 	.short	(.L_295 - .L_294)
.L_294:
        /*0004*/ 	.word	0x00000082


	//----- nvinfo : EIATTR_KPARAM_INFO
	.align		4
.L_295:
        /*0008*/ 	.byte	0x04, 0x17
        /*000a*/ 	.short	(.L_297 - .L_296)
.L_296:
        /*000c*/ 	.word	0x00000000
        /*0010*/ 	.short	0x0004
        /*0012*/ 	.short	0x0020
        /*0014*/ 	.byte	0x00, 0xf5, 0x21, 0x00


	//----- nvinfo : EIATTR_KPARAM_INFO
	.align		4
.L_297:
        /*0018*/ 	.byte	0x04, 0x17
        /*001a*/ 	.short	(.L_299 - .L_298)
.L_298:
        /*001c*/ 	.word	0x00000000
        /*0020*/ 	.short	0x0003
        /*0022*/ 	.short	0x0018
        /*0024*/ 	.byte	0x00, 0xf0, 0x11, 0x00


	//----- nvinfo : EIATTR_KPARAM_INFO
	.align		4
.L_299:
        /*0028*/ 	.byte	0x04, 0x17
        /*002a*/ 	.short	(.L_301 - .L_300)
.L_300:
        /*002c*/ 	.word	0x00000000
        /*0030*/ 	.short	0x0002
        /*0032*/ 	.short	0x0010
        /*0034*/ 	.byte	0x00, 0xf5, 0x21, 0x00


	//----- nvinfo : EIATTR_KPARAM_INFO
	.align		4
.L_301:
        /*0038*/ 	.byte	0x04, 0x17
        /*003a*/ 	.short	(.L_303 - .L_302)
.L_302:
        /*003c*/ 	.word	0x00000000
        /*0040*/ 	.short	0x0001
        /*0042*/ 	.short	0x0008
        /*0044*/ 	.byte	0x00, 0xf5, 0x21, 0x00


	//----- nvinfo : EIATTR_KPARAM_INFO
	.align		4
.L_303:
        /*0048*/ 	.byte	0x04, 0x17
        /*004a*/ 	.short	(.L_305 - .L_304)
.L_304:
        /*004c*/ 	.word	0x00000000
        /*0050*/ 	.short	0x0000
        /*0052*/ 	.short	0x0000
        /*0054*/ 	.byte	0x00, 0xf5, 0x21, 0x00


	//----- nvinfo : EIATTR_SPARSE_MMA_MASK
	.align		4
.L_305:
        /*0058*/ 	.byte	0x03, 0x50
        /*005a*/ 	.short	0x0000


	//----- nvinfo : EIATTR_MAXREG_COUNT
	.align		4
        /*005c*/ 	.byte	0x03, 0x1b
        /*005e*/ 	.short	0x00ff


	//----- nvinfo : EIATTR_MERCURY_ISA_VERSION
	.align		4
        /*0060*/ 	.byte	0x03, 0x5f
        /*0062*/ 	.short	0x0101


	//----- nvinfo : EIATTR_VRC_CTA_INIT_COUNT
	.align		4
        /*0064*/ 	.byte	0x02, 0x4a
	.zero		1
	.zero		1


	//----- nvinfo : EIATTR_EXIT_INSTR_OFFSETS
	.align		4
        /*0068*/ 	.byte	0x04, 0x1c
        /*006a*/ 	.short	(.L_307 - .L_306)


	//   ....[0]....
.L_306:
        /*006c*/ 	.word	0x000000c0


	//   ....[1]....
        /*0070*/ 	.word	0x00000120


	//   ....[2]....
        /*0074*/ 	.word	0x00000170


	//   ....[3]....
        /*0078*/ 	.word	0x000001d0


	//   ....[4]....
        /*007c*/ 	.word	0x00000210


	//   ....[5]....
        /*0080*/ 	.word	0x00000270


	//----- nvinfo : EIATTR_CRS_STACK_SIZE
	.align		4
.L_307:
        /*0084*/ 	.byte	0x04, 0x1e
        /*0086*/ 	.short	(.L_309 - .L_308)
.L_308:
        /*0088*/ 	.word	0x00000000


	//----- nvinfo : EIATTR_CBANK_PARAM_SIZE
	.align		4
.L_309:
        /*008c*/ 	.byte	0x03, 0x19
        /*008e*/ 	.short	0x0028


	//----- nvinfo : EIATTR_PARAM_CBANK
	.align		4
        /*0090*/ 	.byte	0x04, 0x0a
        /*0092*/ 	.short	(.L_311 - .L_310)
	.align		4
.L_310:
        /*0094*/ 	.word	index@(.nv.constant0._Z23find_min_valid_atomic2dPKfPKiS2_iPf)
        /*0098*/ 	.short	0x0380
        /*009a*/ 	.short	0x0028


	//----- nvinfo : EIATTR_SW_WAR
	.align		4
.L_311:
        /*009c*/ 	.byte	0x04, 0x36
        /*009e*/ 	.short	(.L_313 - .L_312)
.L_312:
        /*00a0*/ 	.word	0x00000008
.L_313:


//--------------------- .nv.info._Z13find_negativePKfiPiS1_S1_ --------------------------
	.section	.nv.info._Z13find_negativePKfiPiS1_S1_,"",@"SHT_CUDA_INFO"
	.sectionflags	@""
	.align	4


	//----- nvinfo : EIATTR_CUDA_API_VERSION
	.align		4
        /*0000*/ 	.byte	0x04, 0x37
        /*0002*/ 	.short	(.L_315 - .L_314)
.L_314:
        /*0004*/ 	.word	0x00000082


	//----- nvinfo : EIATTR_KPARAM_INFO
	.align		4
.L_315:
        /*0008*/ 	.byte	0x04, 0x17
        /*000a*/ 	.short	(.L_317 - .L_316)
.L_316:
        /*000c*/ 	.word	0x00000000
        /*0010*/ 	.short	0x0004
        /*0012*/ 	.short	0x0020
        /*0014*/ 	.byte	0x00, 0xf5, 0x21, 0x00


	//----- nvinfo : EIATTR_KPARAM_INFO
	.align		4
.L_317:
        /*0018*/ 	.byte	0x04, 0x17
        /*001a*/ 	.short	(.L_319 - .L_318)
.L_318:
        /*001c*/ 	.word	0x00000000
        /*0020*/ 	.short	0x0003
        /*0022*/ 	.short	0x0018
        /*0024*/ 	.byte	0x00, 0xf5, 0x21, 0x00


	//----- nvinfo : EIATTR_KPARAM_INFO
	.align		4
.L_319:
        /*0028*/ 	.byte	0x04, 0x17
        /*002a*/ 	.short	(.L_321 - .L_320)
.L_320:
        /*002c*/ 	.word	0x00000000
        /*0030*/ 	.short	0x0002
        /*0032*/ 	.short	0x0010
        /*0034*/ 	.byte	0x00, 0xf5, 0x21, 0x00


	//----- nvinfo : EIATTR_KPARAM_INFO
	.align		4
.L_321:
        /*0038*/ 	.byte	0x04, 0x17
        /*003a*/ 	.short	(.L_323 - .L_322)
.L_322:
        /*003c*/ 	.word	0x00000000
        /*0040*/ 	.short	0x0001
        /*0042*/ 	.short	0x0008
        /*0044*/ 	.byte	0x00, 0xf0, 0x11, 0x00


	//----- nvinfo : EIATTR_KPARAM_INFO
	.align		4
.L_323:
        /*0048*/ 	.byte	0x04, 0x17
        /*004a*/ 	.short	(.L_325 - .L_324)
.L_324:
        /*004c*/ 	.word	0x00000000
        /*0050*/ 	.short	0x0000
        /*0052*/ 	.short	0x0000
        /*0054*/ 	.byte	0x00, 0xf5, 0x21, 0x00


	//----- nvinfo : EIATTR_SPARSE_MMA_MASK
	.align		4
.L_325:
        /*0058*/ 	.byte	0x03, 0x50
        /*005a*/ 	.short	0x0000


	//----- nvinfo : EIATTR_MAXREG_COUNT
	.align		4
        /*005c*/ 	.byte	0x03, 0x1b
        /*005e*/ 	.short	0x00ff


	//----- nvinfo : EIATTR_MERCURY_ISA_VERSION
	.align		4
        /*0060*/ 	.byte	0x03, 0x5f
        /*0062*/ 	.short	0x0101


	//----- nvinfo : EIATTR_VRC_CTA_INIT_COUNT
	.align		4
        /*0064*/ 	.byte	0x02, 0x4a
	.zero		1
	.zero		1


	//----- nvinfo : EIATTR_EXIT_INSTR_OFFSETS
	.align		4
        /*0068*/ 	.byte	0x04, 0x1c
        /*006a*/ 	.short	(.L_327 - .L_326)


	//   ....[0]....
.L_326:
        /*006c*/ 	.word	0x000000c0


	//   ....[1]....
        /*0070*/ 	.word	0x00000130


	//   ....[2]....
        /*0074*/ 	.word	0x00000180


	//   ....[3]....
        /*0078*/ 	.word	0x000001d0


	//----- nvinfo : EIATTR_CBANK_PARAM_SIZE
	.align		4
.L_327:
        /*007c*/ 	.byte	0x03, 0x19
        /*007e*/ 	.short	0x0028


	//----- nvinfo : EIATTR_PARAM_CBANK
	.align		4
        /*0080*/ 	.byte	0x04, 0x0a
        /*0082*/ 	.short	(.L_329 - .L_328)
	.align		4
.L_328:
        /*0084*/ 	.word	index@(.nv.constant0._Z13find_negativePKfiPiS1_S1_)
        /*0088*/ 	.short	0x0380
        /*008a*/ 	.short	0x0028


	//----- nvinfo : EIATTR_SW_WAR
	.align		4
.L_329:
        /*008c*/ 	.byte	0x04, 0x36
        /*008e*/ 	.short	(.L_331 - .L_330)
.L_330:
        /*0090*/ 	.word	0x00000008
.L_331:


//--------------------- .nv.info._Z10updateValsPfS_iii --------------------------
	.section	.nv.info._Z10updateValsPfS_iii,"",@"SHT_CUDA_INFO"
	.sectionflags	@""
	.align	4


	//----- nvinfo : EIATTR_CUDA_API_VERSION
	.align		4
        /*0000*/ 	.byte	0x04, 0x37
        /*0002*/ 	.short	(.L_333 - .L_332)
.L_332:
        /*0004*/ 	.word	0x00000082


	//----- nvinfo : EIATTR_KPARAM_INFO
	.align		4
.L_333:
        /*0008*/ 	.byte	0x04, 0x17
        /*000a*/ 	.short	(.L_335 - .L_334)
.L_334:
        /*000c*/ 	.word	0x00000000
        /*0010*/ 	.short	0x0004
        /*0012*/ 	.short	0x0018
        /*0014*/ 	.byte	0x00, 0xf0, 0x11, 0x00


	//----- nvinfo : EIATTR_KPARAM_INFO
	.align		4
.L_335:
        /*0018*/ 	.byte	0x04, 0x17
        /*001a*/ 	.short	(.L_337 - .L_336)
.L_336:
        /*001c*/ 	.word	0x00000000
        /*0020*/ 	.short	0x0003
        /*0022*/ 	.short	0x0014
        /*0024*/ 	.byte	0x00, 0xf0, 0x11, 0x00


	//----- nvinfo : EIATTR_KPARAM_INFO
	.align		4
.L_337:
        /*0028*/ 	.byte	0x04, 0x17
        /*002a*/ 	.short	(.L_339 - .L_338)
.L_338:
        /*002c*/ 	.word	0x00000000
        /*0030*/ 	.short	0x0002
        /*0032*/ 	.short	0x0010
        /*0034*/ 	.byte	0x00, 0xf0, 0x11, 0x00


	//----- nvinfo : EIATTR_KPARAM_INFO
	.align		4
.L_339:
        /*0038*/ 	.byte	0x04, 0x17
        /*003a*/ 	.short	(.L_341 - .L_340)
.L_340:
        /*003c*/ 	.word	0x00000000
        /*0040*/ 	.short	0x0001
        /*0042*/ 	.short	0x0008
        /*0044*/ 	.byte	0x00, 0xf5, 0x21, 0x00


	//----- nvinfo : EIATTR_KPARAM_INFO
	.align		4
.L_341:
        /*0048*/ 	.byte	0x04, 0x17
        /*004a*/ 	.short	(.L_343 - .L_342)
.L_342:
        /*004c*/ 	.word	0x00000000
        /*0050*/ 	.short	0x0000
        /*0052*/ 	.short	0x0000
        /*0054*/ 	.byte	0x00, 0xf5, 0x21, 0x00


	//----- nvinfo : EIATTR_SPARSE_MMA_MASK
	.align		4
.L_343:
        /*0058*/ 	.byte	0x03, 0x50
        /*005a*/ 	.short	0x0000


	//----- nvinfo : EIATTR_MAXREG_COUNT
	.align		4
        /*005c*/ 	.byte	0x03, 0x1b
        /*005e*/ 	.short	0x00ff


	//----- nvinfo : EIATTR_MERCURY_ISA_VERSION
	.align		4
        /*0060*/ 	.byte	0x03, 0x5f
        /*0062*/ 	.short	0x0101


	//----- nvinfo : EIATTR_VRC_CTA_INIT_COUNT
	.align		4
        /*0064*/ 	.byte	0x02, 0x4a
	.zero		1
	.zero		1


	//----- nvinfo : EIATTR_EXIT_INSTR_OFFSETS
	.align		4
        /*0068*/ 	.byte	0x04, 0x1c
        /*006a*/ 	.short	(.L_345 - .L_344)


	//   ....[0]....
.L_344:
        /*006c*/ 	.word	0x000000d0


	//----- nvinfo : EIATTR_CBANK_PARAM_SIZE
	.align		4
.L_345:
        /*0070*/ 	.byte	0x03, 0x19
        /*0072*/ 	.short	0x001c


	//----- nvinfo : EIATTR_PARAM_CBANK
	.align		4
        /*0074*/ 	.byte	0x04, 0x0a
        /*0076*/ 	.short	(.L_347 - .L_346)
	.align		4
.L_346:
        /*0078*/ 	.word	index@(.nv.constant0._Z10updateValsPfS_iii)
        /*007c*/ 	.short	0x0380
        /*007e*/ 	.short	0x001c


	//----- nvinfo : EIATTR_SW_WAR
	.align		4
.L_347:
        /*0080*/ 	.byte	0x04, 0x36
        /*0082*/ 	.short	(.L_349 - .L_348)
.L_348:
        /*0084*/ 	.word	0x00000008
.L_349:


//--------------------- .nv.info._Z12update_dualsPiS_PfS0_fi --------------------------
	.section	.nv.info._Z12update_dualsPiS_PfS0_fi,"",@"SHT_CUDA_INFO"
	.sectionflags	@""
	.align	4


	//----- nvinfo : EIATTR_CUDA_API_VERSION
	.align		4
        /*0000*/ 	.byte	0x04, 0x37
        /*0002*/ 	.short	(.L_351 - .L_350)
.L_350:
        /*0004*/ 	.word	0x00000082


	//----- nvinfo : EIATTR_KPARAM_INFO
	.align		4
.L_351:
        /*0008*/ 	.byte	0x04, 0x17
        /*000a*/ 	.short	(.L_353 - .L_352)
.L_352:
        /*000c*/ 	.word	0x00000000
        /*0010*/ 	.short	0x0005
        /*0012*/ 	.short	0x0024
        /*0014*/ 	.byte	0x00, 0xf0, 0x11, 0x00


	//----- nvinfo : EIATTR_KPARAM_INFO
	.align		4
.L_353:
        /*0018*/ 	.byte	0x04, 0x17
        /*001a*/ 	.short	(.L_355 - .L_354)
.L_354:
        /*001c*/ 	.word	0x00000000
        /*0020*/ 	.short	0x0004
        /*0022*/ 	.short	0x0020
        /*0024*/ 	.byte	0x00, 0xf0, 0x11, 0x00


	//----- nvinfo : EIATTR_KPARAM_INFO
	.align		4
.L_355:
        /*0028*/ 	.byte	0x04, 0x17
        /*002a*/ 	.short	(.L_357 - .L_356)
.L_356:
        /*002c*/ 	.word	0x00000000
        /*0030*/ 	.short	0x0003
        /*0032*/ 	.short	0x0018
        /*0034*/ 	.byte	0x00, 0xf5, 0x21, 0x00


	//----- nvinfo : EIATTR_KPARAM_INFO
	.align		4
.L_357:
        /*0038*/ 	.byte	0x04, 0x17
        /*003a*/ 	.short	(.L_359 - .L_358)
.L_358:
        /*003c*/ 	.word	0x00000000
        /*0040*/ 	.short	0x0002
        /*0042*/ 	.short	0x0010
        /*0044*/ 	.byte	0x00, 0xf5, 0x21, 0x00


	//----- nvinfo : EIATTR_KPARAM_INFO
	.align		4
.L_359:
        /*0048*/ 	.byte	0x04, 0x17
        /*004a*/ 	.short	(.L_361 - .L_360)
.L_360:
        /*004c*/ 	.word	0x00000000
        /*0050*/ 	.short	0x0001
        /*0052*/ 	.short	0x0008
        /*0054*/ 	.byte	0x00, 0xf5, 0x21, 0x00


	//----- nvinfo : EIATTR_KPARAM_INFO
	.align		4
.L_361:
        /*0058*/ 	.byte	0x04, 0x17
        /*005a*/ 	.short	(.L_363 - .L_362)
.L_362:
        /*005c*/ 	.word	0x00000000
        /*0060*/ 	.short	0x0000
        /*0062*/ 	.short	0x0000
        /*0064*/ 	.byte	0x00, 0xf5, 0x21, 0x00


	//----- nvinfo : EIATTR_SPARSE_MMA_MASK
	.align		4
.L_363:
        /*0068*/ 	.byte	0x03, 0x50
        /*006a*/ 	.short	0x0000


	//----- nvinfo : EIATTR_MAXREG_COUNT
	.align		4
        /*006c*/ 	.byte	0x03, 0x1b
        /*006e*/ 	.short	0x00ff


	//----- nvinfo : EIATTR_MERCURY_ISA_VERSION
	.align		4
        /*0070*/ 	.byte	0x03, 0x5f
        /*0072*/ 	.short	0x0101


	//----- nvinfo : EIATTR_VRC_CTA_INIT_COUNT
	.align		4
        /*0074*/ 	.byte	0x02, 0x4a
	.zero		1
	.zero		1


	//----- nvinfo : EIATTR_EXIT_INSTR_OFFSETS
	.align		4
        /*0078*/ 	.byte	0x04, 0x1c
        /*007a*/ 	.short	(.L_365 - .L_364)


	//   ....[0]....
.L_364:
        /*007c*/ 	.word	0x00000070


	//   ....[1]....
        /*0080*/ 	.word	0x00000170


	//   ....[2]....
        /*0084*/ 	.word	0x000001e0


	//----- nvinfo : EIATTR_CBANK_PARAM_SIZE
	.align		4
.L_365:
        /*0088*/ 	.byte	0x03, 0x19
        /*008a*/ 	.short	0x0028


	//----- nvinfo : EIATTR_PARAM_CBANK
	.align		4
        /*008c*/ 	.byte	0x04, 0x0a
        /*008e*/ 	.short	(.L_367 - .L_366)
	.align		4
.L_366:
        /*0090*/ 	.word	index@(.nv.constant0._Z12update_dualsPiS_PfS0_fi)
        /*0094*/ 	.short	0x0380
        /*0096*/ 	.short	0x0028


	//----- nvinfo : EIATTR_SW_WAR
	.align		4
.L_367:
        /*0098*/ 	.byte	0x04, 0x36
        /*009a*/ 	.short	(.L_369 - .L_368)
.L_368:
        /*009c*/ 	.word	0x00000008
.L_369:


//--------------------- .nv.info._Z15set_array_valuePiii --------------------------
	.section	.nv.info._Z15set_array_valuePiii,"",@"SHT_CUDA_INFO"
	.sectionflags	@""
	.align	4


	//----- nvinfo : EIATTR_CUDA_API_VERSION
	.align		4
        /*0000*/ 	.byte	0x04, 0x37
        /*0002*/ 	.short	(.L_371 - .L_370)
.L_370:
        /*0004*/ 	.word	0x00000082


	//----- nvinfo : EIATTR_KPARAM_INFO
	.align		4
.L_371:
        /*0008*/ 	.byte	0x04, 0x17
        /*000a*/ 	.short	(.L_373 - .L_372)
.L_372:
        /*000c*/ 	.word	0x00000000
        /*0010*/ 	.short	0x0002
        /*0012*/ 	.short	0x000c
        /*0014*/ 	.byte	0x00, 0xf0, 0x11, 0x00


	//----- nvinfo : EIATTR_KPARAM_INFO
	.align		4
.L_373:
        /*0018*/ 	.byte	0x04, 0x17
        /*001a*/ 	.short	(.L_375 - .L_374)
.L_374:
        /*001c*/ 	.word	0x00000000
        /*0020*/ 	.short	0x0001
        /*0022*/ 	.short	0x0008
        /*0024*/ 	.byte	0x00, 0xf0, 0x11, 0x00


	//----- nvinfo : EIATTR_KPARAM_INFO
	.align		4
.L_375:
        /*0028*/ 	.byte	0x04, 0x17
        /*002a*/ 	.short	(.L_377 - .L_376)
.L_376:
        /*002c*/ 	.word	0x00000000
        /*0030*/ 	.short	0x0000
        /*0032*/ 	.short	0x0000
        /*0034*/ 	.byte	0x00, 0xf5, 0x21, 0x00


	//----- nvinfo : EIATTR_SPARSE_MMA_MASK
	.align		4
.L_377:
        /*0038*/ 	.byte	0x03, 0x50
        /*003a*/ 	.short	0x0000


	//----- nvinfo : EIATTR_MAXREG_COUNT
	.align		4
        /*003c*/ 	.byte	0x03, 0x1b
        /*003e*/ 	.short	0x00ff


	//----- nvinfo : EIATTR_MERCURY_ISA_VERSION
	.align		4
        /*0040*/ 	.byte	0x03, 0x5f
        /*0042*/ 	.short	0x0101


	//----- nvinfo : EIATTR_VRC_CTA_INIT_COUNT
	.align		4
        /*0044*/ 	.byte	0x02, 0x4a
	.zero		1
	.zero		1


	//----- nvinfo : EIATTR_EXIT_INSTR_OFFSETS
	.align		4
        /*0048*/ 	.byte	0x04, 0x1c
        /*004a*/ 	.short	(.L_379 - .L_378)


	//   ....[0]....
.L_378:
        /*004c*/ 	.word	0x00000070


	//   ....[1]....
        /*0050*/ 	.word	0x000000d0


	//----- nvinfo : EIATTR_CBANK_PARAM_SIZE
	.align		4
.L_379:
        /*0054*/ 	.byte	0x03, 0x19
        /*0056*/ 	.short	0x0010


	//----- nvinfo : EIATTR_PARAM_CBANK
	.align		4
        /*0058*/ 	.byte	0x04, 0x0a
        /*005a*/ 	.short	(.L_381 - .L_380)
	.align		4
.L_380:
        /*005c*/ 	.word	index@(.nv.constant0._Z15set_array_valuePiii)
        /*0060*/ 	.short	0x0380
        /*0062*/ 	.short	0x0010


	//----- nvinfo : EIATTR_SW_WAR
	.align		4
.L_381:
        /*0064*/ 	.byte	0x04, 0x36
        /*0066*/ 	.short	(.L_383 - .L_382)
.L_382:
        /*0068*/ 	.word	0x00000008
.L_383:


//--------------------- .nv.info._Z21solve_1bc_kernel_fulliPKiiPKfPiS3_ --------------------------
	.section	.nv.info._Z21solve_1bc_kernel_fulliPKiiPKfPiS3_,"",@"SHT_CUDA_INFO"
	.sectionflags	@""
	.align	4


	//----- nvinfo : EIATTR_CUDA_API_VERSION
	.align		4
        /*0000*/ 	.byte	0x04, 0x37
        /*0002*/ 	.short	(.L_385 - .L_384)
.L_384:
        /*0004*/ 	.word	0x00000082


	//----- nvinfo : EIATTR_KPARAM_INFO
	.align		4
.L_385:
        /*0008*/ 	.byte	0x04, 0x17
        /*000a*/ 	.short	(.L_387 - .L_386)
.L_386:
        /*000c*/ 	.word	0x00000000
        /*0010*/ 	.short	0x0005
        /*0012*/ 	.short	0x0028
        /*0014*/ 	.byte	0x00, 0xf5, 0x21, 0x00


	//----- nvinfo : EIATTR_KPARAM_INFO
	.align		4
.L_387:
        /*0018*/ 	.byte	0x04, 0x17
        /*001a*/ 	.short	(.L_389 - .L_388)
.L_388:
        /*001c*/ 	.word	0x00000000
        /*0020*/ 	.short	0x0004
        /*0022*/ 	.short	0x0020
        /*0024*/ 	.byte	0x00, 0xf5, 0x21, 0x00


	//----- nvinfo : EIATTR_KPARAM_INFO
	.align		4
.L_389:
        /*0028*/ 	.byte	0x04, 0x17
        /*002a*/ 	.short	(.L_391 - .L_390)
.L_390:
        /*002c*/ 	.word	0x00000000
        /*0030*/ 	.short	0x0003
        /*0032*/ 	.short	0x0018
        /*0034*/ 	.byte	0x00, 0xf5, 0x21, 0x00


	//----- nvinfo : EIATTR_KPARAM_INFO
	.align		4
.L_391:
        /*0038*/ 	.byte	0x04, 0x17
        /*003a*/ 	.short	(.L_393 - .L_392)
.L_392:
        /*003c*/ 	.word	0x00000000
        /*0040*/ 	.short	0x0002
        /*0042*/ 	.short	0x0010
        /*0044*/ 	.byte	0x00, 0xf0, 0x11, 0x00


	//----- nvinfo : EIATTR_KPARAM_INFO
	.align		4
.L_393:
        /*0048*/ 	.byte	0x04, 0x17
        /*004a*/ 	.short	(.L_395 - .L_394)
.L_394:
        /*004c*/ 	.word	0x00000000
        /*0050*/ 	.short	0x0001
        /*0052*/ 	.short	0x0008
        /*0054*/ 	.byte	0x00, 0xf5, 0x21, 0x00


	//----- nvinfo : EIATTR_KPARAM_INFO
	.align		4
.L_395:
        /*0058*/ 	.byte	0x04, 0x17
        /*005a*/ 	.short	(.L_397 - .L_396)
.L_396:
        /*005c*/ 	.word	0x00000000
        /*0060*/ 	.short	0x0000
        /*0062*/ 	.short	0x0000
        /*0064*/ 	.byte	0x00, 0xf0, 0x11, 0x00


	//----- nvinfo : EIATTR_SPARSE_MMA_MASK
	.align		4
.L_397:
        /*0068*/ 	.byte	0x03, 0x50
        /*006a*/ 	.short	0x0000


	//----- nvinfo : EIATTR_MAXREG_COUNT
	.align		4
        /*006c*/ 	.byte	0x03, 0x1b
        /*006e*/ 	.short	0x00ff


	//----- nvinfo : EIATTR_MERCURY_ISA_VERSION
	.align		4
        /*0070*/ 	.byte	0x03, 0x5f
        /*0072*/ 	.short	0x0101


	//----- nvinfo : EIATTR_INT_WARP_WIDE_INSTR_OFFSETS
	.align		4
        /*0074*/ 	.byte	0x04, 0x31
        /*0076*/ 	.short	(.L_399 - .L_398)


	//   ....[0]....
.L_398:
        /*0078*/ 	.word	0x00000440


	//   ....[1]....
        /*007c*/ 	.word	0x000004e0


	//   ....[2]....
        /*0080*/ 	.word	0x00000520


	//   ....[3]....
        /*0084*/ 	.word	0x00000550


	//   ....[4]....
        /*0088*/ 	.word	0x00000570


	//   ....[5]....
        /*008c*/ 	.word	0x00000590


	//   ....[6]....
        /*0090*/ 	.word	0x000005c0


	//   ....[7]....
        /*0094*/ 	.word	0x000005d0


	//   ....[8]....
        /*0098*/ 	.word	0x000005f0


	//   ....[9]....
        /*009c*/ 	.word	0x00000610


	//   ....[10]....
        /*00a0*/ 	.word	0x00000900


	//   ....[11]....
        /*00a4*/ 	.word	0x00000960


	//----- nvinfo : EIATTR_VRC_CTA_INIT_COUNT
	.align		4
.L_399:
        /*00a8*/ 	.byte	0x02, 0x4a
	.zero		1
	.zero		1


	//----- nvinfo : EIATTR_EXIT_INSTR_OFFSETS
	.align		4
        /*00ac*/ 	.byte	0x04, 0x1c
        /*00ae*/ 	.short	(.L_401 - .L_400)


	//   ....[0]....
.L_400:
        /*00b0*/ 	.word	0x000000c0


	//   ....[1]....
        /*00b4*/ 	.word	0x00000a10


	//----- nvinfo : EIATTR_CRS_STACK_SIZE
	.align		4
.L_401:
        /*00b8*/ 	.byte	0x04, 0x1e
        /*00ba*/ 	.short	(.L_403 - .L_402)
.L_402:
        /*00bc*/ 	.word	0x00000000


	//----- nvinfo : EIATTR_CBANK_PARAM_SIZE
	.align		4
.L_403:
        /*00c0*/ 	.byte	0x03, 0x19
        /*00c2*/ 	.short	0x0030


	//----- nvinfo : EIATTR_PARAM_CBANK
	.align		4
        /*00c4*/ 	.byte	0x04, 0x0a
        /*00c6*/ 	.short	(.L_405 - .L_404)
	.align		4
.L_404:
        /*00c8*/ 	.word	index@(.nv.constant0._Z21solve_1bc_kernel_fulliPKiiPKfPiS3_)
        /*00cc*/ 	.short	0x0380
        /*00ce*/ 	.short	0x0030


	//----- nvinfo : EIATTR_SW_WAR
	.align		4
.L_405:
        /*00d0*/ 	.byte	0x04, 0x36
        /*00d2*/ 	.short	(.L_407 - .L_406)
.L_406:
        /*00d4*/ 	.word	0x00000008
.L_407:


//--------------------- .nv.info._Z13reset_globalsv --------------------------
	.section	.nv.info._Z13reset_globalsv,"",@"SHT_CUDA_INFO"
	.sectionflags	@""
	.align	4


	//----- nvinfo : EIATTR_CUDA_API_VERSION
	.align		4
        /*0000*/ 	.byte	0x04, 0x37
        /*0002*/ 	.short	(.L_409 - .L_408)
.L_408:
        /*0004*/ 	.word	0x00000082


	//----- nvinfo : EIATTR_SPARSE_MMA_MASK
	.align		4
.L_409:
        /*0008*/ 	.byte	0x03, 0x50
        /*000a*/ 	.short	0x0000


	//----- nvinfo : EIATTR_MAXREG_COUNT
	.align		4
        /*000c*/ 	.byte	0x03, 0x1b
        /*000e*/ 	.short	0x00ff


	//----- nvinfo : EIATTR_MERCURY_ISA_VERSION
	.align		4
        /*0010*/ 	.byte	0x03, 0x5f
        /*0012*/ 	.short	0x0101


	//----- nvinfo : EIATTR_VRC_CTA_INIT_COUNT
	.align		4
        /*0014*/ 	.byte	0x02, 0x4a
	.zero		1
	.zero		1


	//----- nvinfo : EIATTR_EXIT_INSTR_OFFSETS
	.align		4
        /*0018*/ 	.byte	0x04, 0x1c
        /*001a*/ 	.short	(.L_411 - .L_410)


	//   ....[0]....
.L_410:
        /*001c*/ 	.word	0x000000b0


	//----- nvinfo : EIATTR_SW_WAR
	.align		4
.L_411:
        /*0020*/ 	.byte	0x04, 0x36
        /*0022*/ 	.short	(.L_413 - .L_412)
.L_412:
        /*0024*/ 	.word	0x00000008
.L_413:


//--------------------- .nv.info._Z16solve_1bc_kerneliPKiiPKfPiS3_Pb --------------------------
	.section	.nv.info._Z16solve_1bc_kerneliPKiiPKfPiS3_Pb,"",@"SHT_CUDA_INFO"
	.sectionflags	@""
	.align	4


	//----- nvinfo : EIATTR_CUDA_API_VERSION
	.align		4
        /*0000*/ 	.byte	0x04, 0x37
        /*0002*/ 	.short	(.L_415 - .L_414)
.L_414:
        /*0004*/ 	.word	0x00000082


	//----- nvinfo : EIATTR_KPARAM_INFO
	.align		4
.L_415:
        /*0008*/ 	.byte	0x04, 0x17
        /*000a*/ 	.short	(.L_417 - .L_416)
.L_416:
        /*000c*/ 	.word	0x00000000
        /*0010*/ 	.short	0x0006
        /*0012*/ 	.short	0x0030
        /*0014*/ 	.byte	0x00, 0xf5, 0x21, 0x00


	//----- nvinfo : EIATTR_KPARAM_INFO
	.align		4
.L_417:
        /*0018*/ 	.byte	0x04, 0x17
        /*001a*/ 	.short	(.L_419 - .L_418)
.L_418:
        /*001c*/ 	.word	0x00000000
        /*0020*/ 	.short	0x0005
        /*0022*/ 	.short	0x0028
        /*0024*/ 	.byte	0x00, 0xf5, 0x21, 0x00


	//----- nvinfo : EIATTR_KPARAM_INFO
	.align		4
.L_419:
        /*0028*/ 	.byte	0x04, 0x17
        /*002a*/ 	.short	(.L_421 - .L_420)
.L_420:
        /*002c*/ 	.word	0x00000000
        /*0030*/ 	.short	0x0004
        /*0032*/ 	.short	0x0020
        /*0034*/ 	.byte	0x00, 0xf5, 0x21, 0x00


	//----- nvinfo : EIATTR_KPARAM_INFO
	.align		4
.L_421:
        /*0038*/ 	.byte	0x04, 0x17
        /*003a*/ 	.short	(.L_423 - .L_422)
.L_422:
        /*003c*/ 	.word	0x00000000
        /*0040*/ 	.short	0x0003
        /*0042*/ 	.short	0x0018
        /*0044*/ 	.byte	0x00, 0xf5, 0x21, 0x00


	//----- nvinfo : EIATTR_KPARAM_INFO
	.align		4
.L_423:
        /*0048*/ 	.byte	0x04, 0x17
        /*004a*/ 	.short	(.L_425 - .L_424)
.L_424:
        /*004c*/ 	.word	0x00000000
        /*0050*/ 	.short	0x0002
        /*0052*/ 	.short	0x0010
        /*0054*/ 	.byte	0x00, 0xf0, 0x11, 0x00


	//----- nvinfo : EIATTR_KPARAM_INFO
	.align		4
.L_425:
        /*0058*/ 	.byte	0x04, 0x17
        /*005a*/ 	.short	(.L_427 - .L_426)
.L_426:
        /*005c*/ 	.word	0x00000000
        /*0060*/ 	.short	0x0001
        /*0062*/ 	.short	0x0008
        /*0064*/ 	.byte	0x00, 0xf5, 0x21, 0x00


	//----- nvinfo : EIATTR_KPARAM_INFO
	.align		4
.L_427:
        /*0068*/ 	.byte	0x04, 0x17
        /*006a*/ 	.short	(.L_429 - .L_428)
.L_428:
        /*006c*/ 	.word	0x00000000
        /*0070*/ 	.short	0x0000
        /*0072*/ 	.short	0x0000
        /*0074*/ 	.byte	0x00, 0xf0, 0x11, 0x00


	//----- nvinfo : EIATTR_SPARSE_MMA_MASK
	.align		4
.L_429:
        /*0078*/ 	.byte	0x03, 0x50
        /*007a*/ 	.short	0x0000


	//----- nvinfo : EIATTR_MAXREG_COUNT
	.align		4
        /*007c*/ 	.byte	0x03, 0x1b
        /*007e*/ 	.short	0x00ff


	//----- nvinfo : EIATTR_MERCURY_ISA_VERSION
	.align		4
        /*0080*/ 	.byte	0x03, 0x5f
        /*0082*/ 	.short	0x0101


	//----- nvinfo : EIATTR_VRC_CTA_INIT_COUNT
	.align		4
        /*0084*/ 	.byte	0x02, 0x4a
	.zero		1
	.zero		1


	//----- nvinfo : EIATTR_EXIT_INSTR_OFFSETS
	.align		4
        /*0088*/ 	.byte	0x04, 0x1c
        /*008a*/ 	.short	(.L_431 - .L_430)


	//   ....[0]....
.L_430:
        /*008c*/ 	.word	0x000000c0


	//   ....[1]....
        /*0090*/ 	.word	0x00000240


	//   ....[2]....
        /*0094*/ 	.word	0x00000290


	//   ....[3]....
        /*0098*/ 	.word	0x000002e0


	//   ....[4]....
        /*009c*/ 	.word	0x00000340


	//   ....[5]....
        /*00a0*/ 	.word	0x00000370


	//   ....[6]....
        /*00a4*/ 	.word	0x000003b0


	//----- nvinfo : EIATTR_CRS_STACK_SIZE
	.align		4
.L_431:
        /*00a8*/ 	.byte	0x04, 0x1e
        /*00aa*/ 	.short	(.L_433 - .L_432)
.L_432:
        /*00ac*/ 	.word	0x00000000


	//----- nvinfo : EIATTR_CBANK_PARAM_SIZE
	.align		4
.L_433:
        /*00b0*/ 	.byte	0x03, 0x19
        /*00b2*/ 	.short	0x0038


	//----- nvinfo : EIATTR_PARAM_CBANK
	.align		4
        /*00b4*/ 	.byte	0x04, 0x0a
        /*00b6*/ 	.short	(.L_435 - .L_434)
	.align		4
.L_434:
        /*00b8*/ 	.word	index@(.nv.constant0._Z16solve_1bc_kerneliPKiiPKfPiS3_Pb)
        /*00bc*/ 	.short	0x0380
        /*00be*/ 	.short	0x0038


	//----- nvinfo : EIATTR_SW_WAR
	.align		4
.L_435:
        /*00c0*/ 	.byte	0x04, 0x36
        /*00c2*/ 	.short	(.L_437 - .L_436)
.L_436:
        /*00c4*/ 	.word	0x00000008
.L_437:


//--------------------- .nv.info._Z18compute_col_to_rowiPKiPi --------------------------
	.section	.nv.info._Z18compute_col_to_rowiPKiPi,"",@"SHT_CUDA_INFO"
	.sectionflags	@""
	.align	4


	//----- nvinfo : EIATTR_CUDA_API_VERSION
	.align		4
        /*0000*/ 	.byte	0x04, 0x37
        /*0002*/ 	.short	(.L_439 - .L_438)
.L_438:
        /*0004*/ 	.word	0x00000082


	//----- nvinfo : EIATTR_KPARAM_INFO
	.align		4
.L_439:
        /*0008*/ 	.byte	0x04, 0x17
        /*000a*/ 	.short	(.L_441 - .L_440)
.L_440:
        /*000c*/ 	.word	0x00000000
        /*0010*/ 	.short	0x0002
        /*0012*/ 	.short	0x0010
        /*0014*/ 	.byte	0x00, 0xf5, 0x21, 0x00


	//----- nvinfo : EIATTR_KPARAM_INFO
	.align		4
.L_441:
        /*0018*/ 	.byte	0x04, 0x17
        /*001a*/ 	.short	(.L_443 - .L_442)
.L_442:
        /*001c*/ 	.word	0x00000000
        /*0020*/ 	.short	0x0001
        /*0022*/ 	.short	0x0008
        /*0024*/ 	.byte	0x00, 0xf5, 0x21, 0x00


	//----- nvinfo : EIATTR_KPARAM_INFO
	.align		4
.L_443:
        /*0028*/ 	.byte	0x04, 0x17
        /*002a*/ 	.short	(.L_445 - .L_444)
.L_444:
        /*002c*/ 	.word	0x00000000
        /*0030*/ 	.short	0x0000
        /*0032*/ 	.short	0x0000
        /*0034*/ 	.byte	0x00, 0xf0, 0x11, 0x00


	//----- nvinfo : EIATTR_SPARSE_MMA_MASK
	.align		4
.L_445:
        /*0038*/ 	.byte	0x03, 0x50
        /*003a*/ 	.short	0x0000


	//----- nvinfo : EIATTR_MAXREG_COUNT
	.align		4
        /*003c*/ 	.byte	0x03, 0x1b
        /*003e*/ 	.short	0x00ff


	//----- nvinfo : EIATTR_MERCURY_ISA_VERSION
	.align		4
        /*0040*/ 	.byte	0x03, 0x5f
        /*0042*/ 	.short	0x0101


	//----- nvinfo : EIATTR_VRC_CTA_INIT_COUNT
	.align		4
        /*0044*/ 	.byte	0x02, 0x4a
	.zero		1
	.zero		1


	//----- nvinfo : EIATTR_EXIT_INSTR_OFFSETS
	.align		4
        /*0048*/ 	.byte	0x04, 0x1c
        /*004a*/ 	.short	(.L_447 - .L_446)


	//   ....[0]....
.L_446:
        /*004c*/ 	.word	0x000000c0


	//   ....[1]....
        /*0050*/ 	.word	0x00000130


	//   ....[2]....
        /*0054*/ 	.word	0x00000170


	//----- nvinfo : EIATTR_CBANK_PARAM_SIZE
	.align		4
.L_447:
        /*0058*/ 	.byte	0x03, 0x19
        /*005a*/ 	.short	0x0018


	//----- nvinfo : EIATTR_PARAM_CBANK
	.align		4
        /*005c*/ 	.byte	0x04, 0x0a
        /*005e*/ 	.short	(.L_449 - .L_448)
	.align		4
.L_448:
        /*0060*/ 	.word	index@(.nv.constant0._Z18compute_col_to_rowiPKiPi)
        /*0064*/ 	.short	0x0380
        /*0066*/ 	.short	0x0018


	//----- nvinfo : EIATTR_SW_WAR
	.align		4
.L_449:
        /*0068*/ 	.byte	0x04, 0x36
        /*006a*/ 	.short	(.L_451 - .L_450)
.L_450:
        /*006c*/ 	.word	0x00000008
.L_451:


//--------------------- .nv.info._Z11find_argminPKfPiPfi --------------------------
	.section	.nv.info._Z11find_argminPKfPiPfi,"",@"SHT_CUDA_INFO"
	.sectionflags	@""
	.align	4


	//----- nvinfo : EIATTR_CUDA_API_VERSION
	.align		4
        /*0000*/ 	.byte	0x04, 0x37
        /*0002*/ 	.short	(.L_453 - .L_452)
.L_452:
        /*0004*/ 	.word	0x00000082


	//----- nvinfo : EIATTR_KPARAM_INFO
	.align		4
.L_453:
        /*0008*/ 	.byte	0x04, 0x17
        /*000a*/ 	.short	(.L_455 - .L_454)
.L_454:
        /*000c*/ 	.word	0x00000000
        /*0010*/ 	.short	0x0003
        /*0012*/ 	.short	0x0018
        /*0014*/ 	.byte	0x00, 0xf0, 0x11, 0x00


	//----- nvinfo : EIATTR_KPARAM_INFO
	.align		4
.L_455:
        /*0018*/ 	.byte	0x04, 0x17
        /*001a*/ 	.short	(.L_457 - .L_456)
.L_456:
        /*001c*/ 	.word	0x00000000
        /*0020*/ 	.short	0x0002
        /*0022*/ 	.short	0x0010
        /*0024*/ 	.byte	0x00, 0xf5, 0x21, 0x00


	//----- nvinfo : EIATTR_KPARAM_INFO
	.align		4
.L_457:
        /*0028*/ 	.byte	0x04, 0x17
        /*002a*/ 	.short	(.L_459 - .L_458)
.L_458:
        /*002c*/ 	.word	0x00000000
        /*0030*/ 	.short	0x0001
        /*0032*/ 	.short	0x0008
        /*0034*/ 	.byte	0x00, 0xf5, 0x21, 0x00


	//----- nvinfo : EIATTR_KPARAM_INFO
	.align		4
.L_459:
        /*0038*/ 	.byte	0x04, 0x17
        /*003a*/ 	.short	(.L_461 - .L_460)
.L_460:
        /*003c*/ 	.word	0x00000000
        /*0040*/ 	.short	0x0000
        /*0042*/ 	.short	0x0000
        /*0044*/ 	.byte	0x00, 0xf5, 0x21, 0x00


	//----- nvinfo : EIATTR_SPARSE_MMA_MASK
	.align		4
.L_461:
        /*0048*/ 	.byte	0x03, 0x50
        /*004a*/ 	.short	0x0000


	//----- nvinfo : EIATTR_MAXREG_COUNT
	.align		4
        /*004c*/ 	.byte	0x03, 0x1b
        /*004e*/ 	.short	0x00ff


	//----- nvinfo : EIATTR_NUM_BARRIERS
	.align		4
        /*0050*/ 	.byte	0x02, 0x4c
        /*0052*/ 	.byte	0x01
	.zero		1


	//----- nvinfo : EIATTR_MERCURY_ISA_VERSION
	.align		4
        /*0054*/ 	.byte	0x03, 0x5f
        /*0056*/ 	.short	0x0101


	//----- nvinfo : EIATTR_VRC_CTA_INIT_COUNT
	.align		4
        /*0058*/ 	.byte	0x02, 0x4a
	.zero		1
	.zero		1


	//----- nvinfo : EIATTR_EXIT_INSTR_OFFSETS
	.align		4
        /*005c*/ 	.byte	0x04, 0x1c
        /*005e*/ 	.short	(.L_463 - .L_462)


	//   ....[0]....
.L_462:
        /*0060*/ 	.word	0x000002c0


	//   ....[1]....
        /*0064*/ 	.word	0x00000380


	//----- nvinfo : EIATTR_CRS_STACK_SIZE
	.align		4
.L_463:
        /*0068*/ 	.byte	0x04, 0x1e
        /*006a*/ 	.short	(.L_465 - .L_464)
.L_464:
        /*006c*/ 	.word	0x00000000


	//----- nvinfo : EIATTR_CBANK_PARAM_SIZE
	.align		4
.L_465:
        /*0070*/ 	.byte	0x03, 0x19
        /*0072*/ 	.short	0x001c


	//----- nvinfo : EIATTR_PARAM_CBANK
	.align		4
        /*0074*/ 	.byte	0x04, 0x0a
        /*0076*/ 	.short	(.L_467 - .L_466)
	.align		4
.L_466:
        /*0078*/ 	.word	index@(.nv.constant0._Z11find_argminPKfPiPfi)
        /*007c*/ 	.short	0x0380
        /*007e*/ 	.short	0x001c


	//----- nvinfo : EIATTR_SW_WAR
	.align		4
.L_467:
        /*0080*/ 	.byte	0x04, 0x36
        /*0082*/ 	.short	(.L_469 - .L_468)
.L_468:
        /*0084*/ 	.word	0x00000008
.L_469:


//--------------------- .nv.info._Z9compute_BPKfS0_S0_Pfi --------------------------
	.section	.nv.info._Z9compute_BPKfS0_S0_Pfi,"",@"SHT_CUDA_INFO"
	.sectionflags	@""
	.align	4


	//----- nvinfo : EIATTR_CUDA_API_VERSION
	.align		4
        /*0000*/ 	.byte	0x04, 0x37
        /*0002*/ 	.short	(.L_471 - .L_470)
.L_470:
        /*0004*/ 	.word	0x00000082


	//----- nvinfo : EIATTR_KPARAM_INFO
	.align		4
.L_471:
        /*0008*/ 	.byte	0x04, 0x17
        /*000a*/ 	.short	(.L_473 - .L_472)
.L_472:
        /*000c*/ 	.word	0x00000000
        /*0010*/ 	.short	0x0004
        /*0012*/ 	.short	0x0020
        /*0014*/ 	.byte	0x00, 0xf0, 0x11, 0x00


	//----- nvinfo : EIATTR_KPARAM_INFO
	.align		4
.L_473:
        /*0018*/ 	.byte	0x04, 0x17
        /*001a*/ 	.short	(.L_475 - .L_474)
.L_474:
        /*001c*/ 	.word	0x00000000
        /*0020*/ 	.short	0x0003
        /*0022*/ 	.short	0x0018
        /*0024*/ 	.byte	0x00, 0xf5, 0x21, 0x00


	//----- nvinfo : EIATTR_KPARAM_INFO
	.align		4
.L_475:
        /*0028*/ 	.byte	0x04, 0x17
        /*002a*/ 	.short	(.L_477 - .L_476)
.L_476:
        /*002c*/ 	.word	0x00000000
        /*0030*/ 	.short	0x0002
        /*0032*/ 	.short	0x0010
        /*0034*/ 	.byte	0x00, 0xf5, 0x21, 0x00


	//----- nvinfo : EIATTR_KPARAM_INFO
	.align		4
.L_477:
        /*0038*/ 	.byte	0x04, 0x17
        /*003a*/ 	.short	(.L_479 - .L_478)
.L_478:
        /*003c*/ 	.word	0x00000000
        /*0040*/ 	.short	0x0001
        /*0042*/ 	.short	0x0008
        /*0044*/ 	.byte	0x00, 0xf5, 0x21, 0x00


	//----- nvinfo : EIATTR_KPARAM_INFO
	.align		4
.L_479:
        /*0048*/ 	.byte	0x04, 0x17
        /*004a*/ 	.short	(.L_481 - .L_480)
.L_480:
        /*004c*/ 	.word	0x00000000
        /*0050*/ 	.short	0x0000
        /*0052*/ 	.short	0x0000
        /*0054*/ 	.byte	0x00, 0xf5, 0x21, 0x00


	//----- nvinfo : EIATTR_SPARSE_MMA_MASK
	.align		4
.L_481:
        /*0058*/ 	.byte	0x03, 0x50
        /*005a*/ 	.short	0x0000


	//----- nvinfo : EIATTR_MAXREG_COUNT
	.align		4
        /*005c*/ 	.byte	0x03, 0x1b
        /*005e*/ 	.short	0x00ff


	//----- nvinfo : EIATTR_MERCURY_ISA_VERSION
	.align		4
        /*0060*/ 	.byte	0x03, 0x5f
        /*0062*/ 	.short	0x0101


	//----- nvinfo : EIATTR_VRC_CTA_INIT_COUNT
	.align		4
        /*0064*/ 	.byte	0x02, 0x4a
	.zero		1
	.zero		1


	//----- nvinfo : EIATTR_EXIT_INSTR_OFFSETS
	.align		4
        /*0068*/ 	.byte	0x04, 0x1c
        /*006a*/ 	.short	(.L_483 - .L_482)


	//   ....[0]....
.L_482:
        /*006c*/ 	.word	0x000000c0


	//   ....[1]....
        /*0070*/ 	.word	0x000001d0


	//----- nvinfo : EIATTR_CBANK_PARAM_SIZE
	.align		4
.L_483:
        /*0074*/ 	.byte	0x03, 0x19
        /*0076*/ 	.short	0x0024


	//----- nvinfo : EIATTR_PARAM_CBANK
	.align		4
        /*0078*/ 	.byte	0x04, 0x0a
        /*007a*/ 	.short	(.L_485 - .L_484)
	.align		4
.L_484:
        /*007c*/ 	.word	index@(.nv.constant0._Z9compute_BPKfS0_S0_Pfi)
        /*0080*/ 	.short	0x0380
        /*0082*/ 	.short	0x0024


	//----- nvinfo : EIATTR_SW_WAR
	.align		4
.L_485:
        /*0084*/ 	.byte	0x04, 0x36
        /*0086*/ 	.short	(.L_487 - .L_486)
.L_486:
        /*0088*/ 	.word	0x00000008
.L_487:


//--------------------- .nv.callgraph             --------------------------
	.section	.nv.callgraph,"",@"SHT_CUDA_CALLGRAPH"
	.align	4
	.sectionentsize	8
	.align		4
        /*0000*/ 	.word	0x00000000
	.align		4
        /*0004*/ 	.word	0xffffffff
	.align		4
        /*0008*/ 	.word	0x00000000
	.align		4
        /*000c*/ 	.word	0xfffffffe
	.align		4
        /*0010*/ 	.word	0x00000000
	.align		4
        /*0014*/ 	.word	0xfffffffd
	.align		4
        /*0018*/ 	.word	0x00000000
	.align		4
        /*001c*/ 	.word	0xfffffffc


//--------------------- .nv.constant4             --------------------------
	.section	.nv.constant4,"a",@progbits
	.align	8
	.align		8
.nv.constant4:
        /*0000*/ 	.dword	d_outstanding
	.align		8
        /*0008*/ 	.dword	d_progress
	.align		8
        /*0010*/ 	.dword	d_stop_flag
	.align		8
        /*0018*/ 	.dword	d_moving
	.align		8
        /*0020*/ 	.dword	_ZN34_INTERNAL_7629814a_4_k_cu_3a6ab9e94cuda3std3__45__cpo5beginE
	.align		8
        /*0028*/ 	.dword	_ZN34_INTERNAL_7629814a_4_k_cu_3a6ab9e94cuda3std3__45__cpo3endE
	.align		8
        /*0030*/ 	.dword	_ZN34_INTERNAL_7629814a_4_k_cu_3a6ab9e94cuda3std3__45__cpo6cbeginE
	.align		8
        /*0038*/ 	.dword	_ZN34_INTERNAL_7629814a_4_k_cu_3a6ab9e94cuda3std3__45__cpo4cendE
	.align		8
        /*0040*/ 	.dword	_ZN34_INTERNAL_7629814a_4_k_cu_3a6ab9e94cuda3std3__45__cpo6rbeginE
	.align		8
        /*0048*/ 	.dword	_ZN34_INTERNAL_7629814a_4_k_cu_3a6ab9e94cuda3std3__45__cpo4rendE
	.align		8
        /*0050*/ 	.dword	_ZN34_INTERNAL_7629814a_4_k_cu_3a6ab9e94cuda3std3__45__cpo7crbeginE
	.align		8
        /*0058*/ 	.dword	_ZN34_INTERNAL_7629814a_4_k_cu_3a6ab9e94cuda3std3__45__cpo5crendE
	.align		8
        /*0060*/ 	.dword	_ZN34_INTERNAL_7629814a_4_k_cu_3a6ab9e94cuda3std3__436_GLOBAL__N__7629814a_4_k_cu_3a6ab9e96ignoreE
	.align		8
        /*0068*/ 	.dword	_ZN34_INTERNAL_7629814a_4_k_cu_3a6ab9e94cuda3std3__419piecewise_constructE
	.align		8
        /*0070*/ 	.dword	_ZN34_INTERNAL_7629814a_4_k_cu_3a6ab9e94cuda3std3__48in_placeE
	.align		8
        /*0078*/ 	.dword	_ZN34_INTERNAL_7629814a_4_k_cu_3a6ab9e94cuda3std3__420unreachable_sentinelE
	.align		8
        /*0080*/ 	.dword	_ZN34_INTERNAL_7629814a_4_k_cu_3a6ab9e94cuda3std3__47nulloptE
	.align		8
        /*0088*/ 	.dword	_ZN34_INTERNAL_7629814a_4_k_cu_3a6ab9e94cuda3std3__48unexpectE
	.align		8
        /*0090*/ 	.dword	_ZN34_INTERNAL_7629814a_4_k_cu_3a6ab9e94cuda3std6ranges3__45__cpo4swapE
	.align		8
        /*0098*/ 	.dword	_ZN34_INTERNAL_7629814a_4_k_cu_3a6ab9e94cuda3std6ranges3__45__cpo9iter_moveE
	.align		8
        /*00a0*/ 	.dword	_ZN34_INTERNAL_7629814a_4_k_cu_3a6ab9e94cuda3std6ranges3__45__cpo5beginE
	.align		8
        /*00a8*/ 	.dword	_ZN34_INTERNAL_7629814a_4_k_cu_3a6ab9e94cuda3std6ranges3__45__cpo3endE
	.align		8
        /*00b0*/ 	.dword	_ZN34_INTERNAL_7629814a_4_k_cu_3a6ab9e94cuda3std6ranges3__45__cpo6cbeginE
	.align		8
        /*00b8*/ 	.dword	_ZN34_INTERNAL_7629814a_4_k_cu_3a6ab9e94cuda3std6ranges3__45__cpo4cendE
	.align		8
        /*00c0*/ 	.dword	_ZN34_INTERNAL_7629814a_4_k_cu_3a6ab9e94cuda3std6ranges3__45__cpo7advanceE
	.align		8
        /*00c8*/ 	.dword	_ZN34_INTERNAL_7629814a_4_k_cu_3a6ab9e94cuda3std6ranges3__45__cpo9iter_swapE
	.align		8
        /*00d0*/ 	.dword	_ZN34_INTERNAL_7629814a_4_k_cu_3a6ab9e94cuda3std6ranges3__45__cpo4nextE
	.align		8
        /*00d8*/ 	.dword	_ZN34_INTERNAL_7629814a_4_k_cu_3a6ab9e94cuda3std6ranges3__45__cpo4prevE
	.align		8
        /*00e0*/ 	.dword	_ZN34_INTERNAL_7629814a_4_k_cu_3a6ab9e94cuda3std6ranges3__45__cpo4dataE
	.align		8
        /*00e8*/ 	.dword	_ZN34_INTERNAL_7629814a_4_k_cu_3a6ab9e94cuda3std6ranges3__45__cpo5cdataE
	.align		8
        /*00f0*/ 	.dword	_ZN34_INTERNAL_7629814a_4_k_cu_3a6ab9e94cuda3std6ranges3__45__cpo4sizeE
	.align		8
        /*00f8*/ 	.dword	_ZN34_INTERNAL_7629814a_4_k_cu_3a6ab9e94cuda3std6ranges3__45__cpo5ssizeE
	.align		8
        /*0100*/ 	.dword	_ZN34_INTERNAL_7629814a_4_k_cu_3a6ab9e94cuda3std6ranges3__45__cpo8distanceE
	.align		8
        /*0108*/ 	.dword	_ZN34_INTERNAL_7629814a_4_k_cu_3a6ab9e96thrust24THRUST_300001_SM_1000_NS6system6detail10sequential3seqE
	.align		8
        /*0110*/ 	.dword	_ZN34_INTERNAL_7629814a_4_k_cu_3a6ab9e96thrust24THRUST_300001_SM_1000_NS12placeholders2_1E
	.align		8
        /*0118*/ 	.dword	_ZN34_INTERNAL_7629814a_4_k_cu_3a6ab9e96thrust24THRUST_300001_SM_1000_NS12placeholders2_2E
	.align		8
        /*0120*/ 	.dword	_ZN34_INTERNAL_7629814a_4_k_cu_3a6ab9e96thrust24THRUST_300001_SM_1000_NS12placeholders2_3E
	.align		8
        /*0128*/ 	.dword	_ZN34_INTERNAL_7629814a_4_k_cu_3a6ab9e96thrust24THRUST_300001_SM_1000_NS12placeholders2_4E
	.align		8
        /*0130*/ 	.dword	_ZN34_INTERNAL_7629814a_4_k_cu_3a6ab9e96thrust24THRUST_300001_SM_1000_NS12placeholders2_5E
	.align		8
        /*0138*/ 	.dword	_ZN34_INTERNAL_7629814a_4_k_cu_3a6ab9e96thrust24THRUST_300001_SM_1000_NS12placeholders2_6E
	.align		8
        /*0140*/ 	.dword	_ZN34_INTERNAL_7629814a_4_k_cu_3a6ab9e96thrust24THRUST_300001_SM_1000_NS12placeholders2_7E
	.align		8
        /*0148*/ 	.dword	_ZN34_INTERNAL_7629814a_4_k_cu_3a6ab9e96thrust24THRUST_300001_SM_1000_NS12placeholders2_8E
	.align		8
        /*0150*/ 	.dword	_ZN34_INTERNAL_7629814a_4_k_cu_3a6ab9e96thrust24THRUST_300001_SM_1000_NS12placeholders2_9E
	.align		8
        /*0158*/ 	.dword	_ZN34_INTERNAL_7629814a_4_k_cu_3a6ab9e96thrust24THRUST_300001_SM_1000_NS12placeholders3_10E


//--------------------- .text._ZN3cub18CUB_300001_SM_10006detail6reduce28DeviceReduceSingleTileKernelINS2_10policy_hubINS0_12KeyValuePairIifEEiNS0_6ArgMinEE10Policy1000EPS6_N6thrust24THRUST_300001_SM_1000_NS24tabulate_output_iteratorINS2_32accumulating_transform_output_opINS5_IlfEENS2_18local_to_global_opIlEES7_NSD_INS2_31unzip_and_write_arg_extremum_opIPfPiEENSC_11use_defaultElEEEESM_lEEiS7_NS2_20empty_problem_init_tIS6_EES6_N4cuda3std3__410__identityEEEvT0_T1_T2_T3_T4_T6_ --------------------------
	.section	.text._ZN3cub18CUB_300001_SM_10006detail6reduce28DeviceReduceSingleTileKernelINS2_10policy_hubINS0_12KeyValuePairIifEEiNS0_6ArgMinEE10Policy1000EPS6_N6thrust24THRUST_300001_SM_1000_NS24tabulate_output_iteratorINS2_32accumulating_transform_output_opINS5_IlfEENS2_18local_to_global_opIlEES7_NSD_INS2_31unzip_and_write_arg_extremum_opIPfPiEENSC_11use_defaultElEEEESM_lEEiS7_NS2_20empty_problem_init_tIS6_EES6_N4cuda3std3__410__identityEEEvT0_T1_T2_T3_T4_T6_,"ax",@progbits
	.align	128
        .global         _ZN3cub18CUB_300001_SM_10006detail6reduce28DeviceReduceSingleTileKernelINS2_10policy_hubINS0_12KeyValuePairIifEEiNS0_6ArgMinEE10Policy1000EPS6_N6thrust24THRUST_300001_SM_1000_NS24tabulate_output_iteratorINS2_32accumulating_transform_output_opINS5_IlfEENS2_18local_to_global_opIlEES7_NSD_INS2_31unzip_and_write_arg_extremum_opIPfPiEENSC_11use_defaultElEEEESM_lEEiS7_NS2_20empty_problem_init_tIS6_EES6_N4cuda3std3__410__identityEEEvT0_T1_T2_T3_T4_T6_
        .type           _ZN3cub18CUB_300001_SM_10006detail6reduce28DeviceReduceSingleTileKernelINS2_10policy_hubINS0_12KeyValuePairIifEEiNS0_6ArgMinEE10Policy1000EPS6_N6thrust24THRUST_300001_SM_1000_NS24tabulate_output_iteratorINS2_32accumulating_transform_output_opINS5_IlfEENS2_18local_to_global_opIlEES7_NSD_INS2_31unzip_and_write_arg_extremum_opIPfPiEENSC_11use_defaultElEEEESM_lEEiS7_NS2_20empty_problem_init_tIS6_EES6_N4cuda3std3__410__identityEEEvT0_T1_T2_T3_T4_T6_,@function
        .size           _ZN3cub18CUB_300001_SM_10006detail6reduce28DeviceReduceSingleTileKernelINS2_10policy_hubINS0_12KeyValuePairIifEEiNS0_6ArgMinEE10Policy1000EPS6_N6thrust24THRUST_300001_SM_1000_NS24tabulate_output_iteratorINS2_32accumulating_transform_output_opINS5_IlfEENS2_18local_to_global_opIlEES7_NSD_INS2_31unzip_and_write_arg_extremum_opIPfPiEENSC_11use_defaultElEEEESM_lEEiS7_NS2_20empty_problem_init_tIS6_EES6_N4cuda3std3__410__identityEEEvT0_T1_T2_T3_T4_T6_,(.L_x_223 - _ZN3cub18CUB_300001_SM_10006detail6reduce28DeviceReduceSingleTileKernelINS2_10policy_hubINS0_12KeyValuePairIifEEiNS0_6ArgMinEE10Policy1000EPS6_N6thrust24THRUST_300001_SM_1000_NS24tabulate_output_iteratorINS2_32accumulating_transform_output_opINS5_IlfEENS2_18local_to_global_opIlEES7_NSD_INS2_31unzip_and_write_arg_extremum_opIPfPiEENSC_11use_defaultElEEEESM_lEEiS7_NS2_20empty_problem_init_tIS6_EES6_N4cuda3std3__410__identityEEEvT0_T1_T2_T3_T4_T6_)
        .other          _ZN3cub18CUB_300001_SM_10006detail6reduce28DeviceReduceSingleTileKernelINS2_10policy_hubINS0_12KeyValuePairIifEEiNS0_6ArgMinEE10Policy1000EPS6_N6thrust24THRUST_300001_SM_1000_NS24tabulate_output_iteratorINS2_32accumulating_transform_output_opINS5_IlfEENS2_18local_to_global_opIlEES7_NSD_INS2_31unzip_and_write_arg_extremum_opIPfPiEENSC_11use_defaultElEEEESM_lEEiS7_NS2_20empty_problem_init_tIS6_EES6_N4cuda3std3__410__identityEEEvT0_T1_T2_T3_T4_T6_,@"STO_CUDA_ENTRY STV_DEFAULT"
_ZN3cub18CUB_300001_SM_10006detail6reduce28DeviceReduceSingleTileKernelINS2_10policy_hubINS0_12KeyValuePairIifEEiNS0_6ArgMinEE10Policy1000EPS6_N6thrust24THRUST_300001_SM_1000_NS24tabulate_output_iteratorINS2_32accumulating_transform_output_opINS5_IlfEENS2_18local_to_global_opIlEES7_NSD_INS2_31unzip_and_write_arg_extremum_opIPfPiEENSC_11use_defaultElEEEESM_lEEiS7_NS2_20empty_problem_init_tIS6_EES6_N4cuda3std3__410__identityEEEvT0_T1_T2_T3_T4_T6_:
.text._ZN3cub18CUB_300001_SM_10006detail6reduce28DeviceReduceSingleTileKernelINS2_10policy_hubINS0_12KeyValuePairIifEEiNS0_6ArgMinEE10Policy1000EPS6_N6thrust24THRUST_300001_SM_1000_NS24tabulate_output_iteratorINS2_32accumulating_transform_output_opINS5_IlfEENS2_18local_to_global_opIlEES7_NSD_INS2_31unzip_and_write_arg_extremum_opIPfPiEENSC_11use_defaultElEEEESM_lEEiS7_NS2_20empty_problem_init_tIS6_EES6_N4cuda3std3__410__identityEEEvT0_T1_T2_T3_T4_T6_:
[----:B------:R-:W-:Y:S01]  /*0000*/  LDC R1, c[0x0][0x37c] ;  /* 0x0000df00ff017b82 */ /* 0x000fe20000000800 */
[----:B------:R-:W0:Y:S01]  /*0010*/  LDCU UR4, c[0x0][0x3d0] ;  /* 0x00007a00ff0477ac */ /* 0x000e220008000800 */
[----:B------:R-:W1:Y:S01]  /*0020*/  LDCU.64 UR8, c[0x0][0x358] ;  /* 0x00006b00ff0877ac */ /* 0x000e620008000a00 */
[----:B------:R-:W2:Y:S01]  /*0030*/  LDCU.U8 UR7, c[0x0][0x390] ;  /* 0x00007200ff0777ac */ /* 0x000ea20008000000 */
[----:B------:R-:W3:Y:S01]  /*0040*/  LDCU.U8 UR10, c[0x0][0x391] ;  /* 0x00007220ff0a77ac */ /* 0x000ee20008000000 */
[----:B0-----:R-:W-:-:S09]  /*0050*/  UISETP.NE.AND UP0, UPT, UR4, URZ, UPT ;  /* 0x000000ff0400728c */ /* 0x001fd2000bf05270 */
[----:B-123--:R-:W-:Y:S05]  /*0060*/  BRA.U UP0, `(.L_x_0) ;  /* 0x0000000100a87547 */ /* 0x00efea000b800000 */
[----:B------:R-:W0:Y:S01]  /*0070*/  S2R R0, SR_TID.X ;  /* 0x0000000000007919 */ /* 0x000e220000002100 */
[----:B------:R-:W1:Y:S02]  /*0080*/  LDCU UR5, c[0x0][0x3dc] ;  /* 0x00007b80ff0577ac */ /* 0x000e640008000800 */
[----:B-1----:R-:W-:Y:S01]  /*0090*/  IMAD.U32 R9, RZ, RZ, UR5 ;  /* 0x00000005ff097e24 */ /* 0x002fe2000f8e00ff */
[----:B0-----:R-:W-:-:S13]  /*00a0*/  ISETP.NE.AND P0, PT, R0, RZ, PT ;  /* 0x000000ff0000720c */ /* 0x001fda0003f05270 */
[----:B------:R-:W-:Y:S05]  /*00b0*/  @P0 EXIT ;  /* 0x000000000000094d */ /* 0x000fea0003800000 */
[----:B------:R-:W-:-:S09]  /*00c0*/  UISETP.NE.AND UP0, UPT, UR7, URZ, UPT ;  /* 0x000000ff0700728c */ /* 0x000fd2000bf05270 */
[----:B------:R-:W-:Y:S05]  /*00d0*/  BRA.U !UP0, `(.L_x_1) ;  /* 0x0000000108247547 */ /* 0x000fea000b800000 */
[----:B------:R-:W0:Y:S08]  /*00e0*/  LDC.64 R6, c[0x0][0x3d8] ;  /* 0x0000f600ff067b82 */ /* 0x000e300000000a00 */
[----:B------:R-:W0:Y:S08]  /*00f0*/  LDC.64 R4, c[0x0][0x3c0] ;  /* 0x0000f000ff047b82 */ /* 0x000e300000000a00 */
[----:B------:R-:W1:Y:S01]  /*0100*/  LDC.64 R2, c[0x0][0x3a0] ;  /* 0x0000e800ff027b82 */ /* 0x000e620000000a00 */
[----:B0-----:R-:W-:-:S04]  /*0110*/  IADD3 R11, P0, PT, R6, R4, RZ ;  /* 0x00000004060b7210 */ /* 0x001fc80007f1e0ff */
[----:B------:R-:W-:Y:S01]  /*0120*/  LEA.HI.X.SX32 R5, R6, R5, 0x1, P0 ;  /* 0x0000000506057211 */ /* 0x000fe200000f0eff */
[----:B------:R-:W-:Y:S01]  /*0130*/  IMAD.MOV.U32 R4, RZ, RZ, R11 ;  /* 0x000000ffff047224 */ /* 0x000fe200078e000b */
[----:B-1----:R0:W-:Y:S04]  /*0140*/  STG.E desc[UR8][R2.64+0x8], R7 ;  /* 0x0000080702007986 */ /* 0x0021e8000c101908 */
[----:B------:R0:W-:Y:S01]  /*0150*/  STG.E.64 desc[UR8][R2.64], R4 ;  /* 0x0000000402007986 */ /* 0x0001e2000c101b08 */
[----:B------:R-:W-:Y:S05]  /*0160*/  BRA `(.L_x_2) ;  /* 0x00000000004c7947 */ /* 0x000fea0003800000 */
.L_x_1:
[----:B------:R-:W0:Y:S08]  /*0170*/  LDC.64 R4, c[0x0][0x398] ;  /* 0x0000e600ff047b82 */ /* 0x000e300000000a00 */
[----:B------:R-:W1:Y:S08]  /*0180*/  LDC.64 R14, c[0x0][0x3d8] ;  /* 0x0000f600ff0e7b82 */ /* 0x000e700000000a00 */
[----:B------:R-:W2:Y:S01]  /*0190*/  LDC.64 R12, c[0x0][0x3c0] ;  /* 0x0000f000ff0c7b82 */ /* 0x000ea20000000a00 */
[----:B0-----:R-:W1:Y:S02]  /*01a0*/  LDG.E R0, desc[UR8][R4.64+0x8] ;  /* 0x0000080804007981 */ /* 0x001e64000c1e1900 */
[----:B-1----:R-:W-:-:S13]  /*01b0*/  FSETP.GT.AND P1, PT, R0, R15, PT ;  /* 0x0000000f0000720b */ /* 0x002fda0003f24000 */
[----:B------:R-:W3:Y:S01]  /*01c0*/  @!P1 LDG.E.64 R2, desc[UR8][R4.64] ;  /* 0x0000000804029981 */ /* 0x000ee2000c1e1b00 */
[C---:B--2---:R-:W-:Y:S01]  /*01d0*/  IADD3 R11, P0, PT, R14.reuse, R12, RZ ;  /* 0x0000000c0e0b7210 */ /* 0x044fe20007f1e0ff */
[----:B------:R-:W0:Y:S03]  /*01e0*/  LDC.64 R6, c[0x0][0x3a0] ;  /* 0x0000e800ff067b82 */ /* 0x000e260000000a00 */
[----:B------:R-:W-:Y:S02]  /*01f0*/  LEA.HI.X.SX32 R13, R14, R13, 0x1, P0 ;  /* 0x0000000d0e0d7211 */ /* 0x000fe400000f0eff */
[----:B---3--:R-:W-:-:S04]  /*0200*/  @!P1 ISETP.GE.U32.AND P0, PT, R11, R2, PT ;  /* 0x000000020b00920c */ /* 0x008fc80003f06070 */
[----:B------:R-:W-:-:S04]  /*0210*/  @!P1 ISETP.GE.AND.EX P0, PT, R13, R3, PT, P0 ;  /* 0x000000030d00920c */ /* 0x000fc80003f06300 */
[----:B------:R-:W-:-:S04]  /*0220*/  @!P1 FSETP.EQ.AND P0, PT, R0, R15, !P0 ;  /* 0x0000000f0000920b */ /* 0x000fc80004702000 */
[----:B------:R-:W-:Y:S02]  /*0230*/  @!P1 SEL R11, R11, R2, P0 ;  /* 0x000000020b0b9207 */ /* 0x000fe40000000000 */
[----:B------:R-:W-:Y:S02]  /*0240*/  @!P1 SEL R13, R13, R3, P0 ;  /* 0x000000030d0d9207 */ /* 0x000fe40000000000 */
[----:B------:R-:W-:Y:S01]  /*0250*/  @!P1 FSEL R9, R0, R15, !P0 ;  /* 0x0000000f00099208 */ /* 0x000fe20004000000 */
[----:B------:R-:W-:Y:S02]  /*0260*/  IMAD.MOV.U32 R2, RZ, RZ, R11 ;  /* 0x000000ffff027224 */ /* 0x000fe400078e000b */
[----:B------:R-:W-:Y:S02]  /*0270*/  IMAD.MOV.U32 R3, RZ, RZ, R13 ;  /* 0x000000ffff037224 */ /* 0x000fe400078e000d */
[----:B0-----:R1:W-:Y:S04]  /*0280*/  STG.E desc[UR8][R6.64+0x8], R9 ;  /* 0x0000080906007986 */ /* 0x0013e8000c101908 */
[----:B------:R1:W-:Y:S02]  /*0290*/  STG.E.64 desc[UR8][R6.64], R2 ;  /* 0x0000000206007986 */ /* 0x0003e4000c101b08 */
.L_x_2:
[----:B------:R-:W-:-:S13]  /*02a0*/  ISETP.NE.AND P0, PT, RZ, UR10, PT ;  /* 0x0000000aff007c0c */ /* 0x000fda000bf05270 */
[----:B------:R-:W-:Y:S05]  /*02b0*/  @!P0 EXIT ;  /* 0x000000000000894d */ /* 0x000fea0003800000 */
[----:B01----:R-:W0:Y:S08]  /*02c0*/  LDC.64 R2, c[0x0][0x3b0] ;  /* 0x0000ec00ff027b82 */ /* 0x003e300000000a00 */
[----:B------:R-:W1:Y:S01]  /*02d0*/  LDC.64 R4, c[0x0][0x3b8] ;  /* 0x0000ee00ff047b82 */ /* 0x000e620000000a00 */
[----:B0-----:R-:W-:Y:S04]  /*02e0*/  STG.E desc[UR8][R2.64], R9 ;  /* 0x0000000902007986 */ /* 0x001fe8000c101908 */
[----:B-1----:R-:W-:Y:S01]  /*02f0*/  STG.E desc[UR8][R4.64], R11 ;  /* 0x0000000b04007986 */ /* 0x002fe2000c101908 */
[----:B------:R-:W-:Y:S05]  /*0300*/  EXIT ;  /* 0x000000000000794d */ /* 0x000fea0003800000 */
.L_x_0:
[----:B------:R-:W-:Y:S01]  /*0310*/  UISETP.GT.AND UP0, UPT, UR4, 0x7ff, UPT ;  /* 0x000007ff0400788c */ /* 0x000fe2000bf04270 */
[----:B------:R-:W-:Y:S08]  /*0320*/  BSSY.RECONVERGENT B0, `(.L_x_3) ;  /* 0x000045d000007945 */ /* 0x000ff00003800200 */
[----:B------:R-:W-:Y:S05]  /*0330*/  BRA.U UP0, `(.L_x_4) ;  /* 0x0000002500007547 */ /* 0x000fea000b800000 */
[----:B------:R-:W0:Y:S01]  /*0340*/  S2R R0, SR_TID.X ;  /* 0x0000000000007919 */ /* 0x000e220000002100 */
[----:B------:R-:W-:Y:S01]  /*0350*/  BSSY.RECONVERGENT B1, `(.L_x_5) ;  /* 0x0000009000017945 */ /* 0x000fe20003800200 */
[----:B0-----:R-:W-:Y:S01]  /*0360*/  ISETP.GE.AND P0, PT, R0, UR4, PT ;  /* 0x0000000400007c0c */ /* 0x001fe2000bf06270 */
[----:B------:R-:W-:-:S12]  /*0370*/  IMAD.MOV.U32 R11, RZ, RZ, R0 ;  /* 0x000000ffff0b7224 */ /* 0x000fd800078e0000 */
[----:B------:R-:W-:Y:S05]  /*0380*/  @P0 BRA `(.L_x_6) ;  /* 0x0000000000140947 */ /* 0x000fea0003800000 */
[----:B------:R-:W0:Y:S02]  /*0390*/  LDC.64 R2, c[0x0][0x380] ;  /* 0x0000e000ff027b82 */ /* 0x000e240000000a00 */
[----:B0-----:R-:W-:-:S05]  /*03a0*/  IMAD.WIDE.U32 R2, R0, 0x8, R2 ;  /* 0x0000000800027825 */ /* 0x001fca00078e0002 */
[----:B------:R0:W5:Y:S04]  /*03b0*/  LDG.E.CONSTANT R8, desc[UR8][R2.64] ;  /* 0x0000000802087981 */ /* 0x000168000c1e9900 */
[----:B------:R0:W5:Y:S01]  /*03c0*/  LDG.E.CONSTANT R9, desc[UR8][R2.64+0x4] ;  /* 0x0000040802097981 */ /* 0x000162000c1e9900 */
[----:B------:R-:W-:-:S07]  /*03d0*/  VIADD R11, R0, 0x100 ;  /* 0x00000100000b7836 */ /* 0x000fce0000000000 */
.L_x_6:
[----:B------:R-:W-:Y:S05]  /*03e0*/  BSYNC.RECONVERGENT B1 ;  /* 0x0000000000017941 */ /* 0x000fea0003800200 */
.L_x_5:
[----:B------:R-:W-:Y:S01]  /*03f0*/  ISETP.GE.AND P0, PT, R11, UR4, PT ;  /* 0x000000040b007c0c */ /* 0x000fe2000bf06270 */
[----:B------:R-:W-:-:S12]  /*0400*/  BSSY.RECONVERGENT B1, `(.L_x_7) ;  /* 0x0000109000017945 */ /* 0x000fd80003800200 */
[----:B------:R-:W-:Y:S05]  /*0410*/  @P0 BRA `(.L_x_8) ;  /* 0x00000010001c0947 */ /* 0x000fea0003800000 */
[----:B0-----:R-:W-:Y:S01]  /*0420*/  LOP3.LUT R2, RZ, R11, RZ, 0x33, !PT ;  /* 0x0000000bff027212 */ /* 0x001fe200078e33ff */
[----:B------:R-:W-:Y:S04]  /*0430*/  BSSY.RECONVERGENT B2, `(.L_x_9) ;  /* 0x000001c000027945 */ /* 0x000fe80003800200 */
[----:B------:R-:W-:-:S05]  /*0440*/  VIADD R4, R2, UR4 ;  /* 0x0000000402047c36 */ /* 0x000fca0008000000 */
[C---:B------:R-:W-:Y:S02]  /*0450*/  LOP3.LUT R2, R4.reuse, 0x300, RZ, 0xc0, !PT ;  /* 0x0000030004027812 */ /* 0x040fe400078ec0ff */
[----:B------:R-:W-:Y:S02]  /*0460*/  ISETP.GE.U32.AND P2, PT, R4, 0x300, PT ;  /* 0x000003000400780c */ /* 0x000fe40003f46070 */
[----:B------:R-:W-:-:S13]  /*0470*/  ISETP.NE.AND P0, PT, R2, 0x300, PT ;  /* 0x000003000200780c */ /* 0x000fda0003f05270 */
[----:B------:R-:W-:Y:S05]  /*0480*/  @!P0 BRA `(.L_x_10) ;  /* 0x0000000000588947 */ /* 0x000fea0003800000 */
[----:B------:R-:W0:Y:S01]  /*0490*/  LDC.64 R2, c[0x0][0x380] ;  /* 0x0000e000ff027b82 */ /* 0x000e220000000a00 */
[----:B------:R-:W-:Y:S01]  /*04a0*/  LEA.HI R4, R4, 0x1, RZ, 0x18 ;  /* 0x0000000104047811 */ /* 0x000fe200078fc0ff */
[----:B-----5:R-:W-:Y:S02]  /*04b0*/  IMAD.MOV.U32 R5, RZ, RZ, R8 ;  /* 0x000000ffff057224 */ /* 0x020fe400078e0008 */
[----:B------:R-:W-:Y:S01]  /*04c0*/  IMAD.MOV.U32 R6, RZ, RZ, R9 ;  /* 0x000000ffff067224 */ /* 0x000fe200078e0009 */
[----:B------:R-:W-:-:S05]  /*04d0*/  LOP3.LUT R4, R4, 0x3, RZ, 0xc0, !PT ;  /* 0x0000000304047812 */ /* 0x000fca00078ec0ff */
[----:B------:R-:W-:Y:S02]  /*04e0*/  IMAD.MOV R4, RZ, RZ, -R4 ;  /* 0x000000ffff047224 */ /* 0x000fe400078e0a04 */
[----:B0-----:R-:W-:-:S07]  /*04f0*/  IMAD.WIDE.U32 R2, R11, 0x8, R2 ;  /* 0x000000080b027825 */ /* 0x001fce00078e0002 */
.L_x_11:
[----:B------:R-:W2:Y:S04]  /*0500*/  LDG.E.CONSTANT R9, desc[UR8][R2.64+0x4] ;  /* 0x0000040802097981 */ /* 0x000ea8000c1e9900 */
[----:B------:R0:W3:Y:S01]  /*0510*/  LDG.E.CONSTANT R8, desc[UR8][R2.64] ;  /* 0x0000000802087981 */ /* 0x0000e2000c1e9900 */
[----:B------:R-:W-:Y:S02]  /*0520*/  VIADD R4, R4, 0x1 ;  /* 0x0000000104047836 */ /* 0x000fe40000000000 */
[----:B------:R-:W-:-:S03]  /*0530*/  VIADD R11, R11, 0x100 ;  /* 0x000001000b0b7836 */ /* 0x000fc60000000000 */
[----:B------:R-:W-:Y:S02]  /*0540*/  ISETP.NE.AND P4, PT, R4, RZ, PT ;  /* 0x000000ff0400720c */ /* 0x000fe40003f85270 */
[----:B0-----:R-:W-:-:S05]  /*0550*/  IADD3 R2, P3, PT, R2, 0x800, RZ ;  /* 0x0000080002027810 */ /* 0x001fca0007f7e0ff */
[----:B------:R-:W-:Y:S01]  /*0560*/  IMAD.X R3, RZ, RZ, R3, P3 ;  /* 0x000000ffff037224 */ /* 0x000fe200018e0603 */
[----:B--2---:R-:W-:-:S13]  /*0570*/  FSETP.GT.AND P1, PT, R6, R9, PT ;  /* 0x000000090600720b */ /* 0x004fda0003f24000 */
[----:B---3--:R-:W-:-:S04]  /*0580*/  @!P1 ISETP.GE.AND P0, PT, R8, R5, PT ;  /* 0x000000050800920c */ /* 0x008fc80003f06270 */
[----:B------:R-:W-:-:S04]  /*0590*/  @!P1 FSETP.EQ.AND P0, PT, R6, R9, !P0 ;  /* 0x000000090600920b */ /* 0x000fc80004702000 */
[----:B------:R-:W-:Y:S02]  /*05a0*/  @!P1 SEL R8, R8, R5, P0 ;  /* 0x0000000508089207 */ /* 0x000fe40000000000 */
[----:B------:R-:W-:-:S03]  /*05b0*/  @!P1 FSEL R9, R9, R6, P0 ;  /* 0x0000000609099208 */ /* 0x000fc60000000000 */
[----:B------:R-:W-:Y:S02]  /*05c0*/  IMAD.MOV.U32 R5, RZ, RZ, R8 ;  /* 0x000000ffff057224 */ /* 0x000fe400078e0008 */
[----:B------:R-:W-:Y:S01]  /*05d0*/  IMAD.MOV.U32 R6, RZ, RZ, R9 ;  /* 0x000000ffff067224 */ /* 0x000fe200078e0009 */
[----:B------:R-:W-:Y:S06]  /*05e0*/  @P4 BRA `(.L_x_11) ;  /* 0xfffffffc00c44947 */ /* 0x000fec000383ffff */
.L_x_10:
[----:B------:R-:W-:Y:S05]  /*05f0*/  BSYNC.RECONVERGENT B2 ;  /* 0x0000000000027941 */ /* 0x000fea0003800200 */
.L_x_9:
[----:B------:R-:W-:Y:S05]  /*0600*/  @!P2 BRA `(.L_x_8) ;  /* 0x0000000c00a0a947 */ /* 0x000fea0003800000 */
[----:B------:R-:W0:Y:S01]  /*0610*/  LDC R12, c[0x0][0x3d0] ;  /* 0x0000f400ff0c7b82 */ /* 0x000e220000000800 */
[----:B------:R-:W-:Y:S01]  /*0620*/  BSSY.RECONVERGENT B2, `(.L_x_12) ;  /* 0x0000083000027945 */ /* 0x000fe20003800200 */
[----:B------:R-:W-:-:S06]  /*0630*/  PLOP3.LUT P0, PT, PT, PT, PT, 0x80, 0x8 ;  /* 0x000000000008781c */ /* 0x000fcc0003f0f070 */
[----:B------:R-:W1:Y:S01]  /*0640*/  LDC R10, c[0x0][0x3d0] ;  /* 0x0000f400ff0a7b82 */ /* 0x000e620000000800 */
[----:B0-----:R-:W-:-:S05]  /*0650*/  IMAD.IADD R2, R12, 0x1, -R11 ;  /* 0x000000010c027824 */ /* 0x001fca00078e0a0b */
[----:B------:R-:W-:-:S13]  /*0660*/  ISETP.GT.AND P1, PT, R2, 0xc00, PT ;  /* 0x00000c000200780c */ /* 0x000fda0003f24270 */
[----:B-1----:R-:W-:Y:S05]  /*0670*/  @!P1 BRA `(.L_x_13) ;  /* 0x0000000400f49947 */ /* 0x002fea0003800000 */
[----:B------:R-:W0:Y:S01]  /*0680*/  LDC.64 R2, c[0x0][0x380] ;  /* 0x0000e000ff027b82 */ /* 0x000e220000000a00 */
[----:B------:R-:W-:Y:S01]  /*0690*/  PLOP3.LUT P0, PT, PT, PT, PT, 0x8, 0x80 ;  /* 0x000000000080781c */ /* 0x000fe20003f0e170 */
[----:B------:R-:W-:-:S12]  /*06a0*/  VIADD R12, R12, 0xfffff400 ;  /* 0xfffff4000c0c7836 */ /* 0x000fd80000000000 */
.L_x_14:
[----:B0-----:R-:W-:-:S05]  /*06b0*/  IMAD.WIDE R6, R11, 0x8, R2 ;  /* 0x000000080b067825 */ /* 0x001fca00078e0202 */
[----:B------:R-:W2:Y:S04]  /*06c0*/  LDG.E.CONSTANT R20, desc[UR8][R6.64+0x4] ;  /* 0x0000040806147981 */ /* 0x000ea8000c1e9900 */
[----:B------:R-:W3:Y:S04]  /*06d0*/  LDG.E.CONSTANT R18, desc[UR8][R6.64] ;  /* 0x0000000806127981 */ /* 0x000ee8000c1e9900 */
[----:B------:R-:W4:Y:S04]  /*06e0*/  LDG.E.CONSTANT R17, desc[UR8][R6.64+0x804] ;  /* 0x0008040806117981 */ /* 0x000f28000c1e9900 */
[----:B------:R-:W4:Y:S04]  /*06f0*/  LDG.E.CONSTANT R15, desc[UR8][R6.64+0x800] ;  /* 0x00080008060f7981 */ /* 0x000f28000c1e9900 */
[----:B------:R-:W4:Y:S04]  /*0700*/  LDG.E.CONSTANT R16, desc[UR8][R6.64+0x1004] ;  /* 0x0010040806107981 */ /* 0x000f28000c1e9900 */
[----:B------:R-:W4:Y:S04]  /*0710*/  LDG.E.CONSTANT R14, desc[UR8][R6.64+0x1000] ;  /* 0x00100008060e7981 */ /* 0x000f28000c1e9900 */
[----:B------:R-:W4:Y:S01]  /*0720*/  LDG.E.CONSTANT R13, desc[UR8][R6.64+0x1804] ;  /* 0x00180408060d7981 */ /* 0x000f22000c1e9900 */
[----:B------:R-:W-:-:S03]  /*0730*/  VIADD R5, R11, 0x400 ;  /* 0x000004000b057836 */ /* 0x000fc60000000000 */
[----:B------:R0:W4:Y:S01]  /*0740*/  LDG.E.CONSTANT R19, desc[UR8][R6.64+0x1800] ;  /* 0x0018000806137981 */ /* 0x000122000c1e9900 */
[----:B------:R-:W-:-:S05]  /*0750*/  IMAD.WIDE R4, R5, 0x8, R2 ;  /* 0x0000000805047825 */ /* 0x000fca00078e0202 */
[----:B------:R-:W4:Y:S04]  /*0760*/  LDG.E.CONSTANT R28, desc[UR8][R4.64+0x4] ;  /* 0x00000408041c7981 */ /* 0x000f28000c1e9900 */
[----:B------:R-:W4:Y:S04]  /*0770*/  LDG.E.CONSTANT R26, desc[UR8][R4.64] ;  /* 0x00000008041a7981 */ /* 0x000f28000c1e9900 */
[----:B------:R-:W4:Y:S04]  /*0780*/  LDG.E.CONSTANT R25, desc[UR8][R4.64+0x804] ;  /* 0x0008040804197981 */ /* 0x000f28000c1e9900 */
[----:B------:R-:W4:Y:S04]  /*0790*/  LDG.E.CONSTANT R23, desc[UR8][R4.64+0x800] ;  /* 0x0008000804177981 */ /* 0x000f28000c1e9900 */
[----:B------:R-:W4:Y:S04]  /*07a0*/  LDG.E.CONSTANT R24, desc[UR8][R4.64+0x1004] ;  /* 0x0010040804187981 */ /* 0x000f28000c1e9900 */
[----:B------:R-:W4:Y:S04]  /*07b0*/  LDG.E.CONSTANT R22, desc[UR8][R4.64+0x1000] ;  /* 0x0010000804167981 */ /* 0x000f28000c1e9900 */
[----:B------:R-:W4:Y:S01]  /*07c0*/  LDG.E.CONSTANT R21, desc[UR8][R4.64+0x1804] ;  /* 0x0018040804157981 */ /* 0x000f22000c1e9900 */
[----:B0-----:R-:W-:-:S03]  /*07d0*/  VIADD R7, R11, 0x800 ;  /* 0x000008000b077836 */ /* 0x001fc60000000000 */
        /* <DEDUP_REMOVED lines=10> */
[----:B------:R-:W4:Y:S01]  /*0880*/  LDG.E.CONSTANT R33, desc[UR8][R6.64+0x1800] ;  /* 0x0018000806217981 */ /* 0x000f22000c1e9900 */
[----:B------:R-:W-:-:S05]  /*0890*/  IMAD.WIDE R4, R5, 0x8, R2 ;  /* 0x0000000805047825 */ /* 0x000fca00078e0202 */
[----:B------:R-:W4:Y:S04]  /*08a0*/  LDG.E.CONSTANT R40, desc[UR8][R4.64+0x4] ;  /* 0x0000040804287981 */ /* 0x000f28000c1e9900 */
[----:B------:R-:W4:Y:S04]  /*08b0*/  LDG.E.CONSTANT R38, desc[UR8][R4.64] ;  /* 0x0000000804267981 */ /* 0x000f28000c1e9900 */
[----:B------:R-:W4:Y:S04]  /*08c0*/  LDG.E.CONSTANT R37, desc[UR8][R4.64+0x804] ;  /* 0x0008040804257981 */ /* 0x000f28000c1e9900 */
[----:B------:R-:W4:Y:S04]  /*08d0*/  LDG.E.CONSTANT R7, desc[UR8][R4.64+0x800] ;  /* 0x0008000804077981 */ /* 0x000f28000c1e9900 */
[----:B------:R-:W4:Y:S01]  /*08e0*/  LDG.E.CONSTANT R6, desc[UR8][R4.64+0x1000] ;  /* 0x0010000804067981 */ /* 0x000f22000c1e9900 */
[----:B--2--5:R-:W-:-:S13]  /*08f0*/  FSETP.GT.AND P2, PT, R9, R20, PT ;  /* 0x000000140900720b */ /* 0x024fda0003f44000 */
[----:B---3--:R-:W-:-:S04]  /*0900*/  @!P2 ISETP.GE.AND P1, PT, R18, R8, PT ;  /* 0x000000081200a20c */ /* 0x008fc80003f26270 */
[----:B------:R-:W-:-:S04]  /*0910*/  @!P2 FSETP.EQ.AND P1, PT, R9, R20, !P1 ;  /* 0x000000140900a20b */ /* 0x000fc80004f22000 */
[----:B------:R-:W-:Y:S02]  /*0920*/  @!P2 FSEL R20, R20, R9, P1 ;  /* 0x000000091414a208 */ /* 0x000fe40000800000 */
[----:B------:R-:W-:Y:S01]  /*0930*/  @!P2 SEL R18, R18, R8, P1 ;  /* 0x000000081212a207 */ /* 0x000fe20000800000 */
[----:B------:R-:W2:Y:S01]  /*0940*/  LDG.E.CONSTANT R9, desc[UR8][R4.64+0x1804] ;  /* 0x0018040804097981 */ /* 0x000ea2000c1e9900 */
[----:B----4-:R-:W-:-:S03]  /*0950*/  FSETP.GT.AND P3, PT, R20, R17, PT ;  /* 0x000000111400720b */ /* 0x010fc60003f64000 */
[----:B------:R-:W3:Y:S10]  /*0960*/  LDG.E.CONSTANT R8, desc[UR8][R4.64+0x1800] ;  /* 0x0018000804087981 */ /* 0x000ef4000c1e9900 */
[----:B------:R-:W-:-:S04]  /*0970*/  @!P3 ISETP.GE.AND P1, PT, R15, R18, PT ;  /* 0x000000120f00b20c */ /* 0x000fc80003f26270 */
[----:B------:R-:W-:-:S04]  /*0980*/  @!P3 FSETP.EQ.AND P1, PT, R20, R17, !P1 ;  /* 0x000000111400b20b */ /* 0x000fc80004f22000 */
[----:B------:R-:W-:Y:S02]  /*0990*/  @!P3 FSEL R17, R17, R20, P1 ;  /* 0x000000141111b208 */ /* 0x000fe40000800000 */
[----:B------:R-:W4:Y:S02]  /*09a0*/  LDG.E.CONSTANT R20, desc[UR8][R4.64+0x1004] ;  /* 0x0010040804147981 */ /* 0x000f24000c1e9900 */
[----:B------:R-:W-:Y:S02]  /*09b0*/  FSETP.GT.AND P2, PT, R17, R16, PT ;  /* 0x000000101100720b */ /* 0x000fe40003f44000 */
[----:B------:R-:W-:-:S11]  /*09c0*/  @!P3 SEL R15, R15, R18, P1 ;  /* 0x000000120f0fb207 */ /* 0x000fd60000800000 */
[----:B------:R-:W-:-:S04]  /*09d0*/  @!P2 ISETP.GE.AND P1, PT, R14, R15, PT ;  /* 0x0000000f0e00a20c */ /* 0x000fc80003f26270 */
[----:B------:R-:W-:-:S04]  /*09e0*/  @!P2 FSETP.EQ.AND P1, PT, R17, R16, !P1 ;  /* 0x000000101100a20b */ /* 0x000fc80004f22000 */
[----:B------:R-:W-:-:S04]  /*09f0*/  @!P2 FSEL R16, R16, R17, P1 ;  /* 0x000000111010a208 */ /* 0x000fc80000800000 */
        /* <DEDUP_REMOVED lines=55> */
[----:B----4-:R-:W-:Y:S02]  /*0d70*/  FSETP.GT.AND P2, PT, R37, R20, PT ;  /* 0x000000142500720b */ /* 0x010fe40003f44000 */
[----:B------:R-:W-:-:S11]  /*0d80*/  @!P3 SEL R7, R7, R38, P1 ;  /* 0x000000260707b207 */ /* 0x000fd60000800000 */
[----:B------:R-:W-:-:S04]  /*0d90*/  @!P2 ISETP.GE.AND P1, PT, R6, R7, PT ;  /* 0x000000070600a20c */ /* 0x000fc80003f26270 */
[----:B------:R-:W-:-:S04]  /*0da0*/  @!P2 FSETP.EQ.AND P1, PT, R37, R20, !P1 ;  /* 0x000000142500a20b */ /* 0x000fc80004f22000 */
[----:B------:R-:W-:Y:S01]  /*0db0*/  @!P2 FSEL R20, R20, R37, P1 ;  /* 0x000000251414a208 */ /* 0x000fe20000800000 */
[----:B------:R-:W-:-:S03]  /*0dc0*/  VIADD R11, R11, 0x1000 ;  /* 0x000010000b0b7836 */ /* 0x000fc60000000000 */
[----:B--2---:R-:W-:Y:S02]  /*0dd0*/  FSETP.GT.AND P3, PT, R20, R9, PT ;  /* 0x000000091400720b */ /* 0x004fe40003f64000 */
[----:B------:R-:W-:Y:S02]  /*0de0*/  @!P2 SEL R6, R6, R7, P1 ;  /* 0x000000070606a207 */ /* 0x000fe40000800000 */
[----:B------:R-:W-:-:S09]  /*0df0*/  ISETP.GE.AND P2, PT, R11, R12, PT ;  /* 0x0000000c0b00720c */ /* 0x000fd20003f46270 */
[----:B---3--:R-:W-:-:S04]  /*0e00*/  @!P3 ISETP.GE.AND P1, PT, R8, R6, PT ;  /* 0x000000060800b20c */ /* 0x008fc80003f26270 */
[----:B------:R-:W-:-:S04]  /*0e10*/  @!P3 FSETP.EQ.AND P1, PT, R20, R9, !P1 ;  /* 0x000000091400b20b */ /* 0x000fc80004f22000 */
[----:B------:R-:W-:Y:S02]  /*0e20*/  @!P3 FSEL R9, R9, R20, P1 ;  /* 0x000000140909b208 */ /* 0x000fe40000800000 */
[----:B------:R-:W-:Y:S01]  /*0e30*/  @!P3 SEL R8, R8, R6, P1 ;  /* 0x000000060808b207 */ /* 0x000fe20000800000 */
[----:B------:R-:W-:Y:S06]  /*0e40*/  @!P2 BRA `(.L_x_14) ;  /* 0xfffffff80018a947 */ /* 0x000fec000383ffff */
.L_x_13:
[----:B------:R-:W-:Y:S05]  /*0e50*/  BSYNC.RECONVERGENT B2 ;  /* 0x0000000000027941 */ /* 0x000fea0003800200 */
.L_x_12:
[----:B------:R-:W-:Y:S01]  /*0e60*/  IMAD.IADD R2, R10, 0x1, -R11 ;  /* 0x000000010a027824 */ /* 0x000fe200078e0a0b */
[----:B------:R-:W-:Y:S04]  /*0e70*/  BSSY.RECONVERGENT B2, `(.L_x_15) ;  /* 0x0000041000027945 */ /* 0x000fe80003800200 */
[----:B------:R-:W-:-:S13]  /*0e80*/  ISETP.GT.AND P1, PT, R2, 0x400, PT ;  /* 0x000004000200780c */ /* 0x000fda0003f24270 */
[----:B------:R-:W-:Y:S05]  /*0e90*/  @!P1 BRA `(.L_x_16) ;  /* 0x0000000000f89947 */ /* 0x000fea0003800000 */
[----:B------:R-:W0:Y:S02]  /*0ea0*/  LDC.64 R4, c[0x0][0x380] ;  /* 0x0000e000ff047b82 */ /* 0x000e240000000a00 */
        /* <DEDUP_REMOVED lines=9> */
[----:B------:R-:W4:Y:S01]  /*0f40*/  LDG.E.CONSTANT R16, desc[UR8][R2.64+0x1800] ;  /* 0x0018000802107981 */ /* 0x000f22000c1e9900 */
[----:B------:R-:W-:-:S05]  /*0f50*/  IMAD.WIDE R4, R23, 0x8, R4 ;  /* 0x0000000817047825 */ /* 0x000fca00078e0204 */
[----:B------:R-:W4:Y:S04]  /*0f60*/  LDG.E.CONSTANT R18, desc[UR8][R4.64+0x4] ;  /* 0x0000040804127981 */ /* 0x000f28000c1e9900 */
        /* <DEDUP_REMOVED lines=9> */
[----:B------:R-:W2:Y:S01]  /*1000*/  LDG.E.CONSTANT R9, desc[UR8][R4.64+0x1804] ;  /* 0x0018040804097981 */ /* 0x000ea2000c1e9900 */
[----:B------:R-:W-:-:S03]  /*1010*/  @!P1 SEL R7, R7, R8, P0 ;  /* 0x0000000807079207 */ /* 0x000fc60000000000 */
[----:B------:R-:W3:Y:S01]  /*1020*/  LDG.E.CONSTANT R8, desc[UR8][R4.64+0x1800] ;  /* 0x0018000804087981 */ /* 0x000ee2000c1e9900 */
[----:B----4-:R-:W-:-:S13]  /*1030*/  FSETP.GT.AND P1, PT, R6, R13, PT ;  /* 0x0000000d0600720b */ /* 0x010fda0003f24000 */
        /* <DEDUP_REMOVED lines=27> */
[----:B------:R-:W-:Y:S02]  /*11f0*/  @!P2 FSEL R22, R22, R19, P0 ;  /* 0x000000131616a208 */ /* 0x000fe40000000000 */
[----:B------:R-:W-:Y:S01]  /*1200*/  @!P2 SEL R21, R21, R20, P0 ;  /* 0x000000141515a207 */ /* 0x000fe20000000000 */
[----:B------:R-:W-:Y:S01]  /*1210*/  VIADD R11, R23, 0x400 ;  /* 0x00000400170b7836 */ /* 0x000fe20000000000 */
[----:B------:R-:W-:Y:S02]  /*1220*/  PLOP3.LUT P0, PT, PT, PT, PT, 0x8, 0x80 ;  /* 0x000000000080781c */ /* 0x000fe40003f0e170 */
[----:B--2---:R-:W-:-:S13]  /*1230*/  FSETP.GT.AND P3, PT, R22, R9, PT ;  /* 0x000000091600720b */ /* 0x004fda0003f64000 */
[----:B---3--:R-:W-:-:S04]  /*1240*/  @!P3 ISETP.GE.AND P1, PT, R8, R21, PT ;  /* 0x000000150800b20c */ /* 0x008fc80003f26270 */
[----:B------:R-:W-:-:S04]  /*1250*/  @!P3 FSETP.EQ.AND P1, PT, R22, R9, !P1 ;  /* 0x000000091600b20b */ /* 0x000fc80004f22000 */
[----:B------:R-:W-:Y:S02]  /*1260*/  @!P3 FSEL R9, R9, R22, P1 ;  /* 0x000000160909b208 */ /* 0x000fe40000800000 */
[----:B------:R-:W-:-:S07]  /*1270*/  @!P3 SEL R8, R8, R21, P1 ;  /* 0x000000150808b207 */ /* 0x000fce0000800000 */
.L_x_16:
[----:B------:R-:W-:Y:S05]  /*1280*/  BSYNC.RECONVERGENT B2 ;  /* 0x0000000000027941 */ /* 0x000fea0003800200 */
.L_x_15:
[----:B------:R-:W-:-:S13]  /*1290*/  ISETP.LT.OR P0, PT, R11, R10, P0 ;  /* 0x0000000a0b00720c */ /* 0x000fda0000701670 */
        /* <DEDUP_REMOVED lines=25> */
[----:B------:R-:W-:Y:S02]  /*1430*/  @!P2 SEL R11, R11, R6, P0 ;  /* 0x000000060b0ba207 */ /* 0x000fe40000000000 */
[----:B--2---:R-:W-:-:S13]  /*1440*/  FSETP.GT.AND P1, PT, R10, R9, PT ;  /* 0x000000090a00720b */ /* 0x004fda0003f24000 */
[----:B---3--:R-:W-:-:S04]  /*1450*/  @!P1 ISETP.GE.AND P0, PT, R8, R11, PT ;  /* 0x0000000b0800920c */ /* 0x008fc80003f06270 */
[----:B------:R-:W-:-:S04]  /*1460*/  @!P1 FSETP.EQ.AND P0, PT, R10, R9, !P0 ;  /* 0x000000090a00920b */ /* 0x000fc80004702000 */
[----:B------:R-:W-:Y:S02]  /*1470*/  @!P1 FSEL R9, R9, R10, P0 ;  /* 0x0000000a09099208 */ /* 0x000fe40000000000 */
[----:B------:R-:W-:-:S07]  /*1480*/  @!P1 SEL R8, R8, R11, P0 ;  /* 0x0000000b08089207 */ /* 0x000fce0000000000 */
.L_x_8:
[----:B------:R-:W-:Y:S05]  /*1490*/  BSYNC.RECONVERGENT B1 ;  /* 0x0000000000017941 */ /* 0x000fea0003800200 */
.L_x_7:
[----:B------:R-:W1:Y:S02]  /*14a0*/  LDC R4, c[0x0][0x3d0] ;  /* 0x0000f400ff047b82 */ /* 0x000e640000000800 */
[----:B-1----:R-:W-:-:S13]  /*14b0*/  ISETP.GE.AND P0, PT, R4, 0x100, PT ;  /* 0x000001000400780c */ /* 0x002fda0003f06270 */
[----:B------:R-:W-:Y:S05]  /*14c0*/  @!P0 BRA `(.L_x_17) ;  /* 0x0000000800048947 */ /* 0x000fea0003800000 */
[----:B------:R-:W1:Y:S01]  /*14d0*/  S2R R10, SR_LANEID ;  /* 0x00000000000a7919 */ /* 0x000e620000000000 */
[----:B------:R-:W-:Y:S01]  /*14e0*/  BSSY.RECONVERGENT B1, `(.L_x_18) ;  /* 0x0000012000017945 */ /* 0x000fe20003800200 */
[----:B0----5:R-:W-:Y:S01]  /*14f0*/  IMAD.MOV.U32 R2, RZ, RZ, R9 ;  /* 0x000000ffff027224 */ /* 0x021fe200078e0009 */
[----:B------:R0:W2:Y:S01]  /*1500*/  SHFL.DOWN PT, R5, R8, 0x1, 0x1f ;  /* 0x08201f0008057f89 */ /* 0x0000a200000e0000 */
[----:B------:R-:W-:-:S03]  /*1510*/  IMAD.MOV.U32 R3, RZ, RZ, R8 ;  /* 0x000000ffff037224 */ /* 0x000fc600078e0008 */
[----:B------:R0:W3:Y:S01]  /*1520*/  SHFL.DOWN PT, R4, R9, 0x1, 0x1f ;  /* 0x08201f0009047f89 */ /* 0x0000e200000e0000 */
[C---:B-1----:R-:W-:Y:S02]  /*1530*/  ISETP.GT.AND P0, PT, R10.reuse, 0x1e, PT ;  /* 0x0000001e0a00780c */ /* 0x042fe40003f04270 */
[C---:B------:R-:W-:Y:S02]  /*1540*/  ISETP.GT.AND P4, PT, R10.reuse, 0x1d, PT ;  /* 0x0000001d0a00780c */ /* 0x040fe40003f84270 */
[C---:B------:R-:W-:Y:S02]  /*1550*/  ISETP.GT.AND P3, PT, R10.reuse, 0x1b, PT ;  /* 0x0000001b0a00780c */ /* 0x040fe40003f64270 */
[C---:B------:R-:W-:Y:S02]  /*1560*/  ISETP.GT.AND P2, PT, R10.reuse, 0x17, PT ;  /* 0x000000170a00780c */ /* 0x040fe40003f44270 */
[----:B------:R-:W-:-:S05]  /*1570*/  ISETP.GT.AND P1, PT, R10, 0xf, PT ;  /* 0x0000000f0a00780c */ /* 0x000fca0003f24270 */
[----:B0-23--:R-:W-:Y:S08]  /*1580*/  @P0 BRA `(.L_x_19) ;  /* 0x00000000001c0947 */ /* 0x00dff00003800000 */
[----:B------:R-:W-:Y:S01]  /*1590*/  FSETP.GT.AND P5, PT, R9, R4, PT ;  /* 0x000000040900720b */ /* 0x000fe20003fa4000 */
[----:B------:R-:W-:Y:S02]  /*15a0*/  IMAD.MOV.U32 R2, RZ, RZ, R4 ;  /* 0x000000ffff027224 */ /* 0x000fe400078e0004 */
[----:B------:R-:W-:-:S10]  /*15b0*/  IMAD.MOV.U32 R3, RZ, RZ, R5 ;  /* 0x000000ffff037224 */ /* 0x000fd400078e0005 */
[----:B------:R-:W-:-:S04]  /*15c0*/  @!P5 ISETP.GE.AND P0, PT, R5, R8, PT ;  /* 0x000000080500d20c */ /* 0x000fc80003f06270 */
[----:B------:R-:W-:-:S04]  /*15d0*/  @!P5 FSETP.EQ.AND P0, PT, R9, R4, !P0 ;  /* 0x000000040900d20b */ /* 0x000fc80004702000 */
[----:B------:R-:W-:Y:S02]  /*15e0*/  @!P5 FSEL R2, R4, R9, P0 ;  /* 0x000000090402d208 */ /* 0x000fe40000000000 */
[----:B------:R-:W-:-:S07]  /*15f0*/  @!P5 SEL R3, R5, R8, P0 ;  /* 0x000000080503d207 */ /* 0x000fce0000000000 */
.L_x_19:
[----:B------:R-:W-:Y:S05]  /*1600*/  BSYNC.RECONVERGENT B1 ;  /* 0x0000000000017941 */ /* 0x000fea0003800200 */
.L_x_18:
[----:B------:R0:W1:Y:S01]  /*1610*/  SHFL.DOWN PT, R6, R3, 0x2, 0x1f ;  /* 0x08401f0003067f89 */ /* 0x00006200000e0000 */
[----:B------:R-:W-:Y:S01]  /*1620*/  BSSY.RECONVERGENT B1, `(.L_x_20) ;  /* 0x000000c000017945 */ /* 0x000fe20003800200 */
[----:B------:R-:W-:Y:S02]  /*1630*/  IMAD.MOV.U32 R4, RZ, RZ, R2 ;  /* 0x000000ffff047224 */ /* 0x000fe400078e0002 */
[----:B------:R0:W2:Y:S01]  /*1640*/  SHFL.DOWN PT, R7, R2, 0x2, 0x1f ;  /* 0x08401f0002077f89 */ /* 0x0000a200000e0000 */
[----:B------:R-:W-:Y:S01]  /*1650*/  IMAD.MOV.U32 R5, RZ, RZ, R3 ;  /* 0x000000ffff057224 */ /* 0x000fe200078e0003 */
[----:B------:R-:W-:Y:S06]  /*1660*/  @P4 BRA `(.L_x_21) ;  /* 0x00000000001c4947 */ /* 0x000fec0003800000 */
[----:B--2---:R-:W-:Y:S01]  /*1670*/  FSETP.GT.AND P4, PT, R2, R7, PT ;  /* 0x000000070200720b */ /* 0x004fe20003f84000 */
[----:B------:R-:W-:Y:S02]  /*1680*/  IMAD.MOV.U32 R4, RZ, RZ, R7 ;  /* 0x000000ffff047224 */ /* 0x000fe400078e0007 */
[----:B-1----:R-:W-:-:S10]  /*1690*/  IMAD.MOV.U32 R5, RZ, RZ, R6 ;  /* 0x000000ffff057224 */ /* 0x002fd400078e0006 */
[----:B------:R-:W-:-:S04]  /*16a0*/  @!P4 ISETP.GE.AND P0, PT, R6, R3, PT ;  /* 0x000000030600c20c */ /* 0x000fc80003f06270 */
[----:B------:R-:W-:-:S04]  /*16b0*/  @!P4 FSETP.EQ.AND P0, PT, R2, R7, !P0 ;  /* 0x000000070200c20b */ /* 0x000fc80004702000 */
[----:B------:R-:W-:Y:S02]  /*16c0*/  @!P4 FSEL R4, R7, R2, P0 ;  /* 0x000000020704c208 */ /* 0x000fe40000000000 */
[----:B------:R-:W-:-:S07]  /*16d0*/  @!P4 SEL R5, R6, R3, P0 ;  /* 0x000000030605c207 */ /* 0x000fce0000000000 */
.L_x_21:
[----:B------:R-:W-:Y:S05]  /*16e0*/  BSYNC.RECONVERGENT B1 ;  /* 0x0000000000017941 */ /* 0x000fea0003800200 */
.L_x_20:
[----:B0-----:R0:W3:Y:S01]  /*16f0*/  SHFL.DOWN PT, R2, R5, 0x4, 0x1f ;  /* 0x08801f0005027f89 */ /* 0x0010e200000e0000 */
[----:B------:R-:W-:Y:S01]  /*1700*/  BSSY.RECONVERGENT B1, `(.L_x_22) ;  /* 0x000000c000017945 */ /* 0x000fe20003800200 */
[----:B-1----:R-:W-:Y:S02]  /*1710*/  IMAD.MOV.U32 R6, RZ, RZ, R4 ;  /* 0x000000ffff067224 */ /* 0x002fe400078e0004 */
[----:B------:R0:W1:Y:S01]  /*1720*/  SHFL.DOWN PT, R3, R4, 0x4, 0x1f ;  /* 0x08801f0004037f89 */ /* 0x00006200000e0000 */
[----:B--2---:R-:W-:Y:S01]  /*1730*/  IMAD.MOV.U32 R7, RZ, RZ, R5 ;  /* 0x000000ffff077224 */ /* 0x004fe200078e0005 */
[----:B------:R-:W-:Y:S06]  /*1740*/  @P3 BRA `(.L_x_23) ;  /* 0x00000000001c3947 */ /* 0x000fec0003800000 */
[----:B-1----:R-:W-:Y:S01]  /*1750*/  FSETP.GT.AND P3, PT, R4, R3, PT ;  /* 0x000000030400720b */ /* 0x002fe20003f64000 */
[----:B------:R-:W-:Y:S02]  /*1760*/  IMAD.MOV.U32 R6, RZ, RZ, R3 ;  /* 0x000000ffff067224 */ /* 0x000fe400078e0003 */
[----:B---3--:R-:W-:-:S10]  /*1770*/  IMAD.MOV.U32 R7, RZ, RZ, R2 ;  /* 0x000000ffff077224 */ /* 0x008fd400078e0002 */
[----:B------:R-:W-:-:S04]  /*1780*/  @!P3 ISETP.GE.AND P0, PT, R2, R5, PT ;  /* 0x000000050200b20c */ /* 0x000fc80003f06270 */
[----:B------:R-:W-:-:S04]  /*1790*/  @!P3 FSETP.EQ.AND P0, PT, R4, R3, !P0 ;  /* 0x000000030400b20b */ /* 0x000fc80004702000 */
[----:B------:R-:W-:Y:S02]  /*17a0*/  @!P3 FSEL R6, R3, R4, P0 ;  /* 0x000000040306b208 */ /* 0x000fe40000000000 */
[----:B------:R-:W-:-:S07]  /*17b0*/  @!P3 SEL R7, R2, R5, P0 ;  /* 0x000000050207b207 */ /* 0x000fce0000000000 */
.L_x_23:
[----:B------:R-:W-:Y:S05]  /*17c0*/  BSYNC.RECONVERGENT B1 ;  /* 0x0000000000017941 */ /* 0x000fea0003800200 */
.L_x_22:
[----:B0-----:R0:W2:Y:S01]  /*17d0*/  SHFL.DOWN PT, R4, R7, 0x8, 0x1f ;  /* 0x09001f0007047f89 */ /* 0x0010a200000e0000 */
[----:B------:R-:W-:Y:S01]  /*17e0*/  BSSY.RECONVERGENT B1, `(.L_x_24) ;  /* 0x000000c000017945 */ /* 0x000fe20003800200 */
[----:B-1----:R-:W-:Y:S02]  /*17f0*/  IMAD.MOV.U32 R3, RZ, RZ, R6 ;  /* 0x000000ffff037224 */ /* 0x002fe400078e0006 */
[----:B------:R0:W1:Y:S01]  /*1800*/  SHFL.DOWN PT, R5, R6, 0x8, 0x1f ;  /* 0x09001f0006057f89 */ /* 0x00006200000e0000 */
[----:B---3--:R-:W-:Y:S01]  /*1810*/  IMAD.MOV.U32 R2, RZ, RZ, R7 ;  /* 0x000000ffff027224 */ /* 0x008fe200078e0007 */
[----:B------:R-:W-:Y:S06]  /*1820*/  @P2 BRA `(.L_x_25) ;  /* 0x00000000001c2947 */ /* 0x000fec0003800000 */
[----:B-1----:R-:W-:Y:S01]  /*1830*/  FSETP.GT.AND P2, PT, R6, R5, PT ;  /* 0x000000050600720b */ /* 0x002fe20003f44000 */
[----:B------:R-:W-:Y:S02]  /*1840*/  IMAD.MOV.U32 R3, RZ, RZ, R5 ;  /* 0x000000ffff037224 */ /* 0x000fe400078e0005 */
[----:B--2---:R-:W-:-:S10]  /*1850*/  IMAD.MOV.U32 R2, RZ, RZ, R4 ;  /* 0x000000ffff027224 */ /* 0x004fd400078e0004 */
[----:B------:R-:W-:-:S04]  /*1860*/  @!P2 ISETP.GE.AND P0, PT, R4, R7, PT ;  /* 0x000000070400a20c */ /* 0x000fc80003f06270 */
[----:B------:R-:W-:-:S04]  /*1870*/  @!P2 FSETP.EQ.AND P0, PT, R6, R5, !P0 ;  /* 0x000000050600a20b */ /* 0x000fc80004702000 */
[----:B------:R-:W-:Y:S02]  /*1880*/  @!P2 FSEL R3, R5, R6, P0 ;  /* 0x000000060503a208 */ /* 0x000fe40000000000 */
[----:B------:R-:W-:-:S07]  /*1890*/  @!P2 SEL R2, R4, R7, P0 ;  /* 0x000000070402a207 */ /* 0x000fce0000000000 */
.L_x_25:
[----:B------:R-:W-:Y:S05]  /*18a0*/  BSYNC.RECONVERGENT B1 ;  /* 0x0000000000017941 */ /* 0x000fea0003800200 */
.L_x_24:
[----:B--2---:R2:W3:Y:S01]  /*18b0*/  SHFL.DOWN PT, R4, R2, 0x10, 0x1f ;  /* 0x0a001f0002047f89 */ /* 0x0044e200000e0000 */
[----:B------:R-:W-:Y:S03]  /*18c0*/  BSSY.RECONVERGENT B1, `(.L_x_26) ;  /* 0x0000012000017945 */ /* 0x000fe60003800200 */
[----:B-1----:R2:W1:Y:S01]  /*18d0*/  SHFL.DOWN PT, R5, R3, 0x10, 0x1f ;  /* 0x0a001f0003057f89 */ /* 0x00246200000e0000 */
[----:B------:R-:W-:Y:S05]  /*18e0*/  @P1 BRA `(.L_x_27) ;  /* 0x00000000003c1947 */ /* 0x000fea0003800000 */
[----:B------:R-:W-:Y:S02]  /*18f0*/  ISETP.NE.AND P2, PT, R10, RZ, PT ;  /* 0x000000ff0a00720c */ /* 0x000fe40003f45270 */
[----:B-1----:R-:W-:-:S11]  /*1900*/  FSETP.GT.AND P1, PT, R3, R5, PT ;  /* 0x000000050300720b */ /* 0x002fd60003f24000 */
[----:B------:R-:W1:Y:S01]  /*1910*/  @!P2 S2R R8, SR_CgaCtaId ;  /* 0x000000000008a919 */ /* 0x000e620000008800 */
[----:B0-----:R-:W-:Y:S02]  /*1920*/  @!P2 MOV R7, 0x400 ;  /* 0x000004000007a802 */ /* 0x001fe40000000f00 */
[----:B------:R-:W-:Y:S02]  /*1930*/  @!P2 SHF.R.U32.HI R6, RZ, 0x2, R0 ;  /* 0x00000002ff06a819 */ /* 0x000fe40000011600 */
[----:B---3--:R-:W-:Y:S02]  /*1940*/  @!P1 ISETP.GE.AND P0, PT, R4, R2, PT ;  /* 0x000000020400920c */ /* 0x008fe40003f06270 */
[----:B------:R-:W-:Y:S02]  /*1950*/  @!P2 LOP3.LUT R6, R6, 0xf8, RZ, 0xc0, !PT ;  /* 0x000000f80606a812 */ /* 0x000fe400078ec0ff */
[----:B------:R-:W-:-:S04]  /*1960*/  @!P1 FSETP.EQ.AND P0, PT, R3, R5, !P0 ;  /* 0x000000050300920b */ /* 0x000fc80004702000 */
[----:B------:R-:W-:Y:S02]  /*1970*/  @!P1 SEL R4, R4, R2, P0 ;  /* 0x0000000204049207 */ /* 0x000fe40000000000 */
[----:B------:R-:W-:-:S03]  /*1980*/  @!P1 FSEL R5, R5, R3, P0 ;  /* 0x0000000305059208 */ /* 0x000fc60000000000 */
[----:B--2---:R-:W-:Y:S02]  /*1990*/  IMAD.MOV.U32 R2, RZ, RZ, R4 ;  /* 0x000000ffff027224 */ /* 0x004fe400078e0004 */
[----:B------:R-:W-:Y:S01]  /*19a0*/  IMAD.MOV.U32 R3, RZ, RZ, R5 ;  /* 0x000000ffff037224 */ /* 0x000fe200078e0005 */
[----:B-1----:R-:W-:-:S05]  /*19b0*/  @!P2 LEA R7, R8, R7, 0x18 ;  /* 0x000000070807a211 */ /* 0x002fca00078ec0ff */
[----:B------:R-:W-:-:S05]  /*19c0*/  @!P2 IMAD.IADD R6, R6, 0x1, R7 ;  /* 0x000000010606a824 */ /* 0x000fca00078e0207 */
[----:B------:R4:W-:Y:S02]  /*19d0*/  @!P2 STS.64 [R6+0x8], R4 ;  /* 0x000008040600a388 */ /* 0x0009e40000000a00 */
.L_x_27:
[----:B------:R-:W-:Y:S05]  /*19e0*/  BSYNC.RECONVERGENT B1 ;  /* 0x0000000000017941 */ /* 0x000fea0003800200 */
.L_x_26:
[----:B------:R-:W-:Y:S01]  /*19f0*/  BAR.SYNC.DEFER_BLOCKING 0x0 ;  /* 0x0000000000007b1d */ /* 0x000fe20000010000 */
[----:B------:R-:W-:-:S13]  /*1a00*/  ISETP.NE.AND P0, PT, R0, RZ, PT ;  /* 0x000000ff0000720c */ /* 0x000fda0003f05270 */
[----:B------:R-:W-:Y:S05]  /*1a10*/  @P0 BRA `(.L_x_28) ;  /* 0x0000002c00b40947 */ /* 0x000fea0003800000 */
[----:B------:R-:W5:Y:S01]  /*1a20*/  S2UR UR5, SR_CgaCtaId ;  /* 0x00000000000579c3 */ /* 0x000f620000008800 */
[----:B------:R-:W-:Y:S02]  /*1a30*/  UMOV UR4, 0x400 ;  /* 0x0000040000047882 */ /* 0x000fe40000000000 */
[----:B-----5:R-:W-:-:S09]  /*1a40*/  ULEA UR4, UR5, UR4, 0x18 ;  /* 0x0000000405047291 */ /* 0x020fd2000f8ec0ff */
[----:B01-34-:R-:W0:Y:S04]  /*1a50*/  LDS.128 R4, [UR4+0x10] ;  /* 0x00001004ff047984 */ /* 0x01be280008000c00 */
[----:B------:R-:W1:Y:S04]  /*1a60*/  LDS.128 R8, [UR4+0x20] ;  /* 0x00002004ff087984 */ /* 0x000e680008000c00 */
[----:B------:R-:W3:Y:S01]  /*1a70*/  LDS.128 R12, [UR4+0x30] ;  /* 0x00003004ff0c7984 */ /* 0x000ee20008000c00 */
[----:B0-----:R-:W-:-:S13]  /*1a80*/  FSETP.GEU.AND P1, PT, R5, R3, PT ;  /* 0x000000030500720b */ /* 0x001fda0003f2e000 */
[----:B------:R-:W-:-:S04]  /*1a90*/  @P1 ISETP.GE.AND P0, PT, R4, R2, PT ;  /* 0x000000020400120c */ /* 0x000fc80003f06270 */
[----:B------:R-:W-:-:S04]  /*1aa0*/  @P1 FSETP.EQ.AND P0, PT, R3, R5, !P0 ;  /* 0x000000050300120b */ /* 0x000fc80004702000 */
[----:B------:R-:W-:Y:S02]  /*1ab0*/  @P1 FSEL R5, R5, R3, P0 ;  /* 0x0000000305051208 */ /* 0x000fe40000000000 */
[----:B------:R-:W-:Y:S02]  /*1ac0*/  @P1 SEL R4, R4, R2, P0 ;  /* 0x0000000204041207 */ /* 0x000fe40000000000 */
[----:B------:R-:W-:Y:S01]  /*1ad0*/  FSETP.GEU.AND P2, PT, R7, R5, PT ;  /* 0x000000050700720b */ /* 0x000fe20003f4e000 */
[----:B--2---:R-:W0:-:S12]  /*1ae0*/  LDS.64 R2, [UR4+0x40] ;  /* 0x00004004ff027984 */ /* 0x004e180008000a00 */
[----:B------:R-:W-:-:S04]  /*1af0*/  @P2 ISETP.GE.AND P0, PT, R6, R4, PT ;  /* 0x000000040600220c */ /* 0x000fc80003f06270 */
[----:B------:R-:W-:-:S04]  /*1b00*/  @P2 FSETP.EQ.AND P0, PT, R5, R7, !P0 ;  /* 0x000000070500220b */ /* 0x000fc80004702000 */
[----:B------:R-:W-:Y:S02]  /*1b10*/  @P2 FSEL R7, R7, R5, P0 ;  /* 0x0000000507072208 */ /* 0x000fe40000000000 */
[----:B------:R-:W-:Y:S02]  /*1b20*/  @P2 SEL R6, R6, R4, P0 ;  /* 0x0000000406062207 */ /* 0x000fe40000000000 */
[----:B-1----:R-:W-:-:S13]  /*1b30*/  FSETP.GEU.AND P1, PT, R9, R7, PT ;  /* 0x000000070900720b */ /* 0x002fda0003f2e000 */
[----:B------:R-:W-:-:S04]  /*1b40*/  @P1 ISETP.GE.AND P0, PT, R8, R6, PT ;  /* 0x000000060800120c */ /* 0x000fc80003f06270 */
[----:B------:R-:W-:-:S04]  /*1b50*/  @P1 FSETP.EQ.AND P0, PT, R7, R9, !P0 ;  /* 0x000000090700120b */ /* 0x000fc80004702000 */
[----:B------:R-:W-:Y:S02]  /*1b60*/  @P1 FSEL R9, R9, R7, P0 ;  /* 0x0000000709091208 */ /* 0x000fe40000000000 */
[----:B------:R-:W-:Y:S02]  /*1b70*/  @P1 SEL R8, R8, R6, P0 ;  /* 0x0000000608081207 */ /* 0x000fe40000000000 */
[----:B------:R-:W-:-:S13]  /*1b80*/  FSETP.GEU.AND P2, PT, R11, R9, PT ;  /* 0x000000090b00720b */ /* 0x000fda0003f4e000 */
[----:B------:R-:W-:-:S04]  /*1b90*/  @P2 ISETP.GE.AND P0, PT, R10, R8, PT ;  /* 0x000000080a00220c */ /* 0x000fc80003f06270 */
[----:B------:R-:W-:-:S04]  /*1ba0*/  @P2 FSETP.EQ.AND P0, PT, R9, R11, !P0 ;  /* 0x0000000b0900220b */ /* 0x000fc80004702000 */
[----:B------:R-:W-:Y:S02]  /*1bb0*/  @P2 FSEL R11, R11, R9, P0 ;  /* 0x000000090b0b2208 */ /* 0x000fe40000000000 */
[----:B------:R-:W-:Y:S02]  /*1bc0*/  @P2 SEL R10, R10, R8, P0 ;  /* 0x000000080a0a2207 */ /* 0x000fe40000000000 */
[----:B---3--:R-:W-:-:S13]  /*1bd0*/  FSETP.GEU.AND P1, PT, R13, R11, PT ;  /* 0x0000000b0d00720b */ /* 0x008fda0003f2e000 */
        /* <DEDUP_REMOVED lines=9> */
[----:B0-----:R-:W-:-:S13]  /*1c70*/  FSETP.GEU.AND P1, PT, R3, R15, PT ;  /* 0x0000000f0300720b */ /* 0x001fda0003f2e000 */
[----:B------:R-:W-:Y:S05]  /*1c80*/  @!P1 BRA `(.L_x_28) ;  /* 0x0000002c00189947 */ /* 0x000fea0003800000 */
[----:B------:R-:W-:-:S04]  /*1c90*/  ISETP.GE.AND P0, PT, R2, R14, PT ;  /* 0x0000000e0200720c */ /* 0x000fc80003f06270 */
[----:B------:R-:W-:-:S04]  /*1ca0*/  FSETP.EQ.AND P0, PT, R15, R3, !P0 ;  /* 0x000000030f00720b */ /* 0x000fc80004702000 */
[----:B------:R-:W-:Y:S02]  /*1cb0*/  FSEL R3, R3, R15, P0 ;  /* 0x0000000f03037208 */ /* 0x000fe40000000000 */
[----:B------:R-:W-:Y:S01]  /*1cc0*/  SEL R2, R2, R14, P0 ;  /* 0x0000000e02027207 */ /* 0x000fe20000000000 */
[----:B------:R-:W-:Y:S06]  /*1cd0*/  BRA `(.L_x_28) ;  /* 0x0000002c00047947 */ /* 0x000fec0003800000 */
.L_x_17:
[----:B------:R-:W1:Y:S01]  /*1ce0*/  S2R R10, SR_LANEID ;  /* 0x00000000000a7919 */ /* 0x000e620000000000 */
[----:B0-----:R-:W-:Y:S01]  /*1cf0*/  LOP3.LUT R2, R0, 0x3e0, RZ, 0xc0, !PT ;  /* 0x000003e000027812 */ /* 0x001fe200078ec0ff */
[----:B------:R-:W-:Y:S03]  /*1d00*/  BSSY.RECONVERGENT B1, `(.L_x_29) ;  /* 0x0000022000017945 */ /* 0x000fe60003800200 */
[----:B------:R-:W-:Y:S01]  /*1d10*/  LOP3.LUT R5, RZ, R2, RZ, 0x33, !PT ;  /* 0x00000002ff057212 */ /* 0x000fe200078e33ff */
[----:B------:R-:W-:-:S04]  /*1d20*/  VIADD R3, R2, 0x20 ;  /* 0x0000002002037836 */ /* 0x000fc80000000000 */
[----:B------:R-:W-:Y:S01]  /*1d30*/  IMAD.IADD R5, R5, 0x1, R4 ;  /* 0x0000000105057824 */ /* 0x000fe200078e0204 */
[----:B------:R-:W-:-:S04]  /*1d40*/  ISETP.GT.AND P0, PT, R3, R4, PT ;  /* 0x000000040300720c */ /* 0x000fc80003f04270 */
[----:B------:R-:W-:Y:S02]  /*1d50*/  SEL R5, R5, 0x1f, P0 ;  /* 0x0000001f05057807 */ /* 0x000fe40000000000 */
[C---:B-1----:R-:W-:Y:S01]  /*1d60*/  ISETP.NE.AND P1, PT, R10.reuse, RZ, PT ;  /* 0x000000ff0a00720c */ /* 0x042fe20003f25270 */
[C---:B------:R-:W-:Y:S01]  /*1d70*/  VIADD R2, R10.reuse, 0x2 ;  /* 0x000000020a027836 */ /* 0x040fe20000000000 */
[----:B------:R-:W-:-:S04]  /*1d80*/  ISETP.GE.AND P0, PT, R10, R5, PT ;  /* 0x000000050a00720c */ /* 0x000fc80003f06270 */
[----:B------:R-:W-:Y:S01]  /*1d90*/  ISETP.GT.AND P5, PT, R2, R5, PT ;  /* 0x000000050200720c */ /* 0x000fe20003fa4270 */
[----:B------:R-:W-:-:S05]  /*1da0*/  VIADD R2, R10, 0x8 ;  /* 0x000000080a027836 */ /* 0x000fca0000000000 */
[----:B------:R-:W-:Y:S01]  /*1db0*/  ISETP.GT.AND P3, PT, R2, R5, PT ;  /* 0x000000050200720c */ /* 0x000fe20003f64270 */
[----:B------:R-:W0:Y:S01]  /*1dc0*/  @!P1 S2R R6, SR_CgaCtaId ;  /* 0x0000000000069919 */ /* 0x000e220000008800 */
[----:B------:R-:W-:Y:S01]  /*1dd0*/  @!P1 MOV R3, 0x400 ;  /* 0x0000040000039802 */ /* 0x000fe20000000f00 */
[----:B-----5:R-:W-:-:S03]  /*1de0*/  IMAD.MOV.U32 R2, RZ, RZ, R8 ;  /* 0x000000ffff027224 */ /* 0x020fc600078e0008 */
[----:B0-----:R-:W-:Y:S01]  /*1df0*/  @!P1 LEA R12, R6, R3, 0x18 ;  /* 0x00000003060c9211 */ /* 0x001fe200078ec0ff */
[C---:B------:R-:W-:Y:S01]  /*1e00*/  VIADD R6, R10.reuse, 0x4 ;  /* 0x000000040a067836 */ /* 0x040fe20000000000 */
[----:B------:R-:W-:Y:S01]  /*1e10*/  @!P1 SHF.R.U32.HI R3, RZ, 0x2, R0 ;  /* 0x00000002ff039819 */ /* 0x000fe20000011600 */
[----:B------:R-:W-:-:S03]  /*1e20*/  VIADD R10, R10, 0x10 ;  /* 0x000000100a0a7836 */ /* 0x000fc60000000000 */
[----:B------:R-:W-:Y:S02]  /*1e30*/  @!P1 LOP3.LUT R3, R3, 0xf8, RZ, 0xc0, !PT ;  /* 0x000000f803039812 */ /* 0x000fe400078ec0ff */
[-C--:B------:R-:W-:Y:S02]  /*1e40*/  ISETP.GT.AND P2, PT, R10, R5.reuse, PT ;  /* 0x000000050a00720c */ /* 0x080fe40003f44270 */
[----:B------:R0:W1:Y:S01]  /*1e50*/  SHFL.DOWN PT, R10, R9, 0x1, R5 ;  /* 0x08200000090a7989 */ /* 0x00006200000e0005 */
[----:B------:R-:W-:Y:S01]  /*1e60*/  @!P1 IMAD.IADD R12, R3, 0x1, R12 ;  /* 0x00000001030c9824 */ /* 0x000fe200078e020c */
[----:B------:R-:W-:Y:S01]  /*1e70*/  ISETP.GT.AND P4, PT, R6, R5, PT ;  /* 0x000000050600720c */ /* 0x000fe20003f84270 */
[----:B------:R-:W-:Y:S01]  /*1e80*/  IMAD.MOV.U32 R6, RZ, RZ, R9 ;  /* 0x000000ffff067224 */ /* 0x000fe200078e0009 */
[----:B------:R0:W2:Y:S01]  /*1e90*/  SHFL.DOWN PT, R3, R8, 0x1, R5 ;  /* 0x0820000008037989 */ /* 0x0000a200000e0005 */
[----:B------:R-:W-:Y:S10]  /*1ea0*/  @P0 BRA `(.L_x_30) ;  /* 0x00000000001c0947 */ /* 0x000ff40003800000 */
[----:B-1----:R-:W-:Y:S01]  /*1eb0*/  FSETP.GT.AND P6, PT, R9, R10, PT ;  /* 0x0000000a0900720b */ /* 0x002fe20003fc4000 */
[----:B--2---:R-:W-:Y:S02]  /*1ec0*/  IMAD.MOV.U32 R2, RZ, RZ, R3 ;  /* 0x000000ffff027224 */ /* 0x004fe400078e0003 */
[----:B------:R-:W-:-:S10]  /*1ed0*/  IMAD.MOV.U32 R6, RZ, RZ, R10 ;  /* 0x000000ffff067224 */ /* 0x000fd400078e000a */
[----:B------:R-:W-:-:S04]  /*1ee0*/  @!P6 ISETP.GE.AND P0, PT, R3, R8, PT ;  /* 0x000000080300e20c */ /* 0x000fc80003f06270 */
[----:B------:R-:W-:-:S04]  /*1ef0*/  @!P6 FSETP.EQ.AND P0, PT, R9, R10, !P0 ;  /* 0x0000000a0900e20b */ /* 0x000fc80004702000 */
[----:B------:R-:W-:Y:S02]  /*1f00*/  @!P6 SEL R2, R3, R8, P0 ;  /* 0x000000080302e207 */ /* 0x000fe40000000000 */
[----:B------:R-:W-:-:S07]  /*1f10*/  @!P6 FSEL R6, R10, R9, P0 ;  /* 0x000000090a06e208 */ /* 0x000fce0000000000 */
.L_x_30:
[----:B------:R-:W-:Y:S05]  /*1f20*/  BSYNC.RECONVERGENT B1 ;  /* 0x0000000000017941 */ /* 0x000fea0003800200 */
.L_x_29:
[----:B--2---:R2:W3:Y:S01]  /*1f30*/  SHFL.DOWN PT, R3, R2, 0x2, R5 ;  /* 0x0840000002037989 */ /* 0x0044e200000e0005 */
[----:B------:R-:W-:Y:S01]  /*1f40*/  BSSY.RECONVERGENT B1, `(.L_x_31) ;  /* 0x000000c000017945 */ /* 0x000fe20003800200 */
[----:B0-----:R-:W-:Y:S02]  /*1f50*/  IMAD.MOV.U32 R8, RZ, RZ, R2 ;  /* 0x000000ffff087224 */ /* 0x001fe400078e0002 */
[----:B------:R2:W0:Y:S01]  /*1f60*/  SHFL.DOWN PT, R7, R6, 0x2, R5 ;  /* 0x0840000006077989 */ /* 0x00042200000e0005 */
[----:B-1----:R-:W-:Y:S01]  /*1f70*/  IMAD.MOV.U32 R10, RZ, RZ, R6 ;  /* 0x000000ffff0a7224 */ /* 0x002fe200078e0006 */
[----:B------:R-:W-:Y:S06]  /*1f80*/  @P5 BRA `(.L_x_32) ;  /* 0x00000000001c5947 */ /* 0x000fec0003800000 */
[----:B0-----:R-:W-:Y:S01]  /*1f90*/  FSETP.GT.AND P5, PT, R6, R7, PT ;  /* 0x000000070600720b */ /* 0x001fe20003fa4000 */
[----:B---3--:R-:W-:Y:S02]  /*1fa0*/  IMAD.MOV.U32 R8, RZ, RZ, R3 ;  /* 0x000000ffff087224 */ /* 0x008fe400078e0003 */
[----:B------:R-:W-:-:S10]  /*1fb0*/  IMAD.MOV.U32 R10, RZ, RZ, R7 ;  /* 0x000000ffff0a7224 */ /* 0x000fd400078e0007 */
[----:B------:R-:W-:-:S04]  /*1fc0*/  @!P5 ISETP.GE.AND P0, PT, R3, R2, PT ;  /* 0x000000020300d20c */ /* 0x000fc80003f06270 */
[----:B------:R-:W-:-:S04]  /*1fd0*/  @!P5 FSETP.EQ.AND P0, PT, R6, R7, !P0 ;  /* 0x000000070600d20b */ /* 0x000fc80004702000 */
[----:B------:R-:W-:Y:S02]  /*1fe0*/  @!P5 SEL R8, R3, R2, P0 ;  /* 0x000000020308d207 */ /* 0x000fe40000000000 */
[----:B------:R-:W-:-:S07]  /*1ff0*/  @!P5 FSEL R10, R7, R6, P0 ;  /* 0x00000006070ad208 */ /* 0x000fce0000000000 */
.L_x_32:
[----:B------:R-:W-:Y:S05]  /*2000*/  BSYNC.RECONVERGENT B1 ;  /* 0x0000000000017941 */ /* 0x000fea0003800200 */
.L_x_31:
[----:B---3--:R1:W3:Y:S01]  /*2010*/  SHFL.DOWN PT, R3, R8, 0x4, R5 ;  /* 0x0880000008037989 */ /* 0x0082e200000e0005 */
[----:B------:R-:W-:Y:S01]  /*2020*/  BSSY.RECONVERGENT B1, `(.L_x_33) ;  /* 0x000000c000017945 */ /* 0x000fe20003800200 */
[----:B--2---:R-:W-:Y:S02]  /*2030*/  IMAD.MOV.U32 R2, RZ, RZ, R8 ;  /* 0x000000ffff027224 */ /* 0x004fe400078e0008 */
[----:B0-----:R1:W0:Y:S01]  /*2040*/  SHFL.DOWN PT, R7, R10, 0x4, R5 ;  /* 0x088000000a077989 */ /* 0x00122200000e0005 */
[----:B------:R-:W-:Y:S01]  /*2050*/  IMAD.MOV.U32 R6, RZ, RZ, R10 ;  /* 0x000000ffff067224 */ /* 0x000fe200078e000a */
        /* <DEDUP_REMOVED lines=8> */
.L_x_34:
[----:B------:R-:W-:Y:S05]  /*20e0*/  BSYNC.RECONVERGENT B1 ;  /* 0x0000000000017941 */ /* 0x000fea0003800200 */
.L_x_33:
[----:B---3--:R2:W3:Y:S01]  /*20f0*/  SHFL.DOWN PT, R3, R2, 0x8, R5 ;  /* 0x0900000002037989 */ /* 0x0084e200000e0005 */
[----:B------:R-:W-:Y:S01]  /*2100*/  BSSY.RECONVERGENT B1, `(.L_x_35) ;  /* 0x000000c000017945 */ /* 0x000fe20003800200 */
[----:B-1----:R-:W-:Y:S02]  /*2110*/  IMAD.MOV.U32 R8, RZ, RZ, R2 ;  /* 0x000000ffff087224 */ /* 0x002fe400078e0002 */
        /* <DEDUP_REMOVED lines=10> */
.L_x_36:
[----:B------:R-:W-:Y:S05]  /*21c0*/  BSYNC.RECONVERGENT B1 ;  /* 0x0000000000017941 */ /* 0x000fea0003800200 */
.L_x_35:
[----:B0-----:R0:W1:Y:S01]  /*21d0*/  SHFL.DOWN PT, R7, R8, 0x10, R5 ;  /* 0x0a00000008077989 */ /* 0x00106200000e0005 */
[----:B------:R-:W-:Y:S01]  /*21e0*/  BSSY.RECONVERGENT B1, `(.L_x_37) ;  /* 0x000000c000017945 */ /* 0x000fe20003800200 */
[----:B--2---:R-:W-:Y:S02]  /*21f0*/  IMAD.MOV.U32 R2, RZ, RZ, R8 ;  /* 0x000000ffff027224 */ /* 0x004fe400078e0008 */
[----:B------:R0:W2:Y:S01]  /*2200*/  SHFL.DOWN PT, R9, R10, 0x10, R5 ;  /* 0x0a0000000a097989 */ /* 0x0000a200000e0005 */
[----:B---3--:R-:W-:Y:S01]  /*2210*/  IMAD.MOV.U32 R3, RZ, RZ, R10 ;  /* 0x000000ffff037224 */ /* 0x008fe200078e000a */
[----:B------:R-:W-:Y:S06]  /*2220*/  @P2 BRA `(.L_x_38) ;  /* 0x00000000001c2947 */ /* 0x000fec0003800000 */
[----:B--2---:R-:W-:Y:S01]  /*2230*/  FSETP.GT.AND P2, PT, R10, R9, PT ;  /* 0x000000090a00720b */ /* 0x004fe20003f44000 */
[----:B-1----:R-:W-:Y:S02]  /*2240*/  IMAD.MOV.U32 R2, RZ, RZ, R7 ;  /* 0x000000ffff027224 */ /* 0x002fe400078e0007 */
[----:B------:R-:W-:-:S10]  /*2250*/  IMAD.MOV.U32 R3, RZ, RZ, R9 ;  /* 0x000000ffff037224 */ /* 0x000fd400078e0009 */
[----:B------:R-:W-:-:S04]  /*2260*/  @!P2 ISETP.GE.AND P0, PT, R7, R8, PT ;  /* 0x000000080700a20c */ /* 0x000fc80003f06270 */
[----:B------:R-:W-:-:S04]  /*2270*/  @!P2 FSETP.EQ.AND P0, PT, R10, R9, !P0 ;  /* 0x000000090a00a20b */ /* 0x000fc80004702000 */
[----:B------:R-:W-:Y:S02]  /*2280*/  @!P2 SEL R2, R7, R8, P0 ;  /* 0x000000080702a207 */ /* 0x000fe40000000000 */
[----:B------:R-:W-:-:S07]  /*2290*/  @!P2 FSEL R3, R9, R10, P0 ;  /* 0x0000000a0903a208 */ /* 0x000fce0000000000 */
.L_x_38:
[----:B------:R-:W-:Y:S05]  /*22a0*/  BSYNC.RECONVERGENT B1 ;  /* 0x0000000000017941 */ /* 0x000fea0003800200 */
.L_x_37:
[----:B------:R-:W-:Y:S01]  /*22b0*/  ISETP.GE.AND P0, PT, R4, 0x21, PT ;  /* 0x000000210400780c */ /* 0x000fe20003f06270 */
[----:B------:R3:W-:Y:S01]  /*22c0*/  @!P1 STS.64 [R12+0x8], R2 ;  /* 0x000008020c009388 */ /* 0x0007e20000000a00 */
[----:B------:R-:W-:Y:S02]  /*22d0*/  BAR.SYNC.DEFER_BLOCKING 0x0 ;  /* 0x0000000000007b1d */ /* 0x000fe40000010000 */
[----:B------:R-:W-:-:S13]  /*22e0*/  ISETP.NE.OR P0, PT, R0, RZ, !P0 ;  /* 0x000000ff0000720c */ /* 0x000fda0004705670 */
[----:B---3--:R-:W-:Y:S05]  /*22f0*/  @P0 BRA `(.L_x_28) ;  /* 0x00000024007c0947 */ /* 0x008fea0003800000 */
[----:B------:R-:W3:Y:S01]  /*2300*/  S2UR UR5, SR_CgaCtaId ;  /* 0x00000000000579c3 */ /* 0x000ee20000008800 */
[----:B------:R-:W-:Y:S01]  /*2310*/  UMOV UR4, 0x400 ;  /* 0x0000040000047882 */ /* 0x000fe20000000000 */
[----:B------:R-:W-:Y:S01]  /*2320*/  ISETP.GE.U32.AND P2, PT, R4, 0x41, PT ;  /* 0x000000410400780c */ /* 0x000fe20003f46070 */
[----:B---3--:R-:W-:-:S09]  /*2330*/  ULEA UR4, UR5, UR4, 0x18 ;  /* 0x0000000405047291 */ /* 0x008fd2000f8ec0ff */
[----:B0-2---:R-:W0:Y:S02]  /*2340*/  LDS.128 R8, [UR4+0x10] ;  /* 0x00001004ff087984 */ /* 0x005e240008000c00 */
[----:B0-----:R-:W-:-:S13]  /*2350*/  FSETP.GEU.AND P1, PT, R9, R3, PT ;  /* 0x000000030900720b */ /* 0x001fda0003f2e000 */
[----:B------:R-:W-:-:S04]  /*2360*/  @P1 ISETP.GE.AND P0, PT, R8, R2, PT ;  /* 0x000000020800120c */ /* 0x000fc80003f06270 */
[----:B------:R-:W-:-:S04]  /*2370*/  @P1 FSETP.EQ.AND P0, PT, R3, R9, !P0 ;  /* 0x000000090300120b */ /* 0x000fc80004702000 */
[----:B------:R-:W-:Y:S02]  /*2380*/  @P1 FSEL R9, R9, R3, P0 ;  /* 0x0000000309091208 */ /* 0x000fe40000000000 */
[----:B------:R-:W-:-:S03]  /*2390*/  @P1 SEL R8, R8, R2, P0 ;  /* 0x0000000208081207 */ /* 0x000fc60000000000 */
[----:B------:R-:W-:Y:S02]  /*23a0*/  IMAD.MOV.U32 R3, RZ, RZ, R9 ;  /* 0x000000ffff037224 */ /* 0x000fe400078e0009 */
[----:B------:R-:W-:Y:S01]  /*23b0*/  IMAD.MOV.U32 R2, RZ, RZ, R8 ;  /* 0x000000ffff027224 */ /* 0x000fe200078e0008 */
[----:B------:R-:W-:Y:S06]  /*23c0*/  @!P2 BRA `(.L_x_28) ;  /* 0x000000240048a947 */ /* 0x000fec0003800000 */
[----:B------:R-:W-:Y:S01]  /*23d0*/  FSETP.GEU.AND P1, PT, R11, R9, PT ;  /* 0x000000090b00720b */ /* 0x000fe20003f2e000 */
[----:B------:R-:W-:Y:S01]  /*23e0*/  IMAD.MOV.U32 R2, RZ, RZ, R10 ;  /* 0x000000ffff027224 */ /* 0x000fe200078e000a */
[----:B------:R-:W-:Y:S01]  /*23f0*/  ISETP.GE.U32.AND P2, PT, R4, 0x61, PT ;  /* 0x000000610400780c */ /* 0x000fe20003f46070 */
[----:B------:R-:W-:-:S10]  /*2400*/  IMAD.MOV.U32 R3, RZ, RZ, R11 ;  /* 0x000000ffff037224 */ /* 0x000fd400078e000b */
[----:B------:R-:W-:-:S04]  /*2410*/  @P1 ISETP.GE.AND P0, PT, R2, R8, PT ;  /* 0x000000080200120c */ /* 0x000fc80003f06270 */
[----:B------:R-:W-:-:S04]  /*2420*/  @P1 FSETP.EQ.AND P0, PT, R9, R3, !P0 ;  /* 0x000000030900120b */ /* 0x000fc80004702000 */
[----:B------:R-:W-:Y:S02]  /*2430*/  @P1 SEL R2, R2, R8, P0 ;  /* 0x0000000802021207 */ /* 0x000fe40000000000 */
[----:B------:R-:W-:Y:S01]  /*2440*/  @P1 FSEL R3, R3, R9, P0 ;  /* 0x0000000903031208 */ /* 0x000fe20000000000 */
[----:B------:R-:W-:Y:S06]  /*2450*/  @!P2 BRA `(.L_x_28) ;  /* 0x000000240024a947 */ /* 0x000fec0003800000 */
[----:B------:R-:W0:Y:S01]  /*2460*/  LDS.128 R8, [UR4+0x20] ;  /* 0x00002004ff087984 */ /* 0x000e220008000c00 */
[----:B------:R-:W-:Y:S02]  /*2470*/  ISETP.GE.U32.AND P2, PT, R4, 0x81, PT ;  /* 0x000000810400780c */ /* 0x000fe40003f46070 */
        /* <DEDUP_REMOVED lines=27> */
[----:B------:R-:W-:Y:S02]  /*2630*/  FSETP.GEU.AND P1, PT, R11, R9, PT ;  /* 0x000000090b00720b */ /* 0x000fe40003f2e000 */
[----:B------:R-:W-:-:S11]  /*2640*/  ISETP.GE.U32.AND P2, PT, R4, 0xe1, PT ;  /* 0x000000e10400780c */ /* 0x000fd60003f46070 */
[----:B------:R-:W-:-:S04]  /*2650*/  @P1 ISETP.GE.AND P0, PT, R10, R8, PT ;  /* 0x000000080a00120c */ /* 0x000fc80003f06270 */
[----:B------:R-:W-:-:S04]  /*2660*/  @P1 FSETP.EQ.AND P0, PT, R9, R11, !P0 ;  /* 0x0000000b0900120b */ /* 0x000fc80004702000 */
[----:B------:R-:W-:Y:S02]  /*2670*/  @P1 FSEL R11, R11, R9, P0 ;  /* 0x000000090b0b1208 */ /* 0x000fe40000000000 */
[----:B------:R-:W-:-:S03]  /*2680*/  @P1 SEL R10, R10, R8, P0 ;  /* 0x000000080a0a1207 */ /* 0x000fc60000000000 */
[----:B------:R-:W-:Y:S02]  /*2690*/  IMAD.MOV.U32 R3, RZ, RZ, R11 ;  /* 0x000000ffff037224 */ /* 0x000fe400078e000b */
[----:B------:R-:W-:Y:S01]  /*26a0*/  IMAD.MOV.U32 R2, RZ, RZ, R10 ;  /* 0x000000ffff027224 */ /* 0x000fe200078e000a */
[----:B------:R-:W-:Y:S06]  /*26b0*/  @!P2 BRA `(.L_x_28) ;  /* 0x00000020008ca947 */ /* 0x000fec0003800000 */
[----:B------:R-:W0:Y:S02]  /*26c0*/  LDS.64 R2, [UR4+0x40] ;  /* 0x00004004ff027984 */ /* 0x000e240008000a00 */
[----:B0-----:R-:W-:-:S13]  /*26d0*/  FSETP.GEU.AND P0, PT, R3, R11, PT ;  /* 0x0000000b0300720b */ /* 0x001fda0003f0e000 */
[----:B------:R-:W-:Y:S05]  /*26e0*/  @!P0 BRA `(.L_x_28) ;  /* 0x0000002000808947 */ /* 0x000fea0003800000 */
[----:B------:R-:W-:-:S04]  /*26f0*/  ISETP.GE.AND P0, PT, R2, R10, PT ;  /* 0x0000000a0200720c */ /* 0x000fc80003f06270 */
[----:B------:R-:W-:-:S04]  /*2700*/  FSETP.EQ.AND P0, PT, R11, R3, !P0 ;  /* 0x000000030b00720b */ /* 0x000fc80004702000 */
[----:B------:R-:W-:Y:S02]  /*2710*/  FSEL R3, R3, R11, P0 ;  /* 0x0000000b03037208 */ /* 0x000fe40000000000 */
[----:B------:R-:W-:Y:S01]  /*2720*/  SEL R2, R2, R10, P0 ;  /* 0x0000000a02027207 */ /* 0x000fe20000000000 */
[----:B------:R-:W-:Y:S06]  /*2730*/  BRA `(.L_x_28) ;  /* 0x00000020006c7947 */ /* 0x000fec0003800000 */
.L_x_4:
[----:B------:R-:W0:Y:S01]  /*2740*/  S2R R0, SR_TID.X ;  /* 0x0000000000007919 */ /* 0x000e220000002100 */
[----:B------:R-:W0:Y:S02]  /*2750*/  LDC.64 R2, c[0x0][0x380] ;  /* 0x0000e000ff027b82 */ /* 0x000e240000000a00 */
[----:B0-----:R-:W-:-:S05]  /*2760*/  IMAD.WIDE.U32 R2, R0, 0x8, R2 ;  /* 0x0000000800027825 */ /* 0x001fca00078e0002 */
[----:B------:R-:W2:Y:S04]  /*2770*/  LDG.E.CONSTANT R11, desc[UR8][R2.64] ;  /* 0x00000008020b7981 */ /* 0x000ea8000c1e9900 */
[----:B------:R-:W2:Y:S04]  /*2780*/  LDG.E.CONSTANT R4, desc[UR8][R2.64+0x800] ;  /* 0x0008000802047981 */ /* 0x000ea8000c1e9900 */
[----:B------:R-:W3:Y:S04]  /*2790*/  LDG.E.CONSTANT R10, desc[UR8][R2.64+0x4] ;  /* 0x00000408020a7981 */ /* 0x000ee8000c1e9900 */
[----:B------:R-:W3:Y:S04]  /*27a0*/  LDG.E.CONSTANT R5, desc[UR8][R2.64+0x804] ;  /* 0x0008040802057981 */ /* 0x000ee8000c1e9900 */
[----:B------:R-:W4:Y:S04]  /*27b0*/  LDG.E.CONSTANT R6, desc[UR8][R2.64+0x1000] ;  /* 0x0010000802067981 */ /* 0x000f28000c1e9900 */
[----:B------:R-:W5:Y:S04]  /*27c0*/  LDG.E.CONSTANT R7, desc[UR8][R2.64+0x1004] ;  /* 0x0010040802077981 */ /* 0x000f68000c1e9900 */
        /* <DEDUP_REMOVED lines=9> */
[----:B------:R-:W5:Y:S01]  /*2860*/  LDG.E.CONSTANT R19, desc[UR8][R2.64+0x3804] ;  /* 0x0038040802137981 */ /* 0x000f62000c1e9900 */
[----:B------:R-:W-:Y:S01]  /*2870*/  UISETP.GE.U32.AND UP0, UPT, UR4, 0x1000, UPT ;  /* 0x000010000400788c */ /* 0x000fe2000bf06070 */
[----:B--2---:R-:W-:-:S04]  /*2880*/  ISETP.GE.AND P0, PT, R4, R11, PT ;  /* 0x0000000b0400720c */ /* 0x004fc80003f06270 */
[----:B---3--:R-:W-:-:S04]  /*2890*/  FSETP.NEU.OR P0, PT, R10, R5, P0 ;  /* 0x000000050a00720b */ /* 0x008fc8000070d400 */
[----:B------:R-:W-:-:S13]  /*28a0*/  FSETP.GEU.AND P0, PT, R5, R10, P0 ;  /* 0x0000000a0500720b */ /* 0x000fda000070e000 */
[----:B------:R-:W-:Y:S02]  /*28b0*/  @!P0 IMAD.MOV.U32 R11, RZ, RZ, R4 ;  /* 0x000000ffff0b8224 */ /* 0x000fe400078e0004 */
[----:B------:R-:W-:-:S03]  /*28c0*/  @!P0 IMAD.MOV.U32 R10, RZ, RZ, R5 ;  /* 0x000000ffff0a8224 */ /* 0x000fc600078e0005 */
[----:B----4-:R-:W-:-:S04]  /*28d0*/  ISETP.GE.AND P0, PT, R6, R11, PT ;  /* 0x0000000b0600720c */ /* 0x010fc80003f06270 */
[----:B-----5:R-:W-:-:S04]  /*28e0*/  FSETP.NEU.OR P0, PT, R10, R7, P0 ;  /* 0x000000070a00720b */ /* 0x020fc8000070d400 */
[----:B------:R-:W-:-:S13]  /*28f0*/  FSETP.LEU.AND P0, PT, R10, R7, P0 ;  /* 0x000000070a00720b */ /* 0x000fda000070b000 */
[----:B------:R-:W-:Y:S02]  /*2900*/  @!P0 IMAD.MOV.U32 R11, RZ, RZ, R6 ;  /* 0x000000ffff0b8224 */ /* 0x000fe400078e0006 */
[----:B------:R-:W-:-:S03]  /*2910*/  @!P0 IMAD.MOV.U32 R10, RZ, RZ, R7 ;  /* 0x000000ffff0a8224 */ /* 0x000fc600078e0007 */
[----:B------:R-:W-:-:S04]  /*2920*/  ISETP.GE.AND P0, PT, R8, R11, PT ;  /* 0x0000000b0800720c */ /* 0x000fc80003f06270 */
[----:B------:R-:W-:-:S04]  /*2930*/  FSETP.NEU.OR P0, PT, R10, R9, P0 ;  /* 0x000000090a00720b */ /* 0x000fc8000070d400 */
        /* <DEDUP_REMOVED lines=12> */
[----:B------:R-:W-:Y:S02]  /*2a00*/  @!P0 IMAD.MOV.U32 R10, RZ, RZ, R15 ;  /* 0x000000ffff0a8224 */ /* 0x000fe400078e000f */
[----:B------:R-:W-:Y:S01]  /*2a10*/  IMAD.MOV.U32 R15, RZ, RZ, 0x800 ;  /* 0x00000800ff0f7424 */ /* 0x000fe200078e00ff */
        /* <DEDUP_REMOVED lines=9> */
[----:B------:R-:W-:Y:S01]  /*2ab0*/  @!P0 IMAD.MOV.U32 R10, RZ, RZ, R19 ;  /* 0x000000ffff0a8224 */ /* 0x000fe200078e0013 */
[----:B------:R-:W-:Y:S06]  /*2ac0*/  BRA.U !UP0, `(.L_x_39) ;  /* 0x00000005080c7547 */ /* 0x000fec000b800000 */
[----:B------:R-:W-:Y:S01]  /*2ad0*/  IMAD.MOV.U32 R15, RZ, RZ, 0x800 ;  /* 0x00000800ff0f7424 */ /* 0x000fe200078e00ff */
[----:B------:R-:W0:Y:S01]  /*2ae0*/  LDCU UR5, c[0x0][0x3d0] ;  /* 0x00007a00ff0577ac */ /* 0x000e220008000800 */
[----:B------:R-:W-:-:S12]  /*2af0*/  UIADD3 UR6, UPT, UPT, UR4, -0x800, URZ ;  /* 0xfffff80004067890 */ /* 0x000fd8000fffe0ff */
.L_x_41:
[----:B------:R-:W-:-:S05]  /*2b00*/  IMAD.WIDE R4, R15, 0x8, R2 ;  /* 0x000000080f047825 */ /* 0x000fca00078e0202 */
[----:B------:R-:W2:Y:S04]  /*2b10*/  LDG.E.CONSTANT R6, desc[UR8][R4.64] ;  /* 0x0000000804067981 */ /* 0x000ea8000c1e9900 */
        /* <DEDUP_REMOVED lines=14> */
[----:B------:R1:W5:Y:S01]  /*2c00*/  LDG.E.CONSTANT R25, desc[UR8][R4.64+0x3804] ;  /* 0x0038040804197981 */ /* 0x000362000c1e9900 */
[----:B0-----:R-:W-:-:S02]  /*2c10*/  UMOV UR4, UR5 ;  /* 0x0000000500047c82 */ /* 0x001fc40008000000 */
[----:B-1----:R-:W-:-:S04]  /*2c20*/  IADD3 R4, PT, PT, -R15, UR4, RZ ;  /* 0x000000040f047c10 */ /* 0x002fc8000fffe1ff */
[----:B------:R-:W-:Y:S02]  /*2c30*/  ISETP.GE.AND P1, PT, R4, 0x800, PT ;  /* 0x000008000400780c */ /* 0x000fe40003f26270 */
[----:B--2---:R-:W-:-:S04]  /*2c40*/  ISETP.GE.AND P0, PT, R6, R11, PT ;  /* 0x0000000b0600720c */ /* 0x004fc80003f06270 */
[----:B---3--:R-:W-:-:S04]  /*2c50*/  FSETP.NEU.OR P0, PT, R10, R7, P0 ;  /* 0x000000070a00720b */ /* 0x008fc8000070d400 */
[----:B------:R-:W-:-:S13]  /*2c60*/  FSETP.LEU.AND P0, PT, R10, R7, P0 ;  /* 0x000000070a00720b */ /* 0x000fda000070b000 */
        /* <DEDUP_REMOVED lines=37> */
[----:B------:R-:W-:Y:S06]  /*2ec0*/  @!P1 BRA `(.L_x_40) ;  /* 0x00000010008c9947 */ /* 0x000fec0003800000 */
[----:B------:R-:W-:-:S05]  /*2ed0*/  VIADD R15, R15, 0x800 ;  /* 0x000008000f0f7836 */ /* 0x000fca0000000000 */
[----:B------:R-:W-:-:S13]  /*2ee0*/  ISETP.GT.AND P0, PT, R15, UR6, PT ;  /* 0x000000060f007c0c */ /* 0x000fda000bf04270 */
[----:B------:R-:W-:Y:S05]  /*2ef0*/  @!P0 BRA `(.L_x_41) ;  /* 0xfffffffc00008947 */ /* 0x000fea000383ffff */
.L_x_39:
[----:B------:R-:W-:-:S13]  /*2f00*/  ISETP.GE.AND P0, PT, R15, UR4, PT ;  /* 0x000000040f007c0c */ /* 0x000fda000bf06270 */
[----:B------:R-:W-:Y:S05]  /*2f10*/  @P0 BRA `(.L_x_40) ;  /* 0x0000001000780947 */ /* 0x000fea0003800000 */
[----:B------:R-:W-:Y:S01]  /*2f20*/  IADD3 R13, PT, PT, -R15, UR4, RZ ;  /* 0x000000040f0d7c10 */ /* 0x000fe2000fffe1ff */
[----:B------:R-:W-:Y:S03]  /*2f30*/  BSSY.RECONVERGENT B1, `(.L_x_40) ;  /* 0x000011c000017945 */ /* 0x000fe60003800200 */
[----:B------:R-:W-:-:S13]  /*2f40*/  ISETP.GE.AND P0, PT, R0, R13, PT ;  /* 0x0000000d0000720c */ /* 0x000fda0003f06270 */
[----:B------:R-:W-:Y:S05]  /*2f50*/  @P0 BRA `(.L_x_42) ;  /* 0x0000001000640947 */ /* 0x000fea0003800000 */
[----:B------:R-:W-:Y:S01]  /*2f60*/  LOP3.LUT R2, RZ, R0, RZ, 0x33, !PT ;  /* 0x00000000ff027212 */ /* 0x000fe200078e33ff */
[----:B------:R-:W-:Y:S01]  /*2f70*/  BSSY.RECONVERGENT B2, `(.L_x_43) ;  /* 0x000001e000027945 */ /* 0x000fe20003800200 */
[----:B------:R-:W-:Y:S02]  /*2f80*/  IMAD.MOV.U32 R12, RZ, RZ, R0 ;  /* 0x000000ffff0c7224 */ /* 0x000fe400078e0000 */
[----:B------:R-:W-:-:S04]  /*2f90*/  IADD3 R2, PT, PT, -R15, UR4, R2 ;  /* 0x000000040f027c10 */ /* 0x000fc8000fffe102 */
[C---:B------:R-:W-:Y:S02]  /*2fa0*/  LOP3.LUT R3, R2.reuse, 0x300, RZ, 0xc0, !PT ;  /* 0x0000030002037812 */ /* 0x040fe400078ec0ff */
[----:B------:R-:W-:Y:S02]  /*2fb0*/  ISETP.GE.U32.AND P2, PT, R2, 0x300, PT ;  /* 0x000003000200780c */ /* 0x000fe40003f46070 */
[----:B------:R-:W-:-:S13]  /*2fc0*/  ISETP.NE.AND P0, PT, R3, 0x300, PT ;  /* 0x000003000300780c */ /* 0x000fda0003f05270 */
[----:B------:R-:W-:Y:S05]  /*2fd0*/  @!P0 BRA `(.L_x_44) ;  /* 0x00000000005c8947 */ /* 0x000fea0003800000 */
[----:B------:R-:W0:Y:S01]  /*2fe0*/  LDC.64 R4, c[0x0][0x380] ;  /* 0x0000e000ff047b82 */ /* 0x000e220000000a00 */
[----:B------:R-:W-:Y:S01]  /*2ff0*/  LEA.HI R2, R2, 0x1, RZ, 0x18 ;  /* 0x0000000102027811 */ /* 0x000fe200078fc0ff */
[----:B------:R-:W-:Y:S02]  /*3000*/  IMAD.MOV.U32 R8, RZ, RZ, R11 ;  /* 0x000000ffff087224 */ /* 0x000fe400078e000b */
[----:B------:R-:W-:Y:S01]  /*3010*/  IMAD.MOV.U32 R9, RZ, RZ, R10 ;  /* 0x000000ffff097224 */ /* 0x000fe200078e000a */
[----:B------:R-:W-:Y:S01]  /*3020*/  LOP3.LUT R2, R2, 0x3, RZ, 0xc0, !PT ;  /* 0x0000000302027812 */ /* 0x000fe200078ec0ff */
[----:B------:R-:W-:Y:S02]  /*3030*/  IMAD.IADD R7, R0, 0x1, R15 ;  /* 0x0000000100077824 */ /* 0x000fe400078e020f */
[----:B------:R-:W-:Y:S02]  /*3040*/  IMAD.MOV.U32 R12, RZ, RZ, R0 ;  /* 0x000000ffff0c7224 */ /* 0x000fe400078e0000 */
[----:B------:R-:W-:-:S07]  /*3050*/  IMAD.MOV R6, RZ, RZ, -R2 ;  /* 0x000000ffff067224 */ /* 0x000fce00078e0a02 */
.L_x_45:
[----:B0-----:R-:W-:-:S05]  /*3060*/  IMAD.WIDE.U32 R2, R7, 0x8, R4 ;  /* 0x0000000807027825 */ /* 0x001fca00078e0004 */
[----:B------:R-:W2:Y:S04]  /*3070*/  LDG.E.CONSTANT R10, desc[UR8][R2.64+0x4] ;  /* 0x00000408020a7981 */ /* 0x000ea8000c1e9900 */
[----:B------:R-:W3:Y:S01]  /*3080*/  LDG.E.CONSTANT R11, desc[UR8][R2.64] ;  /* 0x00000008020b7981 */ /* 0x000ee2000c1e9900 */
[----:B------:R-:W-:Y:S02]  /*3090*/  VIADD R6, R6, 0x1 ;  /* 0x0000000106067836 */ /* 0x000fe40000000000 */
[----:B------:R-:W-:Y:S02]  /*30a0*/  VIADD R12, R12, 0x100 ;  /* 0x000001000c0c7836 */ /* 0x000fe40000000000 */
[----:B------:R-:W-:Y:S01]  /*30b0*/  VIADD R7, R7, 0x100 ;  /* 0x0000010007077836 */ /* 0x000fe20000000000 */
[----:B------:R-:W-:-:S02]  /*30c0*/  ISETP.NE.AND P3, PT, R6, RZ, PT ;  /* 0x000000ff0600720c */ /* 0x000fc40003f65270 */
        /* <DEDUP_REMOVED lines=8> */
.L_x_44:
[----:B------:R-:W-:Y:S05]  /*3150*/  BSYNC.RECONVERGENT B2 ;  /* 0x0000000000027941 */ /* 0x000fea0003800200 */
.L_x_43:
[----:B------:R-:W-:Y:S05]  /*3160*/  @!P2 BRA `(.L_x_42) ;  /* 0x0000000c00e0a947 */ /* 0x000fea0003800000 */
[----:B------:R-:W0:Y:S01]  /*3170*/  LDCU.64 UR12, c[0x0][0x380] ;  /* 0x00007000ff0c77ac */ /* 0x000e220008000a00 */
[----:B------:R-:W-:Y:S01]  /*3180*/  IMAD.IADD R5, R13, 0x1, -R12 ;  /* 0x000000010d057824 */ /* 0x000fe200078e0a0c */
[C---:B------:R-:W-:Y:S01]  /*3190*/  IADD3 R2, P0, PT, R12.reuse, R15, RZ ;  /* 0x0000000f0c027210 */ /* 0x040fe20007f1e0ff */
[----:B------:R-:W-:Y:S01]  /*31a0*/  BSSY.RECONVERGENT B2, `(.L_x_46) ;  /* 0x000008a000027945 */ /* 0x000fe20003800200 */
[----:B------:R-:W-:Y:S02]  /*31b0*/  IMAD.IADD R15, R12, 0x1, R15 ;  /* 0x000000010c0f7824 */ /* 0x000fe400078e020f */
[----:B------:R-:W-:Y:S01]  /*31c0*/  ISETP.GT.AND P1, PT, R5, 0xc00, PT ;  /* 0x00000c000500780c */ /* 0x000fe20003f24270 */
[----:B------:R-:W-:Y:S01]  /*31d0*/  IMAD.X R3, RZ, RZ, RZ, P0 ;  /* 0x000000ffff037224 */ /* 0x000fe200000e06ff */
[----:B0-----:R-:W-:-:S04]  /*31e0*/  LEA R4, P0, R2, UR12, 0x3 ;  /* 0x0000000c02047c11 */ /* 0x001fc8000f8018ff */
[----:B------:R-:W-:Y:S02]  /*31f0*/  LEA.HI.X R2, R2, UR13, R3, 0x3, P0 ;  /* 0x0000000d02027c11 */ /* 0x000fe400080f1c03 */
[----:B------:R-:W-:-:S05]  /*3200*/  IADD3 R4, P0, PT, R4, 0x1804, RZ ;  /* 0x0000180404047810 */ /* 0x000fca0007f1e0ff */
[----:B------:R-:W-:Y:S01]  /*3210*/  IMAD.X R5, RZ, RZ, R2, P0 ;  /* 0x000000ffff057224 */ /* 0x000fe200000e0602 */
[----:B------:R-:W-:Y:S01]  /*3220*/  PLOP3.LUT P0, PT, PT, PT, PT, 0x80, 0x8 ;  /* 0x000000000008781c */ /* 0x000fe20003f0f070 */
[----:B------:R-:W-:-:S12]  /*3230*/  @!P1 BRA `(.L_x_47) ;  /* 0x0000000800009947 */ /* 0x000fd80003800000 */
[----:B------:R-:W0:Y:S01]  /*3240*/  LDC.64 R2, c[0x0][0x380] ;  /* 0x0000e000ff027b82 */ /* 0x000e220000000a00 */
[----:B------:R-:W-:Y:S01]  /*3250*/  PLOP3.LUT P0, PT, PT, PT, PT, 0x8, 0x80 ;  /* 0x000000000080781c */ /* 0x000fe20003f0e170 */
[----:B------:R-:W-:-:S12]  /*3260*/  VIADD R17, R13, 0xfffff400 ;  /* 0xfffff4000d117836 */ /* 0x000fd80000000000 */
.L_x_48:
[C---:B0-----:R-:W-:Y:S01]  /*3270*/  IMAD.WIDE.U32 R6, R15.reuse, 0x8, R2 ;  /* 0x000000080f067825 */ /* 0x041fe200078e0002 */
[----:B------:R-:W2:Y:S04]  /*3280*/  LDG.E.CONSTANT R20, desc[UR8][R4.64+-0x1000] ;  /* 0xfff0000804147981 */ /* 0x000ea8000c1e9900 */
[----:B------:R-:W3:Y:S04]  /*3290*/  LDG.E.CONSTANT R19, desc[UR8][R6.64+0x4] ;  /* 0x0000040806137981 */ /* 0x000ee8000c1e9900 */
[----:B------:R0:W4:Y:S04]  /*32a0*/  LDG.E.CONSTANT R22, desc[UR8][R6.64] ;  /* 0x0000000806167981 */ /* 0x000128000c1e9900 */
[----:B------:R-:W5:Y:S04]  /*32b0*/  LDG.E.CONSTANT R18, desc[UR8][R4.64+-0x1004] ;  /* 0xffeffc0804127981 */ /* 0x000f68000c1e9900 */
[----:B------:R-:W5:Y:S04]  /*32c0*/  LDG.E.CONSTANT R23, desc[UR8][R4.64+-0x800] ;  /* 0xfff8000804177981 */ /* 0x000f68000c1e9900 */
[----:B------:R-:W5:Y:S04]  /*32d0*/  LDG.E.CONSTANT R21, desc[UR8][R4.64+-0x804] ;  /* 0xfff7fc0804157981 */ /* 0x000f68000c1e9900 */
[----:B------:R-:W5:Y:S01]  /*32e0*/  LDG.E.CONSTANT R16, desc[UR8][R4.64] ;  /* 0x0000000804107981 */ /* 0x000f62000c1e9900 */
[----:B------:R-:W-:-:S03]  /*32f0*/  VIADD R9, R15, 0x400 ;  /* 0x000004000f097836 */ /* 0x000fc60000000000 */
[----:B------:R-:W5:Y:S01]  /*3300*/  LDG.E.CONSTANT R14, desc[UR8][R4.64+-0x4] ;  /* 0xfffffc08040e7981 */ /* 0x000f62000c1e9900 */
[----:B------:R-:W-:-:S03]  /*3310*/  IMAD.WIDE.U32 R8, R9, 0x8, R2 ;  /* 0x0000000809087825 */ /* 0x000fc600078e0002 */
[----:B------:R-:W5:Y:S04]  /*3320*/  LDG.E.CONSTANT R30, desc[UR8][R4.64+0x1000] ;  /* 0x00100008041e7981 */ /* 0x000f68000c1e9900 */
[----:B------:R-:W5:Y:S04]  /*3330*/  LDG.E.CONSTANT R25, desc[UR8][R8.64+0x4] ;  /* 0x0000040808197981 */ /* 0x000f68000c1e9900 */
[----:B------:R1:W5:Y:S04]  /*3340*/  LDG.E.CONSTANT R31, desc[UR8][R8.64] ;  /* 0x00000008081f7981 */ /* 0x000368000c1e9900 */
[----:B------:R-:W5:Y:S04]  /*3350*/  LDG.E.CONSTANT R28, desc[UR8][R4.64+0xffc] ;  /* 0x000ffc08041c7981 */ /* 0x000f68000c1e9900 */
[----:B------:R-:W5:Y:S04]  /*3360*/  LDG.E.CONSTANT R29, desc[UR8][R4.64+0x1800] ;  /* 0x00180008041d7981 */ /* 0x000f68000c1e9900 */
[----:B------:R-:W5:Y:S04]  /*3370*/  LDG.E.CONSTANT R27, desc[UR8][R4.64+0x17fc] ;  /* 0x0017fc08041b7981 */ /* 0x000f68000c1e9900 */
[----:B------:R-:W5:Y:S01]  /*3380*/  LDG.E.CONSTANT R26, desc[UR8][R4.64+0x2000] ;  /* 0x00200008041a7981 */ /* 0x000f62000c1e9900 */
[----:B0-----:R-:W-:-:S03]  /*3390*/  VIADD R7, R15, 0x800 ;  /* 0x000008000f077836 */ /* 0x001fc60000000000 */
[----:B------:R-:W5:Y:S01]  /*33a0*/  LDG.E.CONSTANT R24, desc[UR8][R4.64+0x1ffc] ;  /* 0x001ffc0804187981 */ /* 0x000f62000c1e9900 */
[----:B------:R-:W-:-:S03]  /*33b0*/  IMAD.WIDE.U32 R6, R7, 0x8, R2 ;  /* 0x0000000807067825 */ /* 0x000fc600078e0002 */
[----:B------:R-:W5:Y:S04]  /*33c0*/  LDG.E.CONSTANT R34, desc[UR8][R4.64+0x3000] ;  /* 0x0030000804227981 */ /* 0x000f68000c1e9900 */
[----:B------:R-:W5:Y:S04]  /*33d0*/  LDG.E.CONSTANT R33, desc[UR8][R6.64+0x4] ;  /* 0x0000040806217981 */ /* 0x000f68000c1e9900 */
[----:B------:R-:W5:Y:S04]  /*33e0*/  LDG.E.CONSTANT R35, desc[UR8][R6.64] ;  /* 0x0000000806237981 */ /* 0x000f68000c1e9900 */
[----:B------:R-:W5:Y:S04]  /*33f0*/  LDG.E.CONSTANT R32, desc[UR8][R4.64+0x2ffc] ;  /* 0x002ffc0804207981 */ /* 0x000f68000c1e9900 */
[----:B------:R-:W5:Y:S04]  /*3400*/  LDG.E.CONSTANT R39, desc[UR8][R4.64+0x3800] ;  /* 0x0038000804277981 */ /* 0x000f68000c1e9900 */
[----:B------:R-:W5:Y:S04]  /*3410*/  LDG.E.CONSTANT R37, desc[UR8][R4.64+0x37fc] ;  /* 0x0037fc0804257981 */ /* 0x000f68000c1e9900 */
[----:B------:R-:W5:Y:S01]  /*3420*/  LDG.E.CONSTANT R38, desc[UR8][R4.64+0x4000] ;  /* 0x0040000804267981 */ /* 0x000f62000c1e9900 */
[----:B-1----:R-:W-:-:S03]  /*3430*/  VIADD R9, R15, 0xc00 ;  /* 0x00000c000f097836 */ /* 0x002fc60000000000 */
[----:B------:R-:W5:Y:S01]  /*3440*/  LDG.E.CONSTANT R36, desc[UR8][R4.64+0x3ffc] ;  /* 0x003ffc0804247981 */ /* 0x000f62000c1e9900 */
[----:B------:R-:W-:-:S03]  /*3450*/  IMAD.WIDE.U32 R8, R9, 0x8, R2 ;  /* 0x0000000809087825 */ /* 0x000fc600078e0002 */
[----:B------:R-:W5:Y:S04]  /*3460*/  LDG.E.CONSTANT R40, desc[UR8][R4.64+0x5000] ;  /* 0x0050000804287981 */ /* 0x000f68000c1e9900 */
[----:B------:R-:W5:Y:S04]  /*3470*/  LDG.E.CONSTANT R41, desc[UR8][R8.64+0x4] ;  /* 0x0000040808297981 */ /* 0x000f68000c1e9900 */
[----:B------:R-:W5:Y:S04]  /*3480*/  LDG.E.CONSTANT R7, desc[UR8][R8.64] ;  /* 0x0000000808077981 */ /* 0x000f68000c1e9900 */
[----:B------:R-:W5:Y:S04]  /*3490*/  LDG.E.CONSTANT R6, desc[UR8][R4.64+0x4ffc] ;  /* 0x004ffc0804067981 */ /* 0x000f68000c1e9900 */
[----:B------:R-:W5:Y:S04]  /*34a0*/  LDG.E.CONSTANT R9, desc[UR8][R4.64+0x5800] ;  /* 0x0058000804097981 */ /* 0x000f68000c1e9900 */
[----:B------:R-:W5:Y:S01]  /*34b0*/  LDG.E.CONSTANT R8, desc[UR8][R4.64+0x57fc] ;  /* 0x0057fc0804087981 */ /* 0x000f62000c1e9900 */
[----:B---3--:R-:W-:-:S13]  /*34c0*/  FSETP.GT.AND P2, PT, R10, R19, PT ;  /* 0x000000130a00720b */ /* 0x008fda0003f44000 */
[----:B----4-:R-:W-:-:S04]  /*34d0*/  @!P2 ISETP.GE.AND P1, PT, R22, R11, PT ;  /* 0x0000000b1600a20c */ /* 0x010fc80003f26270 */
[----:B------:R-:W-:-:S04]  /*34e0*/  @!P2 FSETP.EQ.AND P1, PT, R10, R19, !P1 ;  /* 0x000000130a00a20b */ /* 0x000fc80004f22000 */
[----:B------:R-:W-:Y:S02]  /*34f0*/  @!P2 FSEL R19, R19, R10, P1 ;  /* 0x0000000a1313a208 */ /* 0x000fe40000800000 */
[----:B------:R-:W-:Y:S01]  /*3500*/  @!P2 SEL R22, R22, R11, P1 ;  /* 0x0000000b1616a207 */ /* 0x000fe20000800000 */
[----:B------:R-:W3:Y:S01]  /*3510*/  LDG.E.CONSTANT R10, desc[UR8][R4.64+0x6000] ;  /* 0x00600008040a7981 */ /* 0x000ee2000c1e9900 */
[----:B--2---:R-:W-:-:S03]  /*3520*/  FSETP.GT.AND P3, PT, R19, R20, PT ;  /* 0x000000141300720b */ /* 0x004fc60003f64000 */
[----:B------:R0:W2:Y:S10]  /*3530*/  LDG.E.CONSTANT R11, desc[UR8][R4.64+0x5ffc] ;  /* 0x005ffc08040b7981 */ /* 0x0000b4000c1e9900 */
[----:B-----5:R-:W-:-:S04]  /*3540*/  @!P3 ISETP.GE.AND P1, PT, R18, R22, PT ;  /* 0x000000161200b20c */ /* 0x020fc80003f26270 */
        /* <DEDUP_REMOVED lines=66> */
[----:B------:R-:W-:Y:S01]  /*3970*/  @!P4 FSEL R9, R9, R40, P1 ;  /* 0x000000280909c208 */ /* 0x000fe20000800000 */
[----:B------:R-:W-:-:S03]  /*3980*/  VIADD R12, R12, 0x1000 ;  /* 0x000010000c0c7836 */ /* 0x000fc60000000000 */
[----:B---3--:R-:W-:Y:S02]  /*3990*/  FSETP.GT.AND P2, PT, R9, R10, PT ;  /* 0x0000000a0900720b */ /* 0x008fe40003f44000 */
[----:B------:R-:W-:Y:S02]  /*39a0*/  ISETP.GE.AND P3, PT, R12, R17, PT ;  /* 0x000000110c00720c */ /* 0x000fe40003f66270 */
[----:B------:R-:W-:Y:S02]  /*39b0*/  @!P4 SEL R8, R8, R6, P1 ;  /* 0x000000060808c207 */ /* 0x000fe40000800000 */
[----:B0-----:R-:W-:-:S07]  /*39c0*/  IADD3 R4, P4, PT, R4, 0x8000, RZ ;  /* 0x0000800004047810 */ /* 0x001fce0007f9e0ff */
[----:B--2---:R-:W-:-:S04]  /*39d0*/  @!P2 ISETP.GE.AND P1, PT, R11, R8, PT ;  /* 0x000000080b00a20c */ /* 0x004fc80003f26270 */
[----:B------:R-:W-:Y:S01]  /*39e0*/  @!P2 FSETP.EQ.AND P1, PT, R9, R10, !P1 ;  /* 0x0000000a0900a20b */ /* 0x000fe20004f22000 */
[----:B------:R-:W-:Y:S02]  /*39f0*/  IMAD.X R5, RZ, RZ, R5, P4 ;  /* 0x000000ffff057224 */ /* 0x000fe400020e0605 */
[----:B------:R-:W-:Y:S01]  /*3a00*/  VIADD R15, R15, 0x1000 ;  /* 0x000010000f0f7836 */ /* 0x000fe20000000000 */
[----:B------:R-:W-:Y:S02]  /*3a10*/  @!P2 SEL R11, R11, R8, P1 ;  /* 0x000000080b0ba207 */ /* 0x000fe40000800000 */
[----:B------:R-:W-:Y:S01]  /*3a20*/  @!P2 FSEL R10, R10, R9, P1 ;  /* 0x000000090a0aa208 */ /* 0x000fe20000800000 */
[----:B------:R-:W-:Y:S06]  /*3a30*/  @!P3 BRA `(.L_x_48) ;  /* 0xfffffff8000cb947 */ /* 0x000fec000383ffff */
.L_x_47:
[----:B------:R-:W-:Y:S05]  /*3a40*/  BSYNC.RECONVERGENT B2 ;  /* 0x0000000000027941 */ /* 0x000fea0003800200 */
.L_x_46:
[----:B------:R-:W-:Y:S01]  /*3a50*/  IMAD.IADD R2, R13, 0x1, -R12 ;  /* 0x000000010d027824 */ /* 0x000fe200078e0a0c */
[----:B------:R-:W-:Y:S04]  /*3a60*/  BSSY.RECONVERGENT B2, `(.L_x_49) ;  /* 0x0000048000027945 */ /* 0x000fe80003800200 */
[----:B------:R-:W-:-:S13]  /*3a70*/  ISETP.GT.AND P1, PT, R2, 0x400, PT ;  /* 0x000004000200780c */ /* 0x000fda0003f24270 */
[----:B------:R-:W-:Y:S05]  /*3a80*/  @!P1 BRA `(.L_x_50) ;  /* 0x0000000400149947 */ /* 0x000fea0003800000 */
[----:B------:R-:W0:Y:S01]  /*3a90*/  LDC.64 R6, c[0x0][0x380] ;  /* 0x0000e000ff067b82 */ /* 0x000e220000000a00 */
[----:B------:R-:W2:Y:S04]  /*3aa0*/  LDG.E.CONSTANT R14, desc[UR8][R4.64+-0x1000] ;  /* 0xfff00008040e7981 */ /* 0x000ea8000c1e9900 */
[----:B------:R-:W3:Y:S04]  /*3ab0*/  LDG.E.CONSTANT R17, desc[UR8][R4.64+-0x1004] ;  /* 0xffeffc0804117981 */ /* 0x000ee8000c1e9900 */
[----:B------:R-:W4:Y:S04]  /*3ac0*/  LDG.E.CONSTANT R19, desc[UR8][R4.64+-0x800] ;  /* 0xfff8000804137981 */ /* 0x000f28000c1e9900 */
[----:B------:R-:W5:Y:S04]  /*3ad0*/  LDG.E.CONSTANT R16, desc[UR8][R4.64+-0x804] ;  /* 0xfff7fc0804107981 */ /* 0x000f68000c1e9900 */
[----:B------:R-:W5:Y:S04]  /*3ae0*/  LDG.E.CONSTANT R18, desc[UR8][R4.64] ;  /* 0x0000000804127981 */ /* 0x000f68000c1e9900 */
[----:B------:R-:W5:Y:S01]  /*3af0*/  LDG.E.CONSTANT R21, desc[UR8][R4.64+-0x4] ;  /* 0xfffffc0804157981 */ /* 0x000f62000c1e9900 */
[----:B0-----:R-:W-:-:S05]  /*3b00*/  IMAD.WIDE.U32 R2, R15, 0x8, R6 ;  /* 0x000000080f027825 */ /* 0x001fca00078e0006 */
[----:B------:R-:W2:Y:S04]  /*3b10*/  LDG.E.CONSTANT R9, desc[UR8][R2.64+0x4] ;  /* 0x0000040802097981 */ /* 0x000ea8000c1e9900 */
[----:B------:R0:W3:Y:S01]  /*3b20*/  LDG.E.CONSTANT R8, desc[UR8][R2.64] ;  /* 0x0000000802087981 */ /* 0x0000e2000c1e9900 */
[----:B------:R-:W-:-:S04]  /*3b30*/  VIADD R27, R15, 0x400 ;  /* 0x000004000f1b7836 */ /* 0x000fc80000000000 */
[----:B------:R-:W-:-:S05]  /*3b40*/  IMAD.WIDE.U32 R6, R27, 0x8, R6 ;  /* 0x000000081b067825 */ /* 0x000fca00078e0006 */
[----:B------:R-:W5:Y:S01]  /*3b50*/  LDG.E.CONSTANT R15, desc[UR8][R6.64+0x4] ;  /* 0x00000408060f7981 */ /* 0x000f62000c1e9900 */
[----:B0-----:R-:W-:-:S03]  /*3b60*/  IADD3 R2, P0, PT, R4, 0x2000, RZ ;  /* 0x0000200004027810 */ /* 0x001fc60007f1e0ff */
[----:B------:R-:W5:Y:S02]  /*3b70*/  LDG.E.CONSTANT R20, desc[UR8][R6.64] ;  /* 0x0000000806147981 */ /* 0x000f64000c1e9900 */
[----:B------:R-:W-:-:S05]  /*3b80*/  IMAD.X R3, RZ, RZ, R5, P0 ;  /* 0x000000ffff037224 */ /* 0x000fca00000e0605 */
[----:B------:R-:W5:Y:S04]  /*3b90*/  LDG.E.CONSTANT R22, desc[UR8][R2.64+-0x1000] ;  /* 0xfff0000802167981 */ /* 0x000f68000c1e9900 */
[----:B------:R-:W5:Y:S04]  /*3ba0*/  LDG.E.CONSTANT R23, desc[UR8][R2.64+-0x1004] ;  /* 0xffeffc0802177981 */ /* 0x000f68000c1e9900 */
[----:B------:R-:W5:Y:S04]  /*3bb0*/  LDG.E.CONSTANT R25, desc[UR8][R2.64+-0x800] ;  /* 0xfff8000802197981 */ /* 0x000f68000c1e9900 */
[----:B------:R-:W5:Y:S01]  /*3bc0*/  LDG.E.CONSTANT R4, desc[UR8][R2.64+-0x804] ;  /* 0xfff7fc0802047981 */ /* 0x000f62000c1e9900 */
[----:B--2---:R-:W-:-:S13]  /*3bd0*/  FSETP.GT.AND P1, PT, R10, R9, PT ;  /* 0x000000090a00720b */ /* 0x004fda0003f24000 */
[----:B---3--:R-:W-:-:S04]  /*3be0*/  @!P1 ISETP.GE.AND P0, PT, R8, R11, PT ;  /* 0x0000000b0800920c */ /* 0x008fc80003f06270 */
[----:B------:R-:W-:-:S04]  /*3bf0*/  @!P1 FSETP.EQ.AND P0, PT, R10, R9, !P0 ;  /* 0x000000090a00920b */ /* 0x000fc80004702000 */
[----:B------:R-:W-:Y:S02]  /*3c00*/  @!P1 FSEL R9, R9, R10, P0 ;  /* 0x0000000a09099208 */ /* 0x000fe40000000000 */
[----:B------:R-:W2:Y:S01]  /*3c10*/  LDG.E.CONSTANT R10, desc[UR8][R2.64] ;  /* 0x00000008020a7981 */ /* 0x000ea2000c1e9900 */
[----:B------:R-:W-:-:S03]  /*3c20*/  @!P1 SEL R8, R8, R11, P0 ;  /* 0x0000000b08089207 */ /* 0x000fc60000000000 */
[----:B------:R0:W3:Y:S01]  /*3c30*/  LDG.E.CONSTANT R11, desc[UR8][R2.64+-0x4] ;  /* 0xfffffc08020b7981 */ /* 0x0000e2000c1e9900 */
[----:B------:R-:W-:-:S13]  /*3c40*/  FSETP.GT.AND P1, PT, R9, R14, PT ;  /* 0x0000000e0900720b */ /* 0x000fda0003f24000 */
[----:B------:R-:W-:-:S04]  /*3c50*/  @!P1 ISETP.GE.AND P0, PT, R17, R8, PT ;  /* 0x000000081100920c */ /* 0x000fc80003f06270 */
[----:B------:R-:W-:-:S04]  /*3c60*/  @!P1 FSETP.EQ.AND P0, PT, R9, R14, !P0 ;  /* 0x0000000e0900920b */ /* 0x000fc80004702000 */
[----:B------:R-:W-:-:S04]  /*3c70*/  @!P1 FSEL R14, R14, R9, P0 ;  /* 0x000000090e0e9208 */ /* 0x000fc80000000000 */
[----:B----4-:R-:W-:Y:S02]  /*3c80*/  FSETP.GT.AND P2, PT, R14, R19, PT ;  /* 0x000000130e00720b */ /* 0x010fe40003f44000 */
[----:B------:R-:W-:-:S11]  /*3c90*/  @!P1 SEL R17, R17, R8, P0 ;  /* 0x0000000811119207 */ /* 0x000fd60000000000 */
        /* <DEDUP_REMOVED lines=25> */
[----:B0-----:R-:W-:Y:S01]  /*3e30*/  IADD3 R2, P2, PT, R2, 0x2000, RZ ;  /* 0x0000200002027810 */ /* 0x001fe20007f5e0ff */
[----:B------:R-:W-:Y:S01]  /*3e40*/  VIADD R15, R27, 0x400 ;  /* 0x000004001b0f7836 */ /* 0x000fe20000000000 */
[----:B------:R-:W-:Y:S01]  /*3e50*/  PLOP3.LUT P0, PT, PT, PT, PT, 0x8, 0x80 ;  /* 0x000000000080781c */ /* 0x000fe20003f0e170 */
[----:B------:R-:W-:Y:S02]  /*3e60*/  VIADD R12, R12, 0x400 ;  /* 0x000004000c0c7836 */ /* 0x000fe40000000000 */
[----:B------:R-:W-:Y:S01]  /*3e70*/  IMAD.X R5, RZ, RZ, R3, P2 ;  /* 0x000000ffff057224 */ /* 0x000fe200010e0603 */
[----:B--2---:R-:W-:-:S13]  /*3e80*/  FSETP.GT.AND P3, PT, R25, R10, PT ;  /* 0x0000000a1900720b */ /* 0x004fda0003f64000 */
[----:B---3--:R-:W-:-:S04]  /*3e90*/  @!P3 ISETP.GE.AND P1, PT, R11, R4, PT ;  /* 0x000000040b00b20c */ /* 0x008fc80003f26270 */
[----:B------:R-:W-:-:S04]  /*3ea0*/  @!P3 FSETP.EQ.AND P1, PT, R25, R10, !P1 ;  /* 0x0000000a1900b20b */ /* 0x000fc80004f22000 */
[----:B------:R-:W-:Y:S01]  /*3eb0*/  @!P3 SEL R11, R11, R4, P1 ;  /* 0x000000040b0bb207 */ /* 0x000fe20000800000 */
[----:B------:R-:W-:Y:S01]  /*3ec0*/  IMAD.MOV.U32 R4, RZ, RZ, R2 ;  /* 0x000000ffff047224 */ /* 0x000fe200078e0002 */
[----:B------:R-:W-:-:S07]  /*3ed0*/  @!P3 FSEL R10, R10, R25, P1 ;  /* 0x000000190a0ab208 */ /* 0x000fce0000800000 */
.L_x_50:
[----:B------:R-:W-:Y:S05]  /*3ee0*/  BSYNC.RECONVERGENT B2 ;  /* 0x0000000000027941 */ /* 0x000fea0003800200 */
.L_x_49:
[----:B------:R-:W-:-:S13]  /*3ef0*/  ISETP.LT.OR P0, PT, R12, R13, P0 ;  /* 0x0000000d0c00720c */ /* 0x000fda0000701670 */
[----:B------:R-:W-:Y:S05]  /*3f00*/  @!P0 BRA `(.L_x_42) ;  /* 0x0000000000788947 */ /* 0x000fea0003800000 */
[----:B------:R-:W0:Y:S01]  /*3f10*/  LDC.64 R2, c[0x0][0x380] ;  /* 0x0000e000ff027b82 */ /* 0x000e220000000a00 */
[----:B------:R-:W2:Y:S04]  /*3f20*/  LDG.E.CONSTANT R8, desc[UR8][R4.64+-0x1000] ;  /* 0xfff0000804087981 */ /* 0x000ea8000c1e9900 */
[----:B------:R-:W3:Y:S04]  /*3f30*/  LDG.E.CONSTANT R9, desc[UR8][R4.64+-0x1004] ;  /* 0xffeffc0804097981 */ /* 0x000ee8000c1e9900 */
[----:B------:R-:W4:Y:S04]  /*3f40*/  LDG.E.CONSTANT R13, desc[UR8][R4.64+-0x800] ;  /* 0xfff80008040d7981 */ /* 0x000f28000c1e9900 */
[----:B------:R-:W5:Y:S01]  /*3f50*/  LDG.E.CONSTANT R12, desc[UR8][R4.64+-0x804] ;  /* 0xfff7fc08040c7981 */ /* 0x000f62000c1e9900 */
[----:B0-----:R-:W-:-:S05]  /*3f60*/  IMAD.WIDE.U32 R2, R15, 0x8, R2 ;  /* 0x000000080f027825 */ /* 0x001fca00078e0002 */
[----:B------:R-:W2:Y:S04]  /*3f70*/  LDG.E.CONSTANT R7, desc[UR8][R2.64+0x4] ;  /* 0x0000040802077981 */ /* 0x000ea8000c1e9900 */
[----:B------:R-:W3:Y:S01]  /*3f80*/  LDG.E.CONSTANT R6, desc[UR8][R2.64] ;  /* 0x0000000802067981 */ /* 0x000ee2000c1e9900 */
[----:B--2---:R-:W-:-:S13]  /*3f90*/  FSETP.GT.AND P1, PT, R10, R7, PT ;  /* 0x000000070a00720b */ /* 0x004fda0003f24000 */
[----:B---3--:R-:W-:-:S04]  /*3fa0*/  @!P1 ISETP.GE.AND P0, PT, R6, R11, PT ;  /* 0x0000000b0600920c */ /* 0x008fc80003f06270 */
[----:B------:R-:W-:-:S04]  /*3fb0*/  @!P1 FSETP.EQ.AND P0, PT, R10, R7, !P0 ;  /* 0x000000070a00920b */ /* 0x000fc80004702000 */
[----:B------:R-:W-:Y:S02]  /*3fc0*/  @!P1 FSEL R7, R7, R10, P0 ;  /* 0x0000000a07079208 */ /* 0x000fe40000000000 */
[----:B------:R-:W2:Y:S01]  /*3fd0*/  LDG.E.CONSTANT R10, desc[UR8][R4.64] ;  /* 0x00000008040a7981 */ /* 0x000ea2000c1e9900 */
[----:B------:R-:W-:-:S03]  /*3fe0*/  @!P1 SEL R6, R6, R11, P0 ;  /* 0x0000000b06069207 */ /* 0x000fc60000000000 */
[----:B------:R-:W3:Y:S01]  /*3ff0*/  LDG.E.CONSTANT R11, desc[UR8][R4.64+-0x4] ;  /* 0xfffffc08040b7981 */ /* 0x000ee2000c1e9900 */
        /* <DEDUP_REMOVED lines=8> */
[----:B------:R-:W-:Y:S02]  /*4080*/  @!P2 FSEL R13, R13, R8, P0 ;  /* 0x000000080d0da208 */ /* 0x000fe40000000000 */
[----:B------:R-:W-:Y:S02]  /*4090*/  @!P2 SEL R12, R12, R9, P0 ;  /* 0x000000090c0ca207 */ /* 0x000fe40000000000 */
[----:B--2---:R-:W-:-:S13]  /*40a0*/  FSETP.GT.AND P1, PT, R13, R10, PT ;  /* 0x0000000a0d00720b */ /* 0x004fda0003f24000 */
[----:B---3--:R-:W-:-:S04]  /*40b0*/  @!P1 ISETP.GE.AND P0, PT, R11, R12, PT ;  /* 0x0000000c0b00920c */ /* 0x008fc80003f06270 */
[----:B------:R-:W-:-:S04]  /*40c0*/  @!P1 FSETP.EQ.AND P0, PT, R13, R10, !P0 ;  /* 0x0000000a0d00920b */ /* 0x000fc80004702000 */
[----:B------:R-:W-:Y:S02]  /*40d0*/  @!P1 SEL R11, R11, R12, P0 ;  /* 0x0000000c0b0b9207 */ /* 0x000fe40000000000 */
[----:B------:R-:W-:-:S07]  /*40e0*/  @!P1 FSEL R10, R10, R13, P0 ;  /* 0x0000000d0a0a9208 */ /* 0x000fce0000000000 */
.L_x_42:
[----:B------:R-:W-:Y:S05]  /*40f0*/  BSYNC.RECONVERGENT B1 ;  /* 0x0000000000017941 */ /* 0x000fea0003800200 */
.L_x_40:
[----:B------:R-:W0:Y:S01]  /*4100*/  S2R R8, SR_LANEID ;  /* 0x0000000000087919 */ /* 0x000e220000000000 */
[----:B------:R-:W-:Y:S01]  /*4110*/  BSSY.RECONVERGENT B1, `(.L_x_51) ;  /* 0x0000012000017945 */ /* 0x000fe20003800200 */
[----:B------:R-:W-:Y:S01]  /*4120*/  IMAD.MOV.U32 R2, RZ, RZ, R11 ;  /* 0x000000ffff027224 */ /* 0x000fe200078e000b */
[----:B------:R1:W2:Y:S01]  /*4130*/  SHFL.DOWN PT, R4, R11, 0x1, 0x1f ;  /* 0x08201f000b047f89 */ /* 0x0002a200000e0000 */
[----:B------:R-:W-:-:S03]  /*4140*/  IMAD.MOV.U32 R3, RZ, RZ, R10 ;  /* 0x000000ffff037224 */ /* 0x000fc600078e000a */
[----:B------:R1:W3:Y:S01]  /*4150*/  SHFL.DOWN PT, R5, R10, 0x1, 0x1f ;  /* 0x08201f000a057f89 */ /* 0x0002e200000e0000 */
[C---:B0-----:R-:W-:Y:S02]  /*4160*/  ISETP.GT.AND P0, PT, R8.reuse, 0x1e, PT ;  /* 0x0000001e0800780c */ /* 0x041fe40003f04270 */
[C---:B------:R-:W-:Y:S02]  /*4170*/  ISETP.GT.AND P4, PT, R8.reuse, 0x1d, PT ;  /* 0x0000001d0800780c */ /* 0x040fe40003f84270 */
[C---:B------:R-:W-:Y:S02]  /*4180*/  ISETP.GT.AND P3, PT, R8.reuse, 0x1b, PT ;  /* 0x0000001b0800780c */ /* 0x040fe40003f64270 */
[C---:B------:R-:W-:Y:S02]  /*4190*/  ISETP.GT.AND P2, PT, R8.reuse, 0x17, PT ;  /* 0x000000170800780c */ /* 0x040fe40003f44270 */
[----:B------:R-:W-:-:S05]  /*41a0*/  ISETP.GT.AND P1, PT, R8, 0xf, PT ;  /* 0x0000000f0800780c */ /* 0x000fca0003f24270 */
[----:B-123--:R-:W-:Y:S08]  /*41b0*/  @P0 BRA `(.L_x_52) ;  /* 0x00000000001c0947 */ /* 0x00eff00003800000 */
[----:B------:R-:W-:Y:S01]  /*41c0*/  FSETP.GT.AND P5, PT, R10, R5, PT ;  /* 0x000000050a00720b */ /* 0x000fe20003fa4000 */
[----:B------:R-:W-:Y:S02]  /*41d0*/  IMAD.MOV.U32 R2, RZ, RZ, R4 ;  /* 0x000000ffff027224 */ /* 0x000fe400078e0004 */
[----:B------:R-:W-:-:S10]  /*41e0*/  IMAD.MOV.U32 R3, RZ, RZ, R5 ;  /* 0x000000ffff037224 */ /* 0x000fd400078e0005 */
[----:B------:R-:W-:-:S04]  /*41f0*/  @!P5 ISETP.GE.AND P0, PT, R4, R11, PT ;  /* 0x0000000b0400d20c */ /* 0x000fc80003f06270 */
[----:B------:R-:W-:-:S04]  /*4200*/  @!P5 FSETP.EQ.AND P0, PT, R10, R5, !P0 ;  /* 0x000000050a00d20b */ /* 0x000fc80004702000 */
[----:B------:R-:W-:Y:S02]  /*4210*/  @!P5 SEL R2, R4, R11, P0 ;  /* 0x0000000b0402d207 */ /* 0x000fe40000000000 */
[----:B------:R-:W-:-:S07]  /*4220*/  @!P5 FSEL R3, R5, R10, P0 ;  /* 0x0000000a0503d208 */ /* 0x000fce0000000000 */
.L_x_52:
[----:B------:R-:W-:Y:S05]  /*4230*/  BSYNC.RECONVERGENT B1 ;  /* 0x0000000000017941 */ /* 0x000fea0003800200 */
.L_x_51:
[----:B------:R0:W1:Y:S01]  /*4240*/  SHFL.DOWN PT, R7, R2, 0x2, 0x1f ;  /* 0x08401f0002077f89 */ /* 0x00006200000e0000 */
[----:B------:R-:W-:Y:S01]  /*4250*/  BSSY.RECONVERGENT B1, `(.L_x_53) ;  /* 0x000000c000017945 */ /* 0x000fe20003800200 */
[----:B------:R-:W-:Y:S02]  /*4260*/  IMAD.MOV.U32 R4, RZ, RZ, R2 ;  /* 0x000000ffff047224 */ /* 0x000fe400078e0002 */
[----:B------:R0:W2:Y:S01]  /*4270*/  SHFL.DOWN PT, R6, R3, 0x2, 0x1f ;  /* 0x08401f0003067f89 */ /* 0x0000a200000e0000 */
[----:B------:R-:W-:Y:S01]  /*4280*/  IMAD.MOV.U32 R5, RZ, RZ, R3 ;  /* 0x000000ffff057224 */ /* 0x000fe200078e0003 */
        /* <DEDUP_REMOVED lines=8> */
.L_x_54:
[----:B------:R-:W-:Y:S05]  /*4310*/  BSYNC.RECONVERGENT B1 ;  /* 0x0000000000017941 */ /* 0x000fea0003800200 */
.L_x_53:
[----:B0-----:R0:W3:Y:S01]  /*4320*/  SHFL.DOWN PT, R3, R4, 0x4, 0x1f ;  /* 0x08801f0004037f89 */ /* 0x0010e200000e0000 */
[----:B------:R-:W-:Y:S01]  /*4330*/  BSSY.RECONVERGENT B1, `(.L_x_55) ;  /* 0x000000c000017945 */ /* 0x000fe20003800200 */
[----:B--2---:R-:W-:Y:S02]  /*4340*/  IMAD.MOV.U32 R6, RZ, RZ, R4 ;  /* 0x000000ffff067224 */ /* 0x004fe400078e0004 */
[----:B------:R0:W2:Y:S01]  /*4350*/  SHFL.DOWN PT, R2, R5, 0x4, 0x1f ;  /* 0x08801f0005027f89 */ /* 0x0000a200000e0000 */
[----:B-1----:R-:W-:Y:S01]  /*4360*/  IMAD.MOV.U32 R7, RZ, RZ, R5 ;  /* 0x000000ffff077224 */ /* 0x002fe200078e0005 */
[----:B------:R-:W-:Y:S06]  /*4370*/  @P3 BRA `(.L_x_56) ;  /* 0x00000000001c3947 */ /* 0x000fec0003800000 */
[----:B--2---:R-:W-:Y:S01]  /*4380*/  FSETP.GT.AND P3, PT, R5, R2, PT ;  /* 0x000000020500720b */ /* 0x004fe20003f64000 */
[----:B---3--:R-:W-:Y:S02]  /*4390*/  IMAD.MOV.U32 R6, RZ, RZ, R3 ;  /* 0x000000ffff067224 */ /* 0x008fe400078e0003 */
[----:B------:R-:W-:-:S10]  /*43a0*/  IMAD.MOV.U32 R7, RZ, RZ, R2 ;  /* 0x000000ffff077224 */ /* 0x000fd400078e0002 */
[----:B------:R-:W-:-:S04]  /*43b0*/  @!P3 ISETP.GE.AND P0, PT, R3, R4, PT ;  /* 0x000000040300b20c */ /* 0x000fc80003f06270 */
[----:B------:R-:W-:-:S04]  /*43c0*/  @!P3 FSETP.EQ.AND P0, PT, R5, R2, !P0 ;  /* 0x000000020500b20b */ /* 0x000fc80004702000 */
[----:B------:R-:W-:Y:S02]  /*43d0*/  @!P3 SEL R6, R3, R4, P0 ;  /* 0x000000040306b207 */ /* 0x000fe40000000000 */
[----:B------:R-:W-:-:S07]  /*43e0*/  @!P3 FSEL R7, R2, R5, P0 ;  /* 0x000000050207b208 */ /* 0x000fce0000000000 */
.L_x_56:
[----:B------:R-:W-:Y:S05]  /*43f0*/  BSYNC.RECONVERGENT B1 ;  /* 0x0000000000017941 */ /* 0x000fea0003800200 */
.L_x_55:
[----:B0-----:R0:W1:Y:S01]  /*4400*/  SHFL.DOWN PT, R5, R6, 0x8, 0x1f ;  /* 0x09001f0006057f89 */ /* 0x00106200000e0000 */
[----:B------:R-:W-:Y:S01]  /*4410*/  BSSY.RECONVERGENT B1, `(.L_x_57) ;  /* 0x000000c000017945 */ /* 0x000fe20003800200 */
[----:B--2---:R-:W-:Y:S02]  /*4420*/  IMAD.MOV.U32 R2, RZ, RZ, R6 ;  /* 0x000000ffff027224 */ /* 0x004fe400078e0006 */
[----:B------:R0:W2:Y:S01]  /*4430*/  SHFL.DOWN PT, R4, R7, 0x8, 0x1f ;  /* 0x09001f0007047f89 */ /* 0x0000a200000e0000 */
        /* <DEDUP_REMOVED lines=9> */
.L_x_58:
[----:B------:R-:W-:Y:S05]  /*44d0*/  BSYNC.RECONVERGENT B1 ;  /* 0x0000000000017941 */ /* 0x000fea0003800200 */
.L_x_57:
        /* <DEDUP_REMOVED lines=19> */
.L_x_60:
[----:B------:R-:W-:Y:S05]  /*4610*/  BSYNC.RECONVERGENT B1 ;  /* 0x0000000000017941 */ /* 0x000fea0003800200 */
.L_x_59:
        /* <DEDUP_REMOVED lines=41> */
[----:B------:R-:W-:-:S04]  /*48b0*/  @P1 ISETP.GE.AND P0, PT, R2, R14, PT ;  /* 0x0000000e0200120c */ /* 0x000fc80003f06270 */
[----:B------:R-:W-:-:S04]  /*48c0*/  @P1 FSETP.EQ.AND P0, PT, R15, R3, !P0 ;  /* 0x000000030f00120b */ /* 0x000fc80004702000 */
[----:B------:R-:W-:Y:S02]  /*48d0*/  @P1 FSEL R3, R3, R15, P0 ;  /* 0x0000000f03031208 */ /* 0x000fe40000000000 */
[----:B------:R-:W-:-:S07]  /*48e0*/  @P1 SEL R2, R2, R14, P0 ;  /* 0x0000000e02021207 */ /* 0x000fce0000000000 */
.L_x_28:
[----:B------:R-:W-:Y:S05]  /*48f0*/  BSYNC.RECONVERGENT B0 ;  /* 0x0000000000007941 */ /* 0x000fea0003800200 */
.L_x_3:
[----:B------:R-:W5:Y:S02]  /*4900*/  S2R R0, SR_TID.X ;  /* 0x0000000000007919 */ /* 0x000f640000002100 */
[----:B-----5:R-:W-:-:S13]  /*4910*/  ISETP.NE.AND P0, PT, R0, RZ, PT ;  /* 0x000000ff0000720c */ /* 0x020fda0003f05270 */
[----:B------:R-:W-:Y:S05]  /*4920*/  @P0 EXIT ;  /* 0x000000000000094d */ /* 0x000fea0003800000 */
[----:B------:R-:W-:-:S09]  /*4930*/  UISETP.NE.AND UP0, UPT, UR7, URZ, UPT ;  /* 0x000000ff0700728c */ /* 0x000fd2000bf05270 */
[----:B------:R-:W-:Y:S05]  /*4940*/  BRA.U !UP0, `(.L_x_61) ;  /* 0x0000000108207547 */ /* 0x000fea000b800000 */
[----:B------:R-:W5:Y:S01]  /*4950*/  LDCU.64 UR4, c[0x0][0x3c0] ;  /* 0x00007800ff0477ac */ /* 0x000f620008000a00 */
[----:B01--4-:R-:W0:Y:S01]  /*4960*/  LDC.64 R6, c[0x0][0x3a0] ;  /* 0x0000e800ff067b82 */ /* 0x013e220000000a00 */
[----:B-----5:R-:W-:-:S04]  /*4970*/  IADD3 R11, P0, PT, R2, UR4, RZ ;  /* 0x00000004020b7c10 */ /* 0x020fc8000ff1e0ff */
[----:B------:R-:W-:Y:S01]  /*4980*/  LEA.HI.X.SX32 R5, R2, UR5, 0x1, P0 ;  /* 0x0000000502057c11 */ /* 0x000fe200080f0eff */
[----:B---3--:R-:W-:Y:S01]  /*4990*/  IMAD.MOV.U32 R4, RZ, RZ, R11 ;  /* 0x000000ffff047224 */ /* 0x008fe200078e000b */
[----:B0-----:R1:W-:Y:S04]  /*49a0*/  STG.E desc[UR8][R6.64+0x8], R3 ;  /* 0x0000080306007986 */ /* 0x0013e8000c101908 */
[----:B------:R1:W-:Y:S01]  /*49b0*/  STG.E.64 desc[UR8][R6.64], R4 ;  /* 0x0000000406007986 */ /* 0x0003e2000c101b08 */
[----:B------:R-:W-:Y:S05]  /*49c0*/  BRA `(.L_x_62) ;  /* 0x0000000000487947 */ /* 0x000fea0003800000 */
.L_x_61:
[----:B01--4-:R-:W0:Y:S01]  /*49d0*/  LDC.64 R6, c[0x0][0x398] ;  /* 0x0000e600ff067b82 */ /* 0x013e220000000a00 */
[----:B------:R-:W1:Y:S01]  /*49e0*/  LDCU.64 UR4, c[0x0][0x3c0] ;  /* 0x00007800ff0477ac */ /* 0x000e620008000a00 */
[----:B0-----:R-:W4:Y:S02]  /*49f0*/  LDG.E R0, desc[UR8][R6.64+0x8] ;  /* 0x0000080806007981 */ /* 0x001f24000c1e1900 */
[----:B----4-:R-:W-:-:S13]  /*4a00*/  FSETP.GEU.AND P1, PT, R3, R0, PT ;  /* 0x000000000300720b */ /* 0x010fda0003f2e000 */
[----:B---3--:R-:W3:Y:S01]  /*4a10*/  @P1 LDG.E.64 R4, desc[UR8][R6.64] ;  /* 0x0000000806041981 */ /* 0x008ee2000c1e1b00 */
[C---:B-1----:R-:W-:Y:S01]  /*4a20*/  IADD3 R11, P0, PT, R2.reuse, UR4, RZ ;  /* 0x00000004020b7c10 */ /* 0x042fe2000ff1e0ff */
[----:B--2---:R-:W0:Y:S03]  /*4a30*/  LDC.64 R8, c[0x0][0x3a0] ;  /* 0x0000e800ff087b82 */ /* 0x004e260000000a00 */
[----:B------:R-:W-:Y:S02]  /*4a40*/  LEA.HI.X.SX32 R13, R2, UR5, 0x1, P0 ;  /* 0x00000005020d7c11 */ /* 0x000fe400080f0eff */
[----:B---3--:R-:W-:-:S04]  /*4a50*/  @P1 ISETP.GE.U32.AND P0, PT, R11, R4, PT ;  /* 0x000000040b00120c */ /* 0x008fc80003f06070 */
[----:B------:R-:W-:-:S04]  /*4a60*/  @P1 ISETP.GE.AND.EX P0, PT, R13, R5, PT, P0 ;  /* 0x000000050d00120c */ /* 0x000fc80003f06300 */
[----:B------:R-:W-:-:S04]  /*4a70*/  @P1 FSETP.EQ.AND P0, PT, R0, R3, !P0 ;  /* 0x000000030000120b */ /* 0x000fc80004702000 */
[----:B------:R-:W-:Y:S02]  /*4a80*/  @P1 SEL R11, R11, R4, P0 ;  /* 0x000000040b0b1207 */ /* 0x000fe40000000000 */
[----:B------:R-:W-:Y:S02]  /*4a90*/  @P1 SEL R13, R13, R5, P0 ;  /* 0x000000050d0d1207 */ /* 0x000fe40000000000 */
[----:B------:R-:W-:Y:S01]  /*4aa0*/  @P1 FSEL R3, R3, R0, P0 ;  /* 0x0000000003031208 */ /* 0x000fe20000000000 */
[----:B------:R-:W-:Y:S02]  /*4ab0*/  IMAD.MOV.U32 R4, RZ, RZ, R11 ;  /* 0x000000ffff047224 */ /* 0x000fe400078e000b */
[----:B------:R-:W-:Y:S02]  /*4ac0*/  IMAD.MOV.U32 R5, RZ, RZ, R13 ;  /* 0x000000ffff057224 */ /* 0x000fe400078e000d */
[----:B0-----:R0:W-:Y:S04]  /*4ad0*/  STG.E desc[UR8][R8.64+0x8], R3 ;  /* 0x0000080308007986 */ /* 0x0011e8000c101908 */
[----:B------:R0:W-:Y:S02]  /*4ae0*/  STG.E.64 desc[UR8][R8.64], R4 ;  /* 0x0000000408007986 */ /* 0x0001e4000c101b08 */
.L_x_62:
[----:B------:R-:W-:-:S13]  /*4af0*/  ISETP.NE.AND P0, PT, RZ, UR10, PT ;  /* 0x0000000aff007c0c */ /* 0x000fda000bf05270 */
[----:B------:R-:W-:Y:S05]  /*4b00*/  @!P0 EXIT ;  /* 0x000000000000894d */ /* 0x000fea0003800000 */
[----:B01----:R-:W0:Y:S08]  /*4b10*/  LDC.64 R4, c[0x0][0x3b0] ;  /* 0x0000ec00ff047b82 */ /* 0x003e300000000a00 */
[----:B------:R-:W1:Y:S01]  /*4b20*/  LDC.64 R6, c[0x0][0x3b8] ;  /* 0x0000ee00ff067b82 */ /* 0x000e620000000a00 */
[----:B0-----:R-:W-:Y:S04]  /*4b30*/  STG.E desc[UR8][R4.64], R3 ;  /* 0x0000000304007986 */ /* 0x001fe8000c101908 */
[----:B-1----:R-:W-:Y:S01]  /*4b40*/  STG.E desc[UR8][R6.64], R11 ;  /* 0x0000000b06007986 */ /* 0x002fe2000c101908 */
[----:B------:R-:W-:Y:S05]  /*4b50*/  EXIT ;  /* 0x000000000000794d */ /* 0x000fea0003800000 */
.L_x_63:
[----:B------:R-:W-:-:S00]  /*4b60*/  BRA `(.L_x_63) ;  /* 0xfffffffc00fc7947 */ /* 0x000fc0000383ffff */
[----:B------:R-:W-:-:S00]  /*4b70*/  NOP ;  /* 0x0000000000007918 */ /* 0x000fc00000000000 */
        /* <DEDUP_REMOVED lines=8> */
.L_x_223:


//--------------------- .text._ZN3cub18CUB_300001_SM_10006detail6reduce18DeviceReduceKernelINS2_10policy_hubINS0_12KeyValuePairIifEEiNS0_6ArgMinEE10Policy1000ENS0_21ArgIndexInputIteratorIPfifEEiS7_S6_N4cuda3std3__410__identityEEEvT0_PT3_T1_NS0_13GridEvenShareISK_EET2_T4_ --------------------------
	.section	.text._ZN3cub18CUB_300001_SM_10006detail6reduce18DeviceReduceKernelINS2_10policy_hubINS0_12KeyValuePairIifEEiNS0_6ArgMinEE10Policy1000ENS0_21ArgIndexInputIteratorIPfifEEiS7_S6_N4cuda3std3__410__identityEEEvT0_PT3_T1_NS0_13GridEvenShareISK_EET2_T4_,"ax",@progbits
	.align	128
        .global         _ZN3cub18CUB_300001_SM_10006detail6reduce18DeviceReduceKernelINS2_10policy_hubINS0_12KeyValuePairIifEEiNS0_6ArgMinEE10Policy1000ENS0_21ArgIndexInputIteratorIPfifEEiS7_S6_N4cuda3std3__410__identityEEEvT0_PT3_T1_NS0_13GridEvenShareISK_EET2_T4_
        .type           _ZN3cub18CUB_300001_SM_10006detail6reduce18DeviceReduceKernelINS2_10policy_hubINS0_12KeyValuePairIifEEiNS0_6ArgMinEE10Policy1000ENS0_21ArgIndexInputIteratorIPfifEEiS7_S6_N4cuda3std3__410__identityEEEvT0_PT3_T1_NS0_13GridEvenShareISK_EET2_T4_,@function
        .size           _ZN3cub18CUB_300001_SM_10006detail6reduce18DeviceReduceKernelINS2_10policy_hubINS0_12KeyValuePairIifEEiNS0_6ArgMinEE10Policy1000ENS0_21ArgIndexInputIteratorIPfifEEiS7_S6_N4cuda3std3__410__identityEEEvT0_PT3_T1_NS0_13GridEvenShareISK_EET2_T4_,(.L_x_224 - _ZN3cub18CUB_300001_SM_10006detail6reduce18DeviceReduceKernelINS2_10policy_hubINS0_12KeyValuePairIifEEiNS0_6ArgMinEE10Policy1000ENS0_21ArgIndexInputIteratorIPfifEEiS7_S6_N4cuda3std3__410__identityEEEvT0_PT3_T1_NS0_13GridEvenShareISK_EET2_T4_)
        .other          _ZN3cub18CUB_300001_SM_10006detail6reduce18DeviceReduceKernelINS2_10policy_hubINS0_12KeyValuePairIifEEiNS0_6ArgMinEE10Policy1000ENS0_21ArgIndexInputIteratorIPfifEEiS7_S6_N4cuda3std3__410__identityEEEvT0_PT3_T1_NS0_13GridEvenShareISK_EET2_T4_,@"STO_CUDA_ENTRY STV_DEFAULT"
_ZN3cub18CUB_300001_SM_10006detail6reduce18DeviceReduceKernelINS2_10policy_hubINS0_12KeyValuePairIifEEiNS0_6ArgMinEE10Policy1000ENS0_21ArgIndexInputIteratorIPfifEEiS7_S6_N4cuda3std3__410__identityEEEvT0_PT3_T1_NS0_13GridEvenShareISK_EET2_T4_:
.text._ZN3cub18CUB_300001_SM_10006detail6reduce18DeviceReduceKernelINS2_10policy_hubINS0_12KeyValuePairIifEEiNS0_6ArgMinEE10Policy1000ENS0_21ArgIndexInputIteratorIPfifEEiS7_S6_N4cuda3std3__410__identityEEEvT0_PT3_T1_NS0_13GridEvenShareISK_EET2_T4_:
[----:B------:R-:W-:Y:S01]  /*0000*/  LDC R1, c[0x0][0x37c] ;  /* 0x0000df00ff017b82 */ /* 0x000fe20000000800 */
[----:B------:R-:W0:Y:S07]  /*0010*/  S2R R0, SR_CTAID.X ;  /* 0x0000000000007919 */ /* 0x000e2e0000002500 */
[----:B------:R-:W0:Y:S01]  /*0020*/  LDC R11, c[0x0][0x3b0] ;  /* 0x0000ec00ff0b7b82 */ /* 0x000e220000000800 */
[----:B------:R-:W1:Y:S01]  /*0030*/  LDCU.64 UR6, c[0x0][0x358] ;  /* 0x00006b00ff0677ac */ /* 0x000e620008000a00 */
[----:B------:R-:W-:Y:S01]  /*0040*/  BSSY.RECONVERGENT B0, `(.L_x_64) ;  /* 0x000038a000007945 */ /* 0x000fe20003800200 */
[----:B0-----:R-:W-:-:S05]  /*0050*/  IMAD R8, R0, -0x800, R11 ;  /* 0xfffff80000087824 */ /* 0x001fca00078e020b */
[----:B------:R-:W-:-:S13]  /*0060*/  ISETP.GT.AND P0, PT, R8, 0x7ff, PT ;  /* 0x000007ff0800780c */ /* 0x000fda0003f04270 */
[----:B-1----:R-:W-:Y:S05]  /*0070*/  @P0 BRA `(.L_x_65) ;  /* 0x0000001c006c0947 */ /* 0x002fea0003800000 */
[----:B------:R-:W0:Y:S01]  /*0080*/  S2R R7, SR_TID.X ;  /* 0x0000000000077919 */ /* 0x000e220000002100 */
[----:B------:R-:W-:Y:S01]  /*0090*/  BSSY.RECONVERGENT B1, `(.L_x_66) ;  /* 0x000000b000017945 */ /* 0x000fe20003800200 */
[----:B0-----:R-:W-:Y:S01]  /*00a0*/  ISETP.GE.AND P0, PT, R7, R8, PT ;  /* 0x000000080700720c */ /* 0x001fe20003f06270 */
[----:B------:R-:W-:-:S12]  /*00b0*/  IMAD.MOV.U32 R13, RZ, RZ, R7 ;  /* 0x000000ffff0d7224 */ /* 0x000fd800078e0007 */
[----:B------:R-:W-:Y:S05]  /*00c0*/  @P0 BRA `(.L_x_67) ;  /* 0x00000000001c0947 */ /* 0x000fea0003800000 */
[----:B------:R-:W0:Y:S01]  /*00d0*/  LDC.64 R2, c[0x0][0x380] ;  /* 0x0000e000ff027b82 */ /* 0x000e220000000a00 */
[----:B------:R-:W1:Y:S01]  /*00e0*/  LDCU UR4, c[0x0][0x388] ;  /* 0x00007100ff0477ac */ /* 0x000e620008000800 */
[----:B------:R-:W-:-:S04]  /*00f0*/  IMAD R6, R0, 0x800, R7 ;  /* 0x0000080000067824 */ /* 0x000fc800078e0207 */
[----:B-1----:R-:W-:-:S04]  /*0100*/  VIADD R6, R6, UR4 ;  /* 0x0000000406067c36 */ /* 0x002fc80008000000 */
[----:B0-----:R-:W-:-:S05]  /*0110*/  IMAD.WIDE R2, R6, 0x4, R2 ;  /* 0x0000000406027825 */ /* 0x001fca00078e0202 */
[----:B------:R0:W5:Y:S01]  /*0120*/  LDG.E R9, desc[UR6][R2.64] ;  /* 0x0000000602097981 */ /* 0x000162000c1e1900 */
[----:B------:R-:W-:-:S07]  /*0130*/  VIADD R13, R7, 0x100 ;  /* 0x00000100070d7836 */ /* 0x000fce0000000000 */
.L_x_67:
[----:B------:R-:W-:Y:S05]  /*0140*/  BSYNC.RECONVERGENT B1 ;  /* 0x0000000000017941 */ /* 0x000fea0003800200 */
.L_x_66:
[----:B------:R-:W-:Y:S01]  /*0150*/  ISETP.GE.AND P0, PT, R13, R8, PT ;  /* 0x000000080d00720c */ /* 0x000fe20003f06270 */
[----:B------:R-:W-:-:S12]  /*0160*/  BSSY.RECONVERGENT B1, `(.L_x_68) ;  /* 0x00000a3000017945 */ /* 0x000fd80003800200 */
[----:B------:R-:W-:Y:S05]  /*0170*/  @P0 BRA `(.L_x_69) ;  /* 0x0000000800840947 */ /* 0x000fea0003800000 */
[----:B0-----:R-:W-:Y:S01]  /*0180*/  LOP3.LUT R2, RZ, R13, RZ, 0x33, !PT ;  /* 0x0000000dff027212 */ /* 0x001fe200078e33ff */
[----:B------:R-:W0:Y:S01]  /*0190*/  LDC R15, c[0x0][0x388] ;  /* 0x0000e200ff0f7b82 */ /* 0x000e220000000800 */
[----:B------:R-:W-:Y:S03]  /*01a0*/  BSSY.RECONVERGENT B2, `(.L_x_70) ;  /* 0x0000051000027945 */ /* 0x000fe60003800200 */
[----:B------:R-:W-:-:S04]  /*01b0*/  IMAD.IADD R11, R2, 0x1, R11 ;  /* 0x00000001020b7824 */ /* 0x000fc800078e020b */
[----:B------:R-:W-:-:S05]  /*01c0*/  IMAD R12, R0, -0x800, R11 ;  /* 0xfffff800000c7824 */ /* 0x000fca00078e020b */
[C---:B------:R-:W-:Y:S02]  /*01d0*/  ISETP.GE.U32.AND P0, PT, R12.reuse, 0x700, PT ;  /* 0x000007000c00780c */ /* 0x040fe40003f06070 */
[----:B------:R-:W-:-:S04]  /*01e0*/  LEA.HI R12, R12, 0x1, RZ, 0x18 ;  /* 0x000000010c0c7811 */ /* 0x000fc800078fc0ff */
[----:B------:R-:W-:Y:S01]  /*01f0*/  LOP3.LUT R22, R12, 0x7, RZ, 0xc0, !PT ;  /* 0x000000070c167812 */ /* 0x000fe200078ec0ff */
[----:B0-----:R-:W-:-:S06]  /*0200*/  IMAD R10, R0, 0x800, R15 ;  /* 0x00000800000a7824 */ /* 0x001fcc00078e020f */
[----:B------:R-:W-:Y:S05]  /*0210*/  @!P0 BRA `(.L_x_71) ;  /* 0x0000000400248947 */ /* 0x000fea0003800000 */
[----:B------:R-:W0:Y:S01]  /*0220*/  LDC.64 R2, c[0x0][0x380] ;  /* 0x0000e000ff027b82 */ /* 0x000e220000000a00 */
[----:B------:R-:W-:Y:S01]  /*0230*/  LOP3.LUT R14, R12, 0x1fffff8, RZ, 0xc0, !PT ;  /* 0x01fffff80c0e7812 */ /* 0x000fe200078ec0ff */
[C---:B------:R-:W-:Y:S01]  /*0240*/  IMAD.IADD R15, R13.reuse, 0x1, R15 ;  /* 0x000000010d0f7824 */ /* 0x040fe200078e020f */
[----:B------:R-:W-:Y:S01]  /*0250*/  BSSY.RECONVERGENT B3, `(.L_x_72) ;  /* 0x0000044000037945 */ /* 0x000fe20003800200 */
[----:B------:R-:W-:Y:S02]  /*0260*/  VIADD R13, R13, 0x400 ;  /* 0x000004000d0d7836 */ /* 0x000fe40000000000 */
[----:B------:R-:W-:Y:S02]  /*0270*/  IMAD R15, R0, 0x800, R15 ;  /* 0x00000800000f7824 */ /* 0x000fe400078e020f */
[----:B------:R-:W-:Y:S01]  /*0280*/  IMAD.MOV R14, RZ, RZ, -R14 ;  /* 0x000000ffff0e7224 */ /* 0x000fe200078e0a0e */
[----:B0-----:R-:W-:-:S05]  /*0290*/  IADD3 R2, P0, PT, R2, 0x1000, RZ ;  /* 0x0000100002027810 */ /* 0x001fca0007f1e0ff */
[----:B------:R-:W-:-:S08]  /*02a0*/  IMAD.X R3, RZ, RZ, R3, P0 ;  /* 0x000000ffff037224 */ /* 0x000fd000000e0603 */
.L_x_73:
[----:B------:R-:W-:-:S05]  /*02b0*/  IMAD.WIDE R4, R15, 0x4, R2 ;  /* 0x000000040f047825 */ /* 0x000fca00078e0202 */
[----:B------:R-:W2:Y:S04]  /*02c0*/  LDG.E R18, desc[UR6][R4.64+-0x1000] ;  /* 0xfff0000604127981 */ /* 0x000ea8000c1e1900 */
[----:B------:R-:W3:Y:S04]  /*02d0*/  LDG.E R21, desc[UR6][R4.64+-0xc00] ;  /* 0xfff4000604157981 */ /* 0x000ee8000c1e1900 */
[----:B------:R-:W4:Y:S04]  /*02e0*/  LDG.E R20, desc[UR6][R4.64+-0x800] ;  /* 0xfff8000604147981 */ /* 0x000f28000c1e1900 */
[----:B------:R-:W4:Y:S04]  /*02f0*/  LDG.E R23, desc[UR6][R4.64+-0x400] ;  /* 0xfffc000604177981 */ /* 0x000f28000c1e1900 */
[----:B------:R-:W4:Y:S04]  /*0300*/  LDG.E R24, desc[UR6][R4.64] ;  /* 0x0000000604187981 */ /* 0x000f28000c1e1900 */
[----:B------:R-:W4:Y:S04]  /*0310*/  LDG.E R17, desc[UR6][R4.64+0x400] ;  /* 0x0004000604117981 */ /* 0x000f28000c1e1900 */
[----:B------:R-:W4:Y:S01]  /*0320*/  LDG.E R16, desc[UR6][R4.64+0x800] ;  /* 0x0008000604107981 */ /* 0x000f22000c1e1900 */
[----:B------:R-:W-:Y:S01]  /*0330*/  IMAD.MOV.U32 R19, RZ, RZ, R15 ;  /* 0x000000ffff137224 */ /* 0x000fe200078e000f */
[----:B--2--5:R-:W-:-:S13]  /*0340*/  FSETP.GEU.AND P1, PT, R18, R9, PT ;  /* 0x000000091200720b */ /* 0x024fda0003f2e000 */
[----:B------:R-:W-:-:S04]  /*0350*/  @P1 ISETP.GE.AND P0, PT, R15, R6, PT ;  /* 0x000000060f00120c */ /* 0x000fc80003f06270 */
[----:B------:R-:W-:-:S04]  /*0360*/  @P1 FSETP.EQ.AND P0, PT, R9, R18, !P0 ;  /* 0x000000120900120b */ /* 0x000fc80004702000 */
[----:B------:R-:W-:Y:S02]  /*0370*/  @P1 FSEL R18, R18, R9, P0 ;  /* 0x0000000912121208 */ /* 0x000fe40000000000 */
[----:B------:R0:W2:Y:S01]  /*0380*/  LDG.E R9, desc[UR6][R4.64+0xc00] ;  /* 0x000c000604097981 */ /* 0x0000a2000c1e1900 */
[C---:B------:R-:W-:Y:S01]  /*0390*/  @P1 SEL R19, R15.reuse, R6, P0 ;  /* 0x000000060f131207 */ /* 0x040fe20000000000 */
[----:B------:R-:W-:Y:S01]  /*03a0*/  VIADD R6, R15, 0x100 ;  /* 0x000001000f067836 */ /* 0x000fe20000000000 */
[----:B---3--:R-:W-:Y:S01]  /*03b0*/  FSETP.GEU.AND P2, PT, R21, R18, PT ;  /* 0x000000121500720b */ /* 0x008fe20003f4e000 */
[----:B------:R-:W-:Y:S02]  /*03c0*/  VIADD R14, R14, 0x8 ;  /* 0x000000080e0e7836 */ /* 0x000fe40000000000 */
[----:B------:R-:W-:Y:S02]  /*03d0*/  VIADD R13, R13, 0x800 ;  /* 0x000008000d0d7836 */ /* 0x000fe40000000000 */
[----:B0-----:R-:W-:-:S02]  /*03e0*/  VIADD R4, R15, 0x300 ;  /* 0x000003000f047836 */ /* 0x001fc40000000000 */
[----:B------:R-:W-:-:S06]  /*03f0*/  VIADD R5, R15, 0x400 ;  /* 0x000004000f057836 */ /* 0x000fcc0000000000 */
[----:B------:R-:W-:-:S04]  /*0400*/  @P2 ISETP.GE.AND P0, PT, R6, R19, PT ;  /* 0x000000130600220c */ /* 0x000fc80003f06270 */
[----:B------:R-:W-:-:S04]  /*0410*/  @P2 FSETP.EQ.AND P0, PT, R18, R21, !P0 ;  /* 0x000000151200220b */ /* 0x000fc80004702000 */
[----:B------:R-:W-:Y:S02]  /*0420*/  @P2 FSEL R21, R21, R18, P0 ;  /* 0x0000001215152208 */ /* 0x000fe40000000000 */
[----:B------:R-:W-:Y:S01]  /*0430*/  @P2 SEL R6, R6, R19, P0 ;  /* 0x0000001306062207 */ /* 0x000fe20000000000 */
[----:B------:R-:W-:Y:S01]  /*0440*/  VIADD R19, R15, 0x200 ;  /* 0x000002000f137836 */ /* 0x000fe20000000000 */
[----:B----4-:R-:W-:-:S13]  /*0450*/  FSETP.GEU.AND P1, PT, R20, R21, PT ;  /* 0x000000151400720b */ /* 0x010fda0003f2e000 */
[----:B------:R-:W-:-:S04]  /*0460*/  @P1 ISETP.GE.AND P0, PT, R19, R6, PT ;  /* 0x000000061300120c */ /* 0x000fc80003f06270 */
[----:B------:R-:W-:-:S04]  /*0470*/  @P1 FSETP.EQ.AND P0, PT, R21, R20, !P0 ;  /* 0x000000141500120b */ /* 0x000fc80004702000 */
[----:B------:R-:W-:Y:S02]  /*0480*/  @P1 FSEL R20, R20, R21, P0 ;  /* 0x0000001514141208 */ /* 0x000fe40000000000 */
[----:B------:R-:W-:Y:S01]  /*0490*/  @P1 SEL R19, R19, R6, P0 ;  /* 0x0000000613131207 */ /* 0x000fe20000000000 */
[----:B------:R-:W-:Y:S01]  /*04a0*/  VIADD R6, R15, 0x700 ;  /* 0x000007000f067836 */ /* 0x000fe20000000000 */
[----:B------:R-:W-:-:S13]  /*04b0*/  FSETP.GEU.AND P2, PT, R23, R20, PT ;  /* 0x000000141700720b */ /* 0x000fda0003f4e000 */
        /* <DEDUP_REMOVED lines=14> */
[----:B------:R-:W-:Y:S01]  /*05a0*/  @P2 SEL R4, R4, R5, P0 ;  /* 0x0000000504042207 */ /* 0x000fe20000000000 */
[C---:B------:R-:W-:Y:S01]  /*05b0*/  VIADD R5, R15.reuse, 0x600 ;  /* 0x000006000f057836 */ /* 0x040fe20000000000 */
[----:B------:R-:W-:Y:S01]  /*05c0*/  FSETP.GEU.AND P1, PT, R16, R17, PT ;  /* 0x000000111000720b */ /* 0x000fe20003f2e000 */
[----:B------:R-:W-:-:S12]  /*05d0*/  VIADD R15, R15, 0x800 ;  /* 0x000008000f0f7836 */ /* 0x000fd80000000000 */
[----:B------:R-:W-:-:S04]  /*05e0*/  @P1 ISETP.GE.AND P0, PT, R5, R4, PT ;  /* 0x000000040500120c */ /* 0x000fc80003f06270 */
[----:B------:R-:W-:-:S04]  /*05f0*/  @P1 FSETP.EQ.AND P0, PT, R17, R16, !P0 ;  /* 0x000000101100120b */ /* 0x000fc80004702000 */
[----:B------:R-:W-:Y:S02]  /*0600*/  @P1 FSEL R16, R16, R17, P0 ;  /* 0x0000001110101208 */ /* 0x000fe40000000000 */
[----:B------:R-:W-:Y:S02]  /*0610*/  @P1 SEL R5, R5, R4, P0 ;  /* 0x0000000405051207 */ /* 0x000fe40000000000 */
[----:B------:R-:W-:Y:S02]  /*0620*/  ISETP.NE.AND P1, PT, R14, RZ, PT ;  /* 0x000000ff0e00720c */ /* 0x000fe40003f25270 */
[----:B--2---:R-:W-:-:S13]  /*0630*/  FSETP.GEU.AND P2, PT, R9, R16, PT ;  /* 0x000000100900720b */ /* 0x004fda0003f4e000 */
[----:B------:R-:W-:-:S04]  /*0640*/  @P2 ISETP.GE.AND P0, PT, R6, R5, PT ;  /* 0x000000050600220c */ /* 0x000fc80003f06270 */
[----:B------:R-:W-:-:S04]  /*0650*/  @P2 FSETP.EQ.AND P0, PT, R16, R9, !P0 ;  /* 0x000000091000220b */ /* 0x000fc80004702000 */
[----:B------:R-:W-:Y:S02]  /*0660*/  @P2 FSEL R9, R9, R16, P0 ;  /* 0x0000001009092208 */ /* 0x000fe40000000000 */
[----:B------:R-:W-:Y:S01]  /*0670*/  @P2 SEL R6, R6, R5, P0 ;  /* 0x0000000506062207 */ /* 0x000fe20000000000 */
[----:B------:R-:W-:Y:S06]  /*0680*/  @P1 BRA `(.L_x_73) ;  /* 0xfffffffc00081947 */ /* 0x000fec000383ffff */
[----:B------:R-:W-:Y:S05]  /*0690*/  BSYNC.RECONVERGENT B3 ;  /* 0x0000000000037941 */ /* 0x000fea0003800200 */
.L_x_72:
[----:B------:R-:W-:-:S07]  /*06a0*/  VIADD R13, R13, 0xfffffc00 ;  /* 0xfffffc000d0d7836 */ /* 0x000fce0000000000 */
.L_x_71:
[----:B------:R-:W-:Y:S05]  /*06b0*/  BSYNC.RECONVERGENT B2 ;  /* 0x0000000000027941 */ /* 0x000fea0003800200 */
.L_x_70:
[----:B------:R-:W-:-:S13]  /*06c0*/  ISETP.NE.AND P0, PT, R22, RZ, PT ;  /* 0x000000ff1600720c */ /* 0x000fda0003f05270 */
[----:B------:R-:W-:Y:S05]  /*06d0*/  @!P0 BRA `(.L_x_69) ;  /* 0x00000004002c8947 */ /* 0x000fea0003800000 */
[----:B------:R-:W-:Y:S01]  /*06e0*/  ISETP.GE.U32.AND P0, PT, R22, 0x4, PT ;  /* 0x000000041600780c */ /* 0x000fe20003f06070 */
[----:B------:R-:W-:Y:S01]  /*06f0*/  BSSY.RECONVERGENT B2, `(.L_x_74) ;  /* 0x0000023000027945 */ /* 0x000fe20003800200 */
[----:B------:R-:W-:-:S11]  /*0700*/  LOP3.LUT P1, R16, R12, 0x3, RZ, 0xc0, !PT ;  /* 0x000000030c107812 */ /* 0x000fd6000782c0ff */
[----:B------:R-:W-:Y:S05]  /*0710*/  @!P0 BRA `(.L_x_75) ;  /* 0x0000000000808947 */ /* 0x000fea0003800000 */
[----:B------:R-:W0:Y:S01]  /*0720*/  LDC.64 R2, c[0x0][0x380] ;  /* 0x0000e000ff027b82 */ /* 0x000e220000000a00 */
[----:B------:R-:W-:-:S04]  /*0730*/  IMAD.IADD R17, R13, 0x1, R10 ;  /* 0x000000010d117824 */ /* 0x000fc800078e020a */
[----:B0-----:R-:W-:-:S05]  /*0740*/  IMAD.WIDE R2, R17, 0x4, R2 ;  /* 0x0000000411027825 */ /* 0x001fca00078e0202 */
[----:B------:R-:W2:Y:S04]  /*0750*/  LDG.E R4, desc[UR6][R2.64] ;  /* 0x0000000602047981 */ /* 0x000ea8000c1e1900 */
[----:B------:R-:W3:Y:S04]  /*0760*/  LDG.E R15, desc[UR6][R2.64+0x400] ;  /* 0x00040006020f7981 */ /* 0x000ee8000c1e1900 */
[----:B------:R-:W4:Y:S01]  /*0770*/  LDG.E R14, desc[UR6][R2.64+0x800] ;  /* 0x00080006020e7981 */ /* 0x000f22000c1e1900 */
[----:B------:R-:W-:Y:S02]  /*0780*/  IMAD.MOV.U32 R5, RZ, RZ, R17 ;  /* 0x000000ffff057224 */ /* 0x000fe400078e0011 */
[----:B------:R-:W-:Y:S01]  /*0790*/  VIADD R12, R17, 0x100 ;  /* 0x00000100110c7836 */ /* 0x000fe20000000000 */
[----:B--2--5:R-:W-:-:S13]  /*07a0*/  FSETP.GEU.AND P2, PT, R4, R9, PT ;  /* 0x000000090400720b */ /* 0x024fda0003f4e000 */
[----:B------:R-:W-:-:S04]  /*07b0*/  @P2 ISETP.GE.AND P0, PT, R17, R6, PT ;  /* 0x000000061100220c */ /* 0x000fc80003f06270 */
[----:B------:R-:W-:-:S04]  /*07c0*/  @P2 FSETP.EQ.AND P0, PT, R9, R4, !P0 ;  /* 0x000000040900220b */ /* 0x000fc80004702000 */
[----:B------:R-:W-:Y:S02]  /*07d0*/  @P2 FSEL R4, R4, R9, P0 ;  /* 0x0000000904042208 */ /* 0x000fe40000000000 */
[----:B------:R-:W2:Y:S01]  /*07e0*/  LDG.E R9, desc[UR6][R2.64+0xc00] ;  /* 0x000c000602097981 */ /* 0x000ea2000c1e1900 */
[C---:B------:R-:W-:Y:S01]  /*07f0*/  @P2 SEL R5, R17.reuse, R6, P0 ;  /* 0x0000000611052207 */ /* 0x040fe20000000000 */
[----:B------:R-:W-:Y:S01]  /*0800*/  VIADD R6, R17, 0x300 ;  /* 0x0000030011067836 */ /* 0x000fe20000000000 */
[----:B---3--:R-:W-:Y:S01]  /*0810*/  FSETP.GEU.AND P3, PT, R15, R4, PT ;  /* 0x000000040f00720b */ /* 0x008fe20003f6e000 */
[----:B------:R-:W-:-:S12]  /*0820*/  VIADD R13, R13, 0x400 ;  /* 0x000004000d0d7836 */ /* 0x000fd80000000000 */
        /* <DEDUP_REMOVED lines=9> */
[----:B------:R-:W-:Y:S02]  /*08c0*/  @P2 SEL R5, R5, R12, P0 ;  /* 0x0000000c05052207 */ /* 0x000fe40000000000 */
[----:B--2---:R-:W-:-:S13]  /*08d0*/  FSETP.GEU.AND P3, PT, R9, R14, PT ;  /* 0x0000000e0900720b */ /* 0x004fda0003f6e000 */
[----:B------:R-:W-:-:S04]  /*08e0*/  @P3 ISETP.GE.AND P0, PT, R6, R5, PT ;  /* 0x000000050600320c */ /* 0x000fc80003f06270 */
[----:B------:R-:W-:-:S04]  /*08f0*/  @P3 FSETP.EQ.AND P0, PT, R14, R9, !P0 ;  /* 0x000000090e00320b */ /* 0x000fc80004702000 */
[----:B------:R-:W-:Y:S02]  /*0900*/  @P3 FSEL R9, R9, R14, P0 ;  /* 0x0000000e09093208 */ /* 0x000fe40000000000 */
[----:B------:R-:W-:-:S07]  /*0910*/  @P3 SEL R6, R6, R5, P0 ;  /* 0x0000000506063207 */ /* 0x000fce0000000000 */
.L_x_75:
[----:B------:R-:W-:Y:S05]  /*0920*/  BSYNC.RECONVERGENT B2 ;  /* 0x0000000000027941 */ /* 0x000fea0003800200 */
.L_x_74:
[----:B------:R-:W-:Y:S05]  /*0930*/  @!P1 BRA `(.L_x_69) ;  /* 0x0000000000949947 */ /* 0x000fea0003800000 */
[----:B------:R-:W-:Y:S01]  /*0940*/  ISETP.NE.AND P0, PT, R16, 0x1, PT ;  /* 0x000000011000780c */ /* 0x000fe20003f05270 */
[----:B------:R-:W-:Y:S01]  /*0950*/  BSSY.RECONVERGENT B2, `(.L_x_76) ;  /* 0x0000019000027945 */ /* 0x000fe20003800200 */
[----:B------:R-:W-:Y:S01]  /*0960*/  LOP3.LUT P1, RZ, R11, 0x100, RZ, 0xc0, !PT ;  /* 0x000001000bff7812 */ /* 0x000fe2000782c0ff */
[----:B------:R-:W-:Y:S02]  /*0970*/  IMAD.MOV.U32 R5, RZ, RZ, R6 ;  /* 0x000000ffff057224 */ /* 0x000fe400078e0006 */
[----:B-----5:R-:W-:-:S08]  /*0980*/  IMAD.MOV.U32 R4, RZ, RZ, R9 ;  /* 0x000000ffff047224 */ /* 0x020fd000078e0009 */
[----:B------:R-:W-:Y:S05]  /*0990*/  @!P0 BRA `(.L_x_77) ;  /* 0x0000000000508947 */ /* 0x000fea0003800000 */
[----:B------:R-:W0:Y:S01]  /*09a0*/  LDC.64 R2, c[0x0][0x380] ;  /* 0x0000e000ff027b82 */ /* 0x000e220000000a00 */
[----:B------:R-:W-:-:S04]  /*09b0*/  IMAD.IADD R11, R13, 0x1, R10 ;  /* 0x000000010d0b7824 */ /* 0x000fc800078e020a */
[----:B0-----:R-:W-:-:S05]  /*09c0*/  IMAD.WIDE R2, R11, 0x4, R2 ;  /* 0x000000040b027825 */ /* 0x001fca00078e0202 */
[----:B------:R-:W2:Y:S02]  /*09d0*/  LDG.E R4, desc[UR6][R2.64] ;  /* 0x0000000602047981 */ /* 0x000ea4000c1e1900 */
[----:B--2---:R-:W-:-:S13]  /*09e0*/  FSETP.GEU.AND P2, PT, R4, R9, PT ;  /* 0x000000090400720b */ /* 0x004fda0003f4e000 */
[----:B------:R-:W-:-:S04]  /*09f0*/  @P2 ISETP.GE.AND P0, PT, R11, R6, PT ;  /* 0x000000060b00220c */ /* 0x000fc80003f06270 */
[----:B------:R-:W-:-:S04]  /*0a00*/  @P2 FSETP.EQ.AND P0, PT, R9, R4, !P0 ;  /* 0x000000040900220b */ /* 0x000fc80004702000 */
[----:B------:R-:W-:Y:S02]  /*0a10*/  @P2 FSEL R4, R4, R9, P0 ;  /* 0x0000000904042208 */ /* 0x000fe40000000000 */
[----:B------:R-:W2:Y:S01]  /*0a20*/  LDG.E R9, desc[UR6][R2.64+0x400] ;  /* 0x0004000602097981 */ /* 0x000ea2000c1e1900 */
[----:B------:R-:W-:Y:S01]  /*0a30*/  IMAD.MOV.U32 R5, RZ, RZ, R11 ;  /* 0x000000ffff057224 */ /* 0x000fe200078e000b */
[C---:B------:R-:W-:Y:S01]  /*0a40*/  @P2 SEL R5, R11.reuse, R6, P0 ;  /* 0x000000060b052207 */ /* 0x040fe20000000000 */
[----:B------:R-:W-:Y:S02]  /*0a50*/  VIADD R6, R11, 0x100 ;  /* 0x000001000b067836 */ /* 0x000fe40000000000 */
[----:B------:R-:W-:Y:S01]  /*0a60*/  VIADD R13, R13, 0x200 ;  /* 0x000002000d0d7836 */ /* 0x000fe20000000000 */
[----:B--2---:R-:W-:-:S13]  /*0a70*/  FSETP.GEU.AND P3, PT, R9, R4, PT ;  /* 0x000000040900720b */ /* 0x004fda0003f6e000 */
[----:B------:R-:W-:-:S04]  /*0a80*/  @P3 ISETP.GE.AND P0, PT, R6, R5, PT ;  /* 0x000000050600320c */ /* 0x000fc80003f06270 */
[----:B------:R-:W-:-:S04]  /*0a90*/  @P3 FSETP.EQ.AND P0, PT, R4, R9, !P0 ;  /* 0x000000090400320b */ /* 0x000fc80004702000 */
[----:B------:R-:W-:Y:S02]  /*0aa0*/  @P3 SEL R6, R6, R5, P0 ;  /* 0x0000000506063207 */ /* 0x000fe40000000000 */
[----:B------:R-:W-:-:S03]  /*0ab0*/  @P3 FSEL R9, R9, R4, P0 ;  /* 0x0000000409093208 */ /* 0x000fc60000000000 */
[----:B------:R-:W-:Y:S02]  /*0ac0*/  IMAD.MOV.U32 R5, RZ, RZ, R6 ;  /* 0x000000ffff057224 */ /* 0x000fe400078e0006 */
[----:B------:R-:W-:-:S07]  /*0ad0*/  IMAD.MOV.U32 R4, RZ, RZ, R9 ;  /* 0x000000ffff047224 */ /* 0x000fce00078e0009 */
.L_x_77:
[----:B------:R-:W-:Y:S05]  /*0ae0*/  BSYNC.RECONVERGENT B2 ;  /* 0x0000000000027941 */ /* 0x000fea0003800200 */
.L_x_76:
[----:B------:R-:W-:Y:S05]  /*0af0*/  @P1 BRA `(.L_x_69) ;  /* 0x0000000000241947 */ /* 0x000fea0003800000 */
        /* <DEDUP_REMOVED lines=8> */
[----:B------:R-:W-:-:S07]  /*0b80*/  @P1 SEL R6, R6, R5, P0 ;  /* 0x0000000506061207 */ /* 0x000fce0000000000 */
.L_x_69:
[----:B------:R-:W-:Y:S05]  /*0b90*/  BSYNC.RECONVERGENT B1 ;  /* 0x0000000000017941 */ /* 0x000fea0003800200 */
.L_x_68:
[----:B------:R-:W-:-:S13]  /*0ba0*/  ISETP.GE.AND P0, PT, R8, 0x100, PT ;  /* 0x000001000800780c */ /* 0x000fda0003f06270 */
        /* <DEDUP_REMOVED lines=20> */
.L_x_80:
[----:B------:R-:W-:Y:S05]  /*0cf0*/  BSYNC.RECONVERGENT B1 ;  /* 0x0000000000017941 */ /* 0x000fea0003800200 */
.L_x_79:
        /* <DEDUP_REMOVED lines=13> */
.L_x_82:
[----:B------:R-:W-:Y:S05]  /*0dd0*/  BSYNC.RECONVERGENT B1 ;  /* 0x0000000000017941 */ /* 0x000fea0003800200 */
.L_x_81:
[----:B0-----:R0:W3:Y:S01]  /*0de0*/  SHFL.DOWN PT, R2, R5, 0x4, 0x1f ;  /* 0x08801f0005027f89 */ /* 0x0010e200000e0000 */
[----:B------:R-:W-:Y:S01]  /*0df0*/  BSSY.RECONVERGENT B1, `(.L_x_83) ;  /* 0x000000c000017945 */ /* 0x000fe20003800200 */
[----:B-1----:R-:W-:Y:S02]  /*0e00*/  IMAD.MOV.U32 R6, RZ, RZ, R4 ;  /* 0x000000ffff067224 */ /* 0x002fe400078e0004 */
[----:B------:R0:W1:Y:S01]  /*0e10*/  SHFL.DOWN PT, R3, R4, 0x4, 0x1f ;  /* 0x08801f0004037f89 */ /* 0x00006200000e0000 */
[----:B------:R-:W-:Y:S01]  /*0e20*/  IMAD.MOV.U32 R8, RZ, RZ, R5 ;  /* 0x000000ffff087224 */ /* 0x000fe200078e0005 */
        /* <DEDUP_REMOVED lines=8> */
.L_x_84:
[----:B------:R-:W-:Y:S05]  /*0eb0*/  BSYNC.RECONVERGENT B1 ;  /* 0x0000000000017941 */ /* 0x000fea0003800200 */
.L_x_83:
[----:B0-----:R0:W4:Y:S01]  /*0ec0*/  SHFL.DOWN PT, R5, R8, 0x8, 0x1f ;  /* 0x09001f0008057f89 */ /* 0x00112200000e0000 */
[----:B------:R-:W-:Y:S01]  /*0ed0*/  BSSY.RECONVERGENT B1, `(.L_x_85) ;  /* 0x000000c000017945 */ /* 0x000fe20003800200 */
[----:B-1----:R-:W-:Y:S02]  /*0ee0*/  IMAD.MOV.U32 R3, RZ, RZ, R6 ;  /* 0x000000ffff037224 */ /* 0x002fe400078e0006 */
[----:B--2---:R0:W1:Y:S01]  /*0ef0*/  SHFL.DOWN PT, R9, R6, 0x8, 0x1f ;  /* 0x09001f0006097f89 */ /* 0x00406200000e0000 */
[----:B---3--:R-:W-:Y:S01]  /*0f00*/  IMAD.MOV.U32 R2, RZ, RZ, R8 ;  /* 0x000000ffff027224 */ /* 0x008fe200078e0008 */
[----:B------:R-:W-:Y:S06]  /*0f10*/  @P2 BRA `(.L_x_86) ;  /* 0x00000000001c2947 */ /* 0x000fec0003800000 */
[----:B-1----:R-:W-:Y:S01]  /*0f20*/  FSETP.GT.AND P2, PT, R6, R9, PT ;  /* 0x000000090600720b */ /* 0x002fe20003f44000 */
[----:B------:R-:W-:Y:S02]  /*0f30*/  IMAD.MOV.U32 R3, RZ, RZ, R9 ;  /* 0x000000ffff037224 */ /* 0x000fe400078e0009 */
[----:B----4-:R-:W-:-:S10]  /*0f40*/  IMAD.MOV.U32 R2, RZ, RZ, R5 ;  /* 0x000000ffff027224 */ /* 0x010fd400078e0005 */
[----:B------:R-:W-:-:S04]  /*0f50*/  @!P2 ISETP.GE.AND P0, PT, R5, R8, PT ;  /* 0x000000080500a20c */ /* 0x000fc80003f06270 */
[----:B------:R-:W-:-:S04]  /*0f60*/  @!P2 FSETP.EQ.AND P0, PT, R6, R9, !P0 ;  /* 0x000000090600a20b */ /* 0x000fc80004702000 */
[----:B------:R-:W-:Y:S02]  /*0f70*/  @!P2 FSEL R3, R9, R6, P0 ;  /* 0x000000060903a208 */ /* 0x000fe40000000000 */
[----:B------:R-:W-:-:S07]  /*0f80*/  @!P2 SEL R2, R5, R8, P0 ;  /* 0x000000080502a207 */ /* 0x000fce0000000000 */
.L_x_86:
[----:B------:R-:W-:Y:S05]  /*0f90*/  BSYNC.RECONVERGENT B1 ;  /* 0x0000000000017941 */ /* 0x000fea0003800200 */
.L_x_85:
[----:B------:R2:W3:Y:S01]  /*0fa0*/  SHFL.DOWN PT, R4, R2, 0x10, 0x1f ;  /* 0x0a001f0002047f89 */ /* 0x0004e200000e0000 */
[----:B------:R-:W-:Y:S03]  /*0fb0*/  BSSY.RECONVERGENT B1, `(.L_x_87) ;  /* 0x0000012000017945 */ /* 0x000fe60003800200 */
[----:B----4-:R2:W4:Y:S01]  /*0fc0*/  SHFL.DOWN PT, R5, R3, 0x10, 0x1f ;  /* 0x0a001f0003057f89 */ /* 0x01052200000e0000 */
[----:B------:R-:W-:Y:S05]  /*0fd0*/  @P1 BRA `(.L_x_88) ;  /* 0x00000000003c1947 */ /* 0x000fea0003800000 */
[----:B------:R-:W-:Y:S02]  /*0fe0*/  ISETP.NE.AND P2, PT, R10, RZ, PT ;  /* 0x000000ff0a00720c */ /* 0x000fe40003f45270 */
[----:B----4-:R-:W-:-:S11]  /*0ff0*/  FSETP.GT.AND P1, PT, R3, R5, PT ;  /* 0x000000050300720b */ /* 0x010fd60003f24000 */
[----:B-1----:R-:W1:Y:S01]  /*1000*/  @!P2 S2R R9, SR_CgaCtaId ;  /* 0x000000000009a919 */ /* 0x002e620000008800 */
[----:B0-----:R-:W-:Y:S02]  /*1010*/  @!P2 MOV R8, 0x400 ;  /* 0x000004000008a802 */ /* 0x001fe40000000f00 */
[----:B------:R-:W-:Y:S02]  /*1020*/  @!P2 SHF.R.U32.HI R6, RZ, 0x2, R7 ;  /* 0x00000002ff06a819 */ /* 0x000fe40000011607 */
[----:B---3--:R-:W-:Y:S02]  /*1030*/  @!P1 ISETP.GE.AND P0, PT, R4, R2, PT ;  /* 0x000000020400920c */ /* 0x008fe40003f06270 */
[----:B------:R-:W-:Y:S02]  /*1040*/  @!P2 LOP3.LUT R6, R6, 0xf8, RZ, 0xc0, !PT ;  /* 0x000000f80606a812 */ /* 0x000fe400078ec0ff */
[----:B------:R-:W-:-:S04]  /*1050*/  @!P1 FSETP.EQ.AND P0, PT, R3, R5, !P0 ;  /* 0x000000050300920b */ /* 0x000fc80004702000 */
[----:B------:R-:W-:Y:S02]  /*1060*/  @!P1 FSEL R5, R5, R3, P0 ;  /* 0x0000000305059208 */ /* 0x000fe40000000000 */
[----:B------:R-:W-:-:S03]  /*1070*/  @!P1 SEL R4, R4, R2, P0 ;  /* 0x0000000204049207 */ /* 0x000fc60000000000 */
[----:B--2---:R-:W-:Y:S02]  /*1080*/  IMAD.MOV.U32 R3, RZ, RZ, R5 ;  /* 0x000000ffff037224 */ /* 0x004fe400078e0005 */
[----:B------:R-:W-:Y:S01]  /*1090*/  IMAD.MOV.U32 R2, RZ, RZ, R4 ;  /* 0x000000ffff027224 */ /* 0x000fe200078e0004 */
[----:B-1----:R-:W-:-:S05]  /*10a0*/  @!P2 LEA R9, R9, R8, 0x18 ;  /* 0x000000080909a211 */ /* 0x002fca00078ec0ff */
[----:B------:R-:W-:-:S05]  /*10b0*/  @!P2 IMAD.IADD R6, R6, 0x1, R9 ;  /* 0x000000010606a824 */ /* 0x000fca00078e0209 */
[----:B------:R0:W-:Y:S02]  /*10c0*/  @!P2 STS.64 [R6+0x8], R4 ;  /* 0x000008040600a388 */ /* 0x0001e40000000a00 */
.L_x_88:
[----:B------:R-:W-:Y:S05]  /*10d0*/  BSYNC.RECONVERGENT B1 ;  /* 0x0000000000017941 */ /* 0x000fea0003800200 */
.L_x_87:
[----:B------:R-:W-:Y:S01]  /*10e0*/  BAR.SYNC.DEFER_BLOCKING 0x0 ;  /* 0x0000000000007b1d */ /* 0x000fe20000010000 */
[----:B------:R-:W-:-:S13]  /*10f0*/  ISETP.NE.AND P0, PT, R7, RZ, PT ;  /* 0x000000ff0700720c */ /* 0x000fda0003f05270 */
[----:B------:R-:W-:Y:S05]  /*1100*/  @P0 BRA `(.L_x_89) ;  /* 0x0000002400f40947 */ /* 0x000fea0003800000 */
[----:B------:R-:W5:Y:S01]  /*1110*/  S2UR UR5, SR_CgaCtaId ;  /* 0x00000000000579c3 */ /* 0x000f620000008800 */
[----:B------:R-:W-:Y:S02]  /*1120*/  UMOV UR4, 0x400 ;  /* 0x0000040000047882 */ /* 0x000fe40000000000 */
[----:B-----5:R-:W-:-:S09]  /*1130*/  ULEA UR4, UR5, UR4, 0x18 ;  /* 0x0000000405047291 */ /* 0x020fd2000f8ec0ff */
[----:B0--34-:R-:W0:Y:S04]  /*1140*/  LDS.128 R4, [UR4+0x10] ;  /* 0x00001004ff047984 */ /* 0x019e280008000c00 */
[----:B-1----:R-:W1:Y:S04]  /*1150*/  LDS.128 R8, [UR4+0x20] ;  /* 0x00002004ff087984 */ /* 0x002e680008000c00 */
        /* <DEDUP_REMOVED lines=39> */
.L_x_78:
        /* <DEDUP_REMOVED lines=10> */
[C---:B------:R-:W-:Y:S01]  /*1470*/  ISETP.GE.AND P0, PT, R11.reuse, R4, PT ;  /* 0x000000040b00720c */ /* 0x040fe20003f06270 */
[----:B------:R-:W-:-:S03]  /*1480*/  VIADD R5, R11, 0x4 ;  /* 0x000000040b057836 */ /* 0x000fc60000000000 */
[-C--:B------:R-:W-:Y:S01]  /*1490*/  ISETP.GT.AND P5, PT, R3, R4.reuse, PT ;  /* 0x000000040300720c */ /* 0x080fe20003fa4270 */
[----:B------:R-:W-:Y:S01]  /*14a0*/  VIADD R3, R11, 0x8 ;  /* 0x000000080b037836 */ /* 0x000fe20000000000 */
[-C--:B------:R-:W-:Y:S01]  /*14b0*/  ISETP.GT.AND P4, PT, R5, R4.reuse, PT ;  /* 0x000000040500720c */ /* 0x080fe20003f84270 */
[----:B------:R-:W-:Y:S02]  /*14c0*/  VIADD R11, R11, 0x10 ;  /* 0x000000100b0b7836 */ /* 0x000fe40000000000 */
[----:B-----5:R-:W-:Y:S01]  /*14d0*/  IMAD.MOV.U32 R5, RZ, RZ, R9 ;  /* 0x000000ffff057224 */ /* 0x020fe200078e0009 */
[-C--:B------:R-:W-:Y:S01]  /*14e0*/  ISETP.GT.AND P3, PT, R3, R4.reuse, PT ;  /* 0x000000040300720c */ /* 0x080fe20003f64270 */
[----:B------:R-:W0:Y:S01]  /*14f0*/  @!P1 S2R R13, SR_CgaCtaId ;  /* 0x00000000000d9919 */ /* 0x000e220000008800 */
[----:B------:R-:W-:Y:S01]  /*1500*/  @!P1 MOV R2, 0x400 ;  /* 0x0000040000029802 */ /* 0x000fe20000000f00 */
[----:B------:R-:W-:Y:S01]  /*1510*/  IMAD.MOV.U32 R3, RZ, RZ, R6 ;  /* 0x000000ffff037224 */ /* 0x000fe200078e0006 */
[----:B------:R-:W-:-:S02]  /*1520*/  ISETP.GT.AND P2, PT, R11, R4, PT ;  /* 0x000000040b00720c */ /* 0x000fc40003f44270 */
[----:B------:R1:W2:Y:S01]  /*1530*/  SHFL.DOWN PT, R11, R6, 0x1, R4 ;  /* 0x08200000060b7989 */ /* 0x0002a200000e0004 */
[----:B0-----:R-:W-:Y:S02]  /*1540*/  @!P1 LEA R13, R13, R2, 0x18 ;  /* 0x000000020d0d9211 */ /* 0x001fe400078ec0ff */
[----:B------:R-:W-:-:S04]  /*1550*/  @!P1 SHF.R.U32.HI R2, RZ, 0x2, R7 ;  /* 0x00000002ff029819 */ /* 0x000fc80000011607 */
[----:B------:R-:W-:-:S05]  /*1560*/  @!P1 LOP3.LUT R2, R2, 0xf8, RZ, 0xc0, !PT ;  /* 0x000000f802029812 */ /* 0x000fca00078ec0ff */
[----:B------:R-:W-:Y:S02]  /*1570*/  @!P1 IMAD.IADD R13, R2, 0x1, R13 ;  /* 0x00000001020d9824 */ /* 0x000fe400078e020d */
[----:B------:R1:W0:Y:S01]  /*1580*/  SHFL.DOWN PT, R2, R9, 0x1, R4 ;  /* 0x0820000009027989 */ /* 0x00022200000e0004 */
[----:B--2---:R-:W-:Y:S05]  /*1590*/  @P0 BRA `(.L_x_91) ;  /* 0x00000000001c0947 */ /* 0x004fea0003800000 */
[----:B0-----:R-:W-:Y:S01]  /*15a0*/  FSETP.GT.AND P6, PT, R9, R2, PT ;  /* 0x000000020900720b */ /* 0x001fe20003fc4000 */
[----:B------:R-:W-:Y:S02]  /*15b0*/  IMAD.MOV.U32 R3, RZ, RZ, R11 ;  /* 0x000000ffff037224 */ /* 0x000fe400078e000b */
[----:B------:R-:W-:-:S10]  /*15c0*/  IMAD.MOV.U32 R5, RZ, RZ, R2 ;  /* 0x000000ffff057224 */ /* 0x000fd400078e0002 */
[----:B------:R-:W-:-:S04]  /*15d0*/  @!P6 ISETP.GE.AND P0, PT, R11, R6, PT ;  /* 0x000000060b00e20c */ /* 0x000fc80003f06270 */
[----:B------:R-:W-:-:S04]  /*15e0*/  @!P6 FSETP.EQ.AND P0, PT, R9, R2, !P0 ;  /* 0x000000020900e20b */ /* 0x000fc80004702000 */
[----:B------:R-:W-:Y:S02]  /*15f0*/  @!P6 SEL R3, R11, R6, P0 ;  /* 0x000000060b03e207 */ /* 0x000fe40000000000 */
[----:B------:R-:W-:-:S07]  /*1600*/  @!P6 FSEL R5, R2, R9, P0 ;  /* 0x000000090205e208 */ /* 0x000fce0000000000 */
.L_x_91:
[----:B------:R-:W-:Y:S05]  /*1610*/  BSYNC.RECONVERGENT B1 ;  /* 0x0000000000017941 */ /* 0x000fea0003800200 */
.L_x_90:
[----:B0-----:R0:W2:Y:S01]  /*1620*/  SHFL.DOWN PT, R2, R3, 0x2, R4 ;  /* 0x0840000003027989 */ /* 0x0010a200000e0004 */
[----:B------:R-:W-:Y:S01]  /*1630*/  BSSY.RECONVERGENT B1, `(.L_x_92) ;  /* 0x000000c000017945 */ /* 0x000fe20003800200 */
[----:B-1----:R-:W-:Y:S02]  /*1640*/  IMAD.MOV.U32 R9, RZ, RZ, R3 ;  /* 0x000000ffff097224 */ /* 0x002fe400078e0003 */
[----:B------:R0:W1:Y:S01]  /*1650*/  SHFL.DOWN PT, R6, R5, 0x2, R4 ;  /* 0x0840000005067989 */ /* 0x00006200000e0004 */
[----:B------:R-:W-:Y:S01]  /*1660*/  IMAD.MOV.U32 R11, RZ, RZ, R5 ;  /* 0x000000ffff0b7224 */ /* 0x000fe200078e0005 */
[----:B------:R-:W-:Y:S06]  /*1670*/  @P5 BRA `(.L_x_93) ;  /* 0x00000000001c5947 */ /* 0x000fec0003800000 */
[----:B-1----:R-:W-:Y:S01]  /*1680*/  FSETP.GT.AND P5, PT, R5, R6, PT ;  /* 0x000000060500720b */ /* 0x002fe20003fa4000 */
[----:B--2---:R-:W-:Y:S02]  /*1690*/  IMAD.MOV.U32 R9, RZ, RZ, R2 ;  /* 0x000000ffff097224 */ /* 0x004fe400078e0002 */
[----:B------:R-:W-:-:S10]  /*16a0*/  IMAD.MOV.U32 R11, RZ, RZ, R6 ;  /* 0x000000ffff0b7224 */ /* 0x000fd400078e0006 */
[----:B------:R-:W-:-:S04]  /*16b0*/  @!P5 ISETP.GE.AND P0, PT, R2, R3, PT ;  /* 0x000000030200d20c */ /* 0x000fc80003f06270 */
[----:B------:R-:W-:-:S04]  /*16c0*/  @!P5 FSETP.EQ.AND P0, PT, R5, R6, !P0 ;  /* 0x000000060500d20b */ /* 0x000fc80004702000 */
[----:B------:R-:W-:Y:S02]  /*16d0*/  @!P5 SEL R9, R2, R3, P0 ;  /* 0x000000030209d207 */ /* 0x000fe40000000000 */
[----:B------:R-:W-:-:S07]  /*16e0*/  @!P5 FSEL R11, R6, R5, P0 ;  /* 0x00000005060bd208 */ /* 0x000fce0000000000 */
.L_x_93:
[----:B------:R-:W-:Y:S05]  /*16f0*/  BSYNC.RECONVERGENT B1 ;  /* 0x0000000000017941 */ /* 0x000fea0003800200 */
.L_x_92:
[----:B--2---:R2:W3:Y:S01]  /*1700*/  SHFL.DOWN PT, R2, R9, 0x4, R4 ;  /* 0x0880000009027989 */ /* 0x0044e200000e0004 */
[----:B------:R-:W-:Y:S01]  /*1710*/  BSSY.RECONVERGENT B1, `(.L_x_94) ;  /* 0x000000c000017945 */ /* 0x000fe20003800200 */
[----:B0-----:R-:W-:Y:S02]  /*1720*/  IMAD.MOV.U32 R3, RZ, RZ, R9 ;  /* 0x000000ffff037224 */ /* 0x001fe400078e0009 */
[----:B-1----:R2:W0:Y:S01]  /*1730*/  SHFL.DOWN PT, R6, R11, 0x4, R4 ;  /* 0x088000000b067989 */ /* 0x00242200000e0004 */
        /* <DEDUP_REMOVED lines=9> */
.L_x_95:
[----:B------:R-:W-:Y:S05]  /*17d0*/  BSYNC.RECONVERGENT B1 ;  /* 0x0000000000017941 */ /* 0x000fea0003800200 */
.L_x_94:
        /* <DEDUP_REMOVED lines=13> */
.L_x_97:
[----:B------:R-:W-:Y:S05]  /*18b0*/  BSYNC.RECONVERGENT B1 ;  /* 0x0000000000017941 */ /* 0x000fea0003800200 */
.L_x_96:
[----:B0-----:R0:W2:Y:S01]  /*18c0*/  SHFL.DOWN PT, R6, R9, 0x10, R4 ;  /* 0x0a00000009067989 */ /* 0x0010a200000e0004 */
[----:B------:R-:W-:Y:S01]  /*18d0*/  BSSY.RECONVERGENT B1, `(.L_x_98) ;  /* 0x000000c000017945 */ /* 0x000fe20003800200 */
[----:B---3--:R-:W-:Y:S02]  /*18e0*/  IMAD.MOV.U32 R2, RZ, RZ, R9 ;  /* 0x000000ffff027224 */ /* 0x008fe400078e0009 */
[----:B------:R0:W3:Y:S01]  /*18f0*/  SHFL.DOWN PT, R10, R11, 0x10, R4 ;  /* 0x0a0000000b0a7989 */ /* 0x0000e200000e0004 */
[----:B-1----:R-:W-:Y:S01]  /*1900*/  IMAD.MOV.U32 R3, RZ, RZ, R11 ;  /* 0x000000ffff037224 */ /* 0x002fe200078e000b */
[----:B------:R-:W-:Y:S06]  /*1910*/  @P2 BRA `(.L_x_99) ;  /* 0x00000000001c2947 */ /* 0x000fec0003800000 */
[----:B---3--:R-:W-:Y:S01]  /*1920*/  FSETP.GT.AND P2, PT, R11, R10, PT ;  /* 0x0000000a0b00720b */ /* 0x008fe20003f44000 */
[----:B--2---:R-:W-:Y:S02]  /*1930*/  IMAD.MOV.U32 R2, RZ, RZ, R6 ;  /* 0x000000ffff027224 */ /* 0x004fe400078e0006 */
[----:B------:R-:W-:-:S10]  /*1940*/  IMAD.MOV.U32 R3, RZ, RZ, R10 ;  /* 0x000000ffff037224 */ /* 0x000fd400078e000a */
[----:B------:R-:W-:-:S04]  /*1950*/  @!P2 ISETP.GE.AND P0, PT, R6, R9, PT ;  /* 0x000000090600a20c */ /* 0x000fc80003f06270 */
[----:B------:R-:W-:-:S04]  /*1960*/  @!P2 FSETP.EQ.AND P0, PT, R11, R10, !P0 ;  /* 0x0000000a0b00a20b */ /* 0x000fc80004702000 */
[----:B------:R-:W-:Y:S02]  /*1970*/  @!P2 SEL R2, R6, R9, P0 ;  /* 0x000000090602a207 */ /* 0x000fe40000000000 */
[----:B------:R-:W-:-:S07]  /*1980*/  @!P2 FSEL R3, R10, R11, P0 ;  /* 0x0000000b0a03a208 */ /* 0x000fce0000000000 */
.L_x_99:
[----:B------:R-:W-:Y:S05]  /*1990*/  BSYNC.RECONVERGENT B1 ;  /* 0x0000000000017941 */ /* 0x000fea0003800200 */
.L_x_98:
[----:B------:R-:W-:Y:S01]  /*19a0*/  ISETP.GE.AND P0, PT, R8, 0x21, PT ;  /* 0x000000210800780c */ /* 0x000fe20003f06270 */
[----:B------:R1:W-:Y:S01]  /*19b0*/  @!P1 STS.64 [R13+0x8], R2 ;  /* 0x000008020d009388 */ /* 0x0003e20000000a00 */
[----:B------:R-:W-:Y:S02]  /*19c0*/  BAR.SYNC.DEFER_BLOCKING 0x0 ;  /* 0x0000000000007b1d */ /* 0x000fe40000010000 */
[----:B------:R-:W-:-:S13]  /*19d0*/  ISETP.NE.OR P0, PT, R7, RZ, !P0 ;  /* 0x000000ff0700720c */ /* 0x000fda0004705670 */
[----:B-1----:R-:W-:Y:S05]  /*19e0*/  @P0 BRA `(.L_x_89) ;  /* 0x0000001c00bc0947 */ /* 0x002fea0003800000 */
[----:B------:R-:W1:Y:S01]  /*19f0*/  S2UR UR5, SR_CgaCtaId ;  /* 0x00000000000579c3 */ /* 0x000e620000008800 */
[----:B------:R-:W-:Y:S01]  /*1a00*/  UMOV UR4, 0x400 ;  /* 0x0000040000047882 */ /* 0x000fe20000000000 */
[----:B------:R-:W-:Y:S01]  /*1a10*/  ISETP.GE.U32.AND P2, PT, R8, 0x41, PT ;  /* 0x000000410800780c */ /* 0x000fe20003f46070 */
[----:B-1----:R-:W-:-:S09]  /*1a20*/  ULEA UR4, UR5, UR4, 0x18 ;  /* 0x0000000405047291 */ /* 0x002fd2000f8ec0ff */
        /* <DEDUP_REMOVED lines=64> */
.L_x_65:
[----:B------:R-:W0:Y:S01]  /*1e30*/  S2R R7, SR_TID.X ;  /* 0x0000000000077919 */ /* 0x000e220000002100 */
[----:B------:R-:W1:Y:S01]  /*1e40*/  LDCU.64 UR8, c[0x0][0x380] ;  /* 0x00007000ff0877ac */ /* 0x000e620008000a00 */
[----:B------:R-:W2:Y:S01]  /*1e50*/  LDCU UR5, c[0x0][0x388] ;  /* 0x00007100ff0577ac */ /* 0x000ea20008000800 */
[----:B-1----:R-:W-:Y:S02]  /*1e60*/  IMAD.U32 R2, RZ, RZ, UR8 ;  /* 0x00000008ff027e24 */ /* 0x002fe4000f8e00ff */
[----:B------:R-:W-:Y:S02]  /*1e70*/  IMAD.U32 R3, RZ, RZ, UR9 ;  /* 0x00000009ff037e24 */ /* 0x000fe4000f8e00ff */
[----:B0-----:R-:W-:-:S04]  /*1e80*/  IMAD R4, R0, 0x800, R7 ;  /* 0x0000080000047824 */ /* 0x001fc800078e0207 */
[----:B--2---:R-:W-:-:S04]  /*1e90*/  VIADD R27, R4, UR5 ;  /* 0x00000005041b7c36 */ /* 0x004fc80008000000 */
[----:B------:R-:W-:-:S05]  /*1ea0*/  IMAD.WIDE R4, R27, 0x4, R2 ;  /* 0x000000041b047825 */ /* 0x000fca00078e0202 */
[----:B------:R-:W2:Y:S04]  /*1eb0*/  LDG.E R6, desc[UR6][R4.64] ;  /* 0x0000000604067981 */ /* 0x000ea8000c1e1900 */
[----:B------:R-:W2:Y:S04]  /*1ec0*/  LDG.E R13, desc[UR6][R4.64+0x400] ;  /* 0x00040006040d7981 */ /* 0x000ea8000c1e1900 */
[----:B------:R-:W3:Y:S04]  /*1ed0*/  LDG.E R15, desc[UR6][R4.64+0x800] ;  /* 0x00080006040f7981 */ /* 0x000ee8000c1e1900 */
[----:B------:R-:W4:Y:S04]  /*1ee0*/  LDG.E R17, desc[UR6][R4.64+0xc00] ;  /* 0x000c000604117981 */ /* 0x000f28000c1e1900 */
[----:B------:R-:W5:Y:S04]  /*1ef0*/  LDG.E R19, desc[UR6][R4.64+0x1000] ;  /* 0x0010000604137981 */ /* 0x000f68000c1e1900 */
[----:B------:R-:W5:Y:S04]  /*1f00*/  LDG.E R21, desc[UR6][R4.64+0x1400] ;  /* 0x0014000604157981 */ /* 0x000f68000c1e1900 */
[----:B------:R-:W5:Y:S04]  /*1f10*/  LDG.E R23, desc[UR6][R4.64+0x1800] ;  /* 0x0018000604177981 */ /* 0x000f68000c1e1900 */
[----:B------:R0:W5:Y:S01]  /*1f20*/  LDG.E R25, desc[UR6][R4.64+0x1c00] ;  /* 0x001c000604197981 */ /* 0x000162000c1e1900 */
[----:B------:R-:W-:Y:S01]  /*1f30*/  ISETP.GE.AND P0, PT, R27, 0x7fffff00, PT ;  /* 0x7fffff001b00780c */ /* 0x000fe20003f06270 */
[----:B------:R-:W-:-:S02]  /*1f40*/  IMAD.MOV.U32 R9, RZ, RZ, R27 ;  /* 0x000000ffff097224 */ /* 0x000fc400078e001b */
[C---:B------:R-:W-:Y:S02]  /*1f50*/  VIADD R10, R27.reuse, 0x200 ;  /* 0x000002001b0a7836 */ /* 0x040fe40000000000 */
[----:B0-----:R-:W-:Y:S01]  /*1f60*/  VIADD R4, R27, 0x300 ;  /* 0x000003001b047836 */ /* 0x001fe20000000000 */
[----:B------:R-:W0:Y:S02]  /*1f70*/  LDC R5, c[0x0][0x3b4] ;  /* 0x0000ed00ff057b82 */ /* 0x000e240000000800 */
[----:B0-----:R-:W-:-:S05]  /*1f80*/  IMAD.SHL.U32 R5, R5, 0x800, RZ ;  /* 0x0000080005057824 */ /* 0x001fca00078e00ff */
[----:B------:R-:W-:Y:S02]  /*1f90*/  ISETP.GE.AND P1, PT, R8, R5, PT ;  /* 0x000000050800720c */ /* 0x000fe40003f26270 */
[----:B--2---:R-:W-:-:S04]  /*1fa0*/  FSETP.NEU.OR P0, PT, R6, R13, !P0 ;  /* 0x0000000d0600720b */ /* 0x004fc8000470d400 */
[----:B------:R-:W-:-:S13]  /*1fb0*/  FSETP.GEU.AND P0, PT, R13, R6, P0 ;  /* 0x000000060d00720b */ /* 0x000fda000070e000 */
[----:B------:R-:W-:Y:S02]  /*1fc0*/  @!P0 VIADD R9, R9, 0x100 ;  /* 0x0000010009098836 */ /* 0x000fe40000000000 */
[----:B------:R-:W-:-:S03]  /*1fd0*/  @!P0 IMAD.MOV.U32 R6, RZ, RZ, R13 ;  /* 0x000000ffff068224 */ /* 0x000fc600078e000d */
[----:B------:R-:W-:-:S04]  /*1fe0*/  ISETP.GE.AND P0, PT, R10, R9, PT ;  /* 0x000000090a00720c */ /* 0x000fc80003f06270 */
[----:B---3--:R-:W-:-:S04]  /*1ff0*/  FSETP.NEU.OR P0, PT, R6, R15, P0 ;  /* 0x0000000f0600720b */ /* 0x008fc8000070d400 */
[----:B------:R-:W-:-:S13]  /*2000*/  FSETP.GEU.AND P0, PT, R15, R6, P0 ;  /* 0x000000060f00720b */ /* 0x000fda000070e000 */
[----:B------:R-:W-:Y:S02]  /*2010*/  @!P0 IMAD.MOV.U32 R9, RZ, RZ, R10 ;  /* 0x000000ffff098224 */ /* 0x000fe400078e000a */
[----:B------:R-:W-:-:S03]  /*2020*/  @!P0 IMAD.MOV.U32 R6, RZ, RZ, R15 ;  /* 0x000000ffff068224 */ /* 0x000fc600078e000f */
[----:B------:R-:W-:-:S04]  /*2030*/  ISETP.GE.AND P0, PT, R4, R9, PT ;  /* 0x000000090400720c */ /* 0x000fc80003f06270 */
[----:B----4-:R-:W-:-:S04]  /*2040*/  FSETP.NEU.OR P0, PT, R6, R17, P0 ;  /* 0x000000110600720b */ /* 0x010fc8000070d400 */
[----:B------:R-:W-:-:S13]  /*2050*/  FSETP.GEU.AND P0, PT, R17, R6, P0 ;  /* 0x000000061100720b */ /* 0x000fda000070e000 */
[----:B------:R-:W-:Y:S02]  /*2060*/  @!P0 IMAD.MOV.U32 R9, RZ, RZ, R4 ;  /* 0x000000ffff098224 */ /* 0x000fe400078e0004 */
[----:B------:R-:W-:Y:S02]  /*2070*/  VIADD R4, R27, 0x400 ;  /* 0x000004001b047836 */ /* 0x000fe40000000000 */
[----:B------:R-:W-:-:S03]  /*2080*/  @!P0 IMAD.MOV.U32 R6, RZ, RZ, R17 ;  /* 0x000000ffff068224 */ /* 0x000fc600078e0011 */
[----:B------:R-:W-:-:S04]  /*2090*/  ISETP.GE.AND P0, PT, R4, R9, PT ;  /* 0x000000090400720c */ /* 0x000fc80003f06270 */
[----:B-----5:R-:W-:-:S04]  /*20a0*/  FSETP.NEU.OR P0, PT, R6, R19, P0 ;  /* 0x000000130600720b */ /* 0x020fc8000070d400 */
[----:B------:R-:W-:-:S13]  /*20b0*/  FSETP.GEU.AND P0, PT, R19, R6, P0 ;  /* 0x000000061300720b */ /* 0x000fda000070e000 */
[----:B------:R-:W-:Y:S02]  /*20c0*/  @!P0 IMAD.MOV.U32 R9, RZ, RZ, R4 ;  /* 0x000000ffff098224 */ /* 0x000fe400078e0004 */
[----:B------:R-:W-:Y:S02]  /*20d0*/  VIADD R4, R27, 0x500 ;  /* 0x000005001b047836 */ /* 0x000fe40000000000 */
[----:B------:R-:W-:-:S03]  /*20e0*/  @!P0 IMAD.MOV.U32 R6, RZ, RZ, R19 ;  /* 0x000000ffff068224 */ /* 0x000fc600078e0013 */
[----:B------:R-:W-:-:S04]  /*20f0*/  ISETP.GE.AND P0, PT, R4, R9, PT ;  /* 0x000000090400720c */ /* 0x000fc80003f06270 */
[----:B------:R-:W-:-:S04]  /*2100*/  FSETP.NEU.OR P0, PT, R6, R21, P0 ;  /* 0x000000150600720b */ /* 0x000fc8000070d400 */
        /* <DEDUP_REMOVED lines=14> */
[----:B------:R-:W-:Y:S01]  /*21f0*/  @!P0 IMAD.MOV.U32 R6, RZ, RZ, R25 ;  /* 0x000000ffff068224 */ /* 0x000fe200078e0019 */
[----:B------:R-:W-:Y:S06]  /*2200*/  @!P1 BRA `(.L_x_100) ;  /* 0x0000000c00b89947 */ /* 0x000fec0003800000 */
[----:B------:R-:W-:Y:S01]  /*2210*/  VIADD R13, R11, 0xfffff800 ;  /* 0xfffff8000b0d7836 */ /* 0x000fe20000000000 */
[----:B------:R-:W-:Y:S01]  /*2220*/  UMOV UR4, URZ ;  /* 0x000000ff00047c82 */ /* 0x000fe20008000000 */
[----:B------:R-:W-:-:S05]  /*2230*/  IMAD R4, R0, 0x800, R5 ;  /* 0x0000080000047824 */ /* 0x000fca00078e0205 */
[----:B------:R-:W-:-:S13]  /*2240*/  ISETP.GT.AND P0, PT, R4, R13, PT ;  /* 0x0000000d0400720c */ /* 0x000fda0003f04270 */
[----:B------:R-:W-:Y:S05]  /*2250*/  @P0 BRA `(.L_x_101) ;  /* 0x00000004001c0947 */ /* 0x000fea0003800000 */
[----:B------:R-:W0:Y:S01]  /*2260*/  LDC R8, c[0x0][0x3b0] ;  /* 0x0000ec00ff087b82 */ /* 0x000e220000000800 */
[----:B------:R-:W-:Y:S01]  /*2270*/  VIADD R15, R7, UR5 ;  /* 0x00000005070f7c36 */ /* 0x000fe20008000000 */
[----:B------:R-:W1:Y:S01]  /*2280*/  LDCU.64 UR8, c[0x0][0x380] ;  /* 0x00007000ff0877ac */ /* 0x000e620008000a00 */
[----:B------:R-:W-:-:S05]  /*2290*/  NOP ;  /* 0x0000000000007918 */ /* 0x000fca0000000000 */
.L_x_102:
[----:B------:R-:W-:Y:S02]  /*22a0*/  IMAD.IADD R12, R15, 0x1, R4 ;  /* 0x000000010f0c7824 */ /* 0x000fe400078e0204 */
[----:B-1----:R-:W-:Y:S02]  /*22b0*/  IMAD.U32 R2, RZ, RZ, UR8 ;  /* 0x00000008ff027e24 */ /* 0x002fe4000f8e00ff */
[----:B------:R-:W-:Y:S02]  /*22c0*/  IMAD.U32 R3, RZ, RZ, UR9 ;  /* 0x00000009ff037e24 */ /* 0x000fe4000f8e00ff */
[----:B------:R-:W-:-:S05]  /*22d0*/  IMAD.WIDE R10, R12, 0x4, R2 ;  /* 0x000000040c0a7825 */ /* 0x000fca00078e0202 */
[----:B------:R-:W2:Y:S04]  /*22e0*/  LDG.E R17, desc[UR6][R10.64] ;  /* 0x000000060a117981 */ /* 0x000ea8000c1e1900 */
[----:B------:R-:W3:Y:S04]  /*22f0*/  LDG.E R19, desc[UR6][R10.64+0x400] ;  /* 0x000400060a137981 */ /* 0x000ee8000c1e1900 */
[----:B------:R-:W4:Y:S04]  /*2300*/  LDG.E R21, desc[UR6][R10.64+0x800] ;  /* 0x000800060a157981 */ /* 0x000f28000c1e1900 */
[----:B------:R-:W5:Y:S04]  /*2310*/  LDG.E R23, desc[UR6][R10.64+0xc00] ;  /* 0x000c00060a177981 */ /* 0x000f68000c1e1900 */
[----:B------:R-:W5:Y:S04]  /*2320*/  LDG.E R25, desc[UR6][R10.64+0x1000] ;  /* 0x001000060a197981 */ /* 0x000f68000c1e1900 */
[----:B------:R-:W5:Y:S04]  /*2330*/  LDG.E R27, desc[UR6][R10.64+0x1400] ;  /* 0x001400060a1b7981 */ /* 0x000f68000c1e1900 */
[----:B------:R-:W5:Y:S04]  /*2340*/  LDG.E R29, desc[UR6][R10.64+0x1800] ;  /* 0x001800060a1d7981 */ /* 0x000f68000c1e1900 */
[----:B------:R1:W5:Y:S01]  /*2350*/  LDG.E R16, desc[UR6][R10.64+0x1c00] ;  /* 0x001c00060a107981 */ /* 0x000362000c1e1900 */
[C---:B------:R-:W-:Y:S01]  /*2360*/  ISETP.GE.AND P0, PT, R12.reuse, R9, PT ;  /* 0x000000090c00720c */ /* 0x040fe20003f06270 */
[----:B------:R-:W-:-:S02]  /*2370*/  VIADD R14, R12, 0x100 ;  /* 0x000001000c0e7836 */ /* 0x000fc40000000000 */
[----:B-1----:R-:W-:Y:S02]  /*2380*/  VIADD R10, R12, 0x200 ;  /* 0x000002000c0a7836 */ /* 0x002fe40000000000 */
[----:B0-----:R-:W-:Y:S01]  /*2390*/  IMAD.MOV.U32 R11, RZ, RZ, R8 ;  /* 0x000000ffff0b7224 */ /* 0x001fe200078e0008 */
[----:B--2---:R-:W-:-:S04]  /*23a0*/  FSETP.NEU.OR P0, PT, R6, R17, P0 ;  /* 0x000000110600720b */ /* 0x004fc8000070d400 */
[----:B------:R-:W-:-:S13]  /*23b0*/  FSETP.GEU.AND P0, PT, R17, R6, P0 ;  /* 0x000000061100720b */ /* 0x000fda000070e000 */
[----:B------:R-:W-:Y:S02]  /*23c0*/  @!P0 IMAD.MOV.U32 R9, RZ, RZ, R12 ;  /* 0x000000ffff098224 */ /* 0x000fe400078e000c */
        /* <DEDUP_REMOVED lines=28> */
[C---:B------:R-:W-:Y:S02]  /*2590*/  VIADD R10, R12.reuse, 0x600 ;  /* 0x000006000c0a7836 */ /* 0x040fe40000000000 */
[----:B------:R-:W-:Y:S02]  /*25a0*/  @!P0 IMAD.MOV.U32 R6, RZ, RZ, R27 ;  /* 0x000000ffff068224 */ /* 0x000fe400078e001b */
[----:B------:R-:W-:Y:S01]  /*25b0*/  VIADD R12, R12, 0x700 ;  /* 0x000007000c0c7836 */ /* 0x000fe20000000000 */
[----:B------:R-:W-:-:S04]  /*25c0*/  ISETP.GE.AND P0, PT, R10, R9, PT ;  /* 0x000000090a00720c */ /* 0x000fc80003f06270 */
[----:B------:R-:W-:-:S04]  /*25d0*/  FSETP.NEU.OR P0, PT, R6, R29, P0 ;  /* 0x0000001d0600720b */ /* 0x000fc8000070d400 */
[----:B------:R-:W-:-:S13]  /*25e0*/  FSETP.GEU.AND P0, PT, R29, R6, P0 ;  /* 0x000000061d00720b */ /* 0x000fda000070e000 */
[----:B------:R-:W-:Y:S02]  /*25f0*/  @!P0 IMAD.MOV.U32 R9, RZ, RZ, R10 ;  /* 0x000000ffff098224 */ /* 0x000fe400078e000a */
[----:B------:R-:W-:Y:S02]  /*2600*/  @!P0 IMAD.MOV.U32 R6, RZ, RZ, R29 ;  /* 0x000000ffff068224 */ /* 0x000fe400078e001d */
[----:B------:R-:W-:Y:S01]  /*2610*/  IMAD.IADD R10, R11, 0x1, -R4 ;  /* 0x000000010b0a7824 */ /* 0x000fe200078e0a04 */
[----:B------:R-:W-:-:S04]  /*2620*/  ISETP.GE.AND P0, PT, R12, R9, PT ;  /* 0x000000090c00720c */ /* 0x000fc80003f06270 */
[----:B------:R-:W-:Y:S02]  /*2630*/  FSETP.NEU.OR P0, PT, R6, R16, P0 ;  /* 0x000000100600720b */ /* 0x000fe4000070d400 */
[----:B------:R-:W-:Y:S02]  /*2640*/  ISETP.GE.AND P1, PT, R10, R5, PT ;  /* 0x000000050a00720c */ /* 0x000fe40003f26270 */
[----:B------:R-:W-:-:S13]  /*2650*/  FSETP.GEU.AND P0, PT, R16, R6, P0 ;  /* 0x000000061000720b */ /* 0x000fda000070e000 */
[----:B------:R-:W-:Y:S02]  /*2660*/  @!P0 IMAD.MOV.U32 R9, RZ, RZ, R12 ;  /* 0x000000ffff098224 */ /* 0x000fe400078e000c */
[----:B------:R-:W-:Y:S01]  /*2670*/  @!P0 IMAD.MOV.U32 R6, RZ, RZ, R16 ;  /* 0x000000ffff068224 */ /* 0x000fe200078e0010 */
[----:B------:R-:W-:Y:S06]  /*2680*/  @!P1 BRA `(.L_x_100) ;  /* 0x0000000800989947 */ /* 0x000fec0003800000 */
[----:B------:R-:W-:Y:S01]  /*2690*/  IMAD.IADD R4, R4, 0x1, R5 ;  /* 0x0000000104047824 */ /* 0x000fe200078e0205 */
[----:B------:R-:W-:-:S04]  /*26a0*/  UIADD3 UR4, UPT, UPT, UR4, 0x1, URZ ;  /* 0x0000000104047890 */ /* 0x000fc8000fffe0ff */
[----:B------:R-:W-:-:S13]  /*26b0*/  ISETP.GT.AND P0, PT, R4, R13, PT ;  /* 0x0000000d0400720c */ /* 0x000fda0003f04270 */
[----:B------:R-:W-:Y:S05]  /*26c0*/  @!P0 BRA `(.L_x_102) ;  /* 0xfffffff800f48947 */ /* 0x000fea000383ffff */
.L_x_101:
[----:B------:R-:W-:Y:S01]  /*26d0*/  IMAD.IADD R8, R11, 0x1, -R4 ;  /* 0x000000010b087824 */ /* 0x000fe200078e0a04 */
[----:B------:R-:W-:Y:S04]  /*26e0*/  BSSY.RECONVERGENT B1, `(.L_x_100) ;  /* 0x00000a0000017945 */ /* 0x000fe80003800200 */
[----:B------:R-:W-:-:S04]  /*26f0*/  ISETP.GE.AND P0, PT, R7, R8, PT ;  /* 0x000000080700720c */ /* 0x000fc80003f06270 */
[----:B------:R-:W-:-:S13]  /*2700*/  ISETP.GE.OR P0, PT, R4, R11, P0 ;  /* 0x0000000b0400720c */ /* 0x000fda0000706670 */
[----:B------:R-:W-:Y:S05]  /*2710*/  @P0 BRA `(.L_x_103) ;  /* 0x0000000800700947 */ /* 0x000fea0003800000 */
[----:B------:R-:W0:Y:S01]  /*2720*/  LDC R12, c[0x0][0x3b4] ;  /* 0x0000ed00ff0c7b82 */ /* 0x000e220000000800 */
[----:B------:R-:W-:Y:S01]  /*2730*/  LOP3.LUT R8, RZ, R7, RZ, 0x33, !PT ;  /* 0x00000007ff087212 */ /* 0x000fe200078e33ff */
[----:B------:R-:W-:Y:S01]  /*2740*/  IMAD R10, R0, 0x800, R5 ;  /* 0x00000800000a7824 */ /* 0x000fe200078e0205 */
[----:B------:R-:W1:Y:S01]  /*2750*/  LDCU UR5, c[0x0][0x388] ;  /* 0x00007100ff0577ac */ /* 0x000e620008000800 */
[----:B------:R-:W-:Y:S02]  /*2760*/  BSSY.RECONVERGENT B2, `(.L_x_104) ;  /* 0x000004e000027945 */ /* 0x000fe40003800200 */
[----:B------:R-:W-:-:S04]  /*2770*/  IMAD.IADD R11, R8, 0x1, R11 ;  /* 0x00000001080b7824 */ /* 0x000fc800078e020b */
[----:B------:R-:W-:Y:S02]  /*2780*/  IMAD.IADD R5, R11, 0x1, -R10 ;  /* 0x000000010b057824 */ /* 0x000fe400078e0a0a */
[----:B-1----:R-:W-:Y:S02]  /*2790*/  VIADD R13, R4, UR5 ;  /* 0x00000005040d7c36 */ /* 0x002fe40008000000 */
[----:B0-----:R-:W-:-:S04]  /*27a0*/  IMAD R8, R12, UR4, RZ ;  /* 0x000000040c087c24 */ /* 0x001fc8000f8e02ff */
[----:B------:R-:W-:Y:S02]  /*27b0*/  IMAD R5, R8, -0x800, R5 ;  /* 0xfffff80008057824 */ /* 0x000fe400078e0205 */
[----:B------:R-:W-:-:S03]  /*27c0*/  IMAD.MOV.U32 R8, RZ, RZ, R7 ;  /* 0x000000ffff087224 */ /* 0x000fc600078e0007 */
[C---:B------:R-:W-:Y:S02]  /*27d0*/  ISETP.GE.U32.AND P0, PT, R5.reuse, 0x700, PT ;  /* 0x000007000500780c */ /* 0x040fe40003f06070 */
[----:B------:R-:W-:-:S04]  /*27e0*/  LEA.HI R10, R5, 0x1, RZ, 0x18 ;  /* 0x00000001050a7811 */ /* 0x000fc800078fc0ff */
[----:B------:R-:W-:-:S04]  /*27f0*/  LOP3.LUT R23, R10, 0x7, RZ, 0xc0, !PT ;  /* 0x000000070a177812 */ /* 0x000fc800078ec0ff */
[----:B------:R-:W-:-:S03]  /*2800*/  ISETP.NE.AND P1, PT, R23, RZ, PT ;  /* 0x000000ff1700720c */ /* 0x000fc60003f25270 */
[----:B------:R-:W-:Y:S10]  /*2810*/  @!P0 BRA `(.L_x_105) ;  /* 0x0000000400088947 */ /* 0x000ff40003800000 */
[----:B------:R-:W0:Y:S01]  /*2820*/  LDC.64 R2, c[0x0][0x380] ;  /* 0x0000e000ff027b82 */ /* 0x000e220000000a00 */
[----:B------:R-:W-:Y:S01]  /*2830*/  LOP3.LUT R14, R10, 0x1fffff8, RZ, 0xc0, !PT ;  /* 0x01fffff80a0e7812 */ /* 0x000fe200078ec0ff */
[----:B------:R-:W-:Y:S02]  /*2840*/  IMAD.MOV.U32 R19, RZ, RZ, RZ ;  /* 0x000000ffff137224 */ /* 0x000fe400078e00ff */
[----:B------:R-:W-:-:S07]  /*2850*/  IMAD.MOV.U32 R8, RZ, RZ, R7 ;  /* 0x000000ffff087224 */ /* 0x000fce00078e0007 */
.L_x_106:
[----:B------:R-:W-:-:S04]  /*2860*/  IMAD.IADD R16, R13, 0x1, R8 ;  /* 0x000000010d107824 */ /* 0x000fc800078e0208 */
[----:B0-----:R-:W-:-:S05]  /*2870*/  IMAD.WIDE R4, R16, 0x4, R2 ;  /* 0x0000000410047825 */ /* 0x001fca00078e0202 */
[----:B------:R-:W2:Y:S04]  /*2880*/  LDG.E R21, desc[UR6][R4.64] ;  /* 0x0000000604157981 */ /* 0x000ea8000c1e1900 */
[----:B------:R-:W3:Y:S04]  /*2890*/  LDG.E R22, desc[UR6][R4.64+0x400] ;  /* 0x0004000604167981 */ /* 0x000ee8000c1e1900 */
[----:B------:R-:W4:Y:S04]  /*28a0*/  LDG.E R25, desc[UR6][R4.64+0x800] ;  /* 0x0008000604197981 */ /* 0x000f28000c1e1900 */
[----:B------:R-:W5:Y:S04]  /*28b0*/  LDG.E R18, desc[UR6][R4.64+0xc00] ;  /* 0x000c000604127981 */ /* 0x000f68000c1e1900 */
[----:B------:R-:W5:Y:S04]  /*28c0*/  LDG.E R15, desc[UR6][R4.64+0x1000] ;  /* 0x00100006040f7981 */ /* 0x000f68000c1e1900 */
[----:B------:R-:W5:Y:S04]  /*28d0*/  LDG.E R12, desc[UR6][R4.64+0x1400] ;  /* 0x00140006040c7981 */ /* 0x000f68000c1e1900 */
[----:B------:R-:W5:Y:S01]  /*28e0*/  LDG.E R17, desc[UR6][R4.64+0x1800] ;  /* 0x0018000604117981 */ /* 0x000f62000c1e1900 */
[----:B------:R-:W-:Y:S01]  /*28f0*/  IMAD.MOV.U32 R20, RZ, RZ, R16 ;  /* 0x000000ffff147224 */ /* 0x000fe200078e0010 */
[----:B--2---:R-:W-:-:S13]  /*2900*/  FSETP.GEU.AND P2, PT, R21, R6, PT ;  /* 0x000000061500720b */ /* 0x004fda0003f4e000 */
        /* <DEDUP_REMOVED lines=22> */
[----:B-----5:R-:W-:-:S13]  /*2a70*/  FSETP.GEU.AND P3, PT, R18, R25, PT ;  /* 0x000000191200720b */ /* 0x020fda0003f6e000 */
        /* <DEDUP_REMOVED lines=21> */
[----:B------:R-:W-:Y:S02]  /*2bd0*/  ISETP.NE.AND P2, PT, R19, R14, PT ;  /* 0x0000000e1300720c */ /* 0x000fe40003f45270 */
[----:B--2---:R-:W-:-:S13]  /*2be0*/  FSETP.GEU.AND P3, PT, R6, R17, PT ;  /* 0x000000110600720b */ /* 0x004fda0003f6e000 */
[----:B------:R-:W-:-:S04]  /*2bf0*/  @P3 ISETP.GE.AND P0, PT, R9, R4, PT ;  /* 0x000000040900320c */ /* 0x000fc80003f06270 */
[----:B------:R-:W-:-:S04]  /*2c00*/  @P3 FSETP.EQ.AND P0, PT, R17, R6, !P0 ;  /* 0x000000061100320b */ /* 0x000fc80004702000 */
[----:B------:R-:W-:Y:S02]  /*2c10*/  @P3 SEL R9, R9, R4, P0 ;  /* 0x0000000409093207 */ /* 0x000fe40000000000 */
[----:B------:R-:W-:Y:S01]  /*2c20*/  @P3 FSEL R6, R6, R17, P0 ;  /* 0x0000001106063208 */ /* 0x000fe20000000000 */
[----:B------:R-:W-:Y:S06]  /*2c30*/  @P2 BRA `(.L_x_106) ;  /* 0xfffffffc00082947 */ /* 0x000fec000383ffff */
.L_x_105:
[----:B------:R-:W-:Y:S05]  /*2c40*/  BSYNC.RECONVERGENT B2 ;  /* 0x0000000000027941 */ /* 0x000fea0003800200 */
.L_x_104:
[----:B------:R-:W-:Y:S05]  /*2c50*/  @!P1 BRA `(.L_x_103) ;  /* 0x0000000400209947 */ /* 0x000fea0003800000 */
[----:B------:R-:W-:Y:S01]  /*2c60*/  ISETP.GE.U32.AND P0, PT, R23, 0x4, PT ;  /* 0x000000041700780c */ /* 0x000fe20003f06070 */
[----:B------:R-:W-:Y:S01]  /*2c70*/  BSSY.RECONVERGENT B2, `(.L_x_107) ;  /* 0x0000022000027945 */ /* 0x000fe20003800200 */
[----:B------:R-:W-:-:S11]  /*2c80*/  LOP3.LUT P1, R16, R10, 0x3, RZ, 0xc0, !PT ;  /* 0x000000030a107812 */ /* 0x000fd6000782c0ff */
[----:B------:R-:W-:Y:S05]  /*2c90*/  @!P0 BRA `(.L_x_108) ;  /* 0x00000000007c8947 */ /* 0x000fea0003800000 */
[----:B------:R-:W-:-:S04]  /*2ca0*/  IMAD.IADD R14, R13, 0x1, R8 ;  /* 0x000000010d0e7824 */ /* 0x000fc800078e0208 */
[----:B------:R-:W-:-:S05]  /*2cb0*/  IMAD.WIDE R4, R14, 0x4, R2 ;  /* 0x000000040e047825 */ /* 0x000fca00078e0202 */
[----:B------:R-:W2:Y:S04]  /*2cc0*/  LDG.E R15, desc[UR6][R4.64] ;  /* 0x00000006040f7981 */ /* 0x000ea8000c1e1900 */
[----:B------:R-:W3:Y:S04]  /*2cd0*/  LDG.E R12, desc[UR6][R4.64+0x400] ;  /* 0x00040006040c7981 */ /* 0x000ee8000c1e1900 */
[----:B------:R-:W4:Y:S01]  /*2ce0*/  LDG.E R19, desc[UR6][R4.64+0x800] ;  /* 0x0008000604137981 */ /* 0x000f22000c1e1900 */
[----:B------:R-:W-:Y:S02]  /*2cf0*/  IMAD.MOV.U32 R10, RZ, RZ, R14 ;  /* 0x000000ffff0a7224 */ /* 0x000fe400078e000e */
[----:B------:R-:W-:Y:S01]  /*2d00*/  VIADD R17, R14, 0x100 ;  /* 0x000001000e117836 */ /* 0x000fe20000000000 */
[----:B--2---:R-:W-:-:S13]  /*2d10*/  FSETP.GEU.AND P2, PT, R15, R6, PT ;  /* 0x000000060f00720b */ /* 0x004fda0003f4e000 */
        /* <DEDUP_REMOVED lines=21> */
[----:B------:R-:W-:Y:S02]  /*2e70*/  @P3 SEL R9, R9, R10, P0 ;  /* 0x0000000a09093207 */ /* 0x000fe40000000000 */
[----:B------:R-:W-:-:S07]  /*2e80*/  @P3 FSEL R6, R6, R19, P0 ;  /* 0x0000001306063208 */ /* 0x000fce0000000000 */
.L_x_108:
[----:B------:R-:W-:Y:S05]  /*2e90*/  BSYNC.RECONVERGENT B2 ;  /* 0x0000000000027941 */ /* 0x000fea0003800200 */
.L_x_107:
[----:B------:R-:W-:Y:S05]  /*2ea0*/  @!P1 BRA `(.L_x_103) ;  /* 0x00000000008c9947 */ /* 0x000fea0003800000 */
[----:B------:R-:W-:Y:S01]  /*2eb0*/  ISETP.NE.AND P0, PT, R16, 0x1, PT ;  /* 0x000000011000780c */ /* 0x000fe20003f05270 */
[----:B------:R-:W-:Y:S01]  /*2ec0*/  BSSY.RECONVERGENT B2, `(.L_x_109) ;  /* 0x0000018000027945 */ /* 0x000fe20003800200 */
[----:B------:R-:W-:Y:S01]  /*2ed0*/  LOP3.LUT P1, RZ, R11, 0x100, RZ, 0xc0, !PT ;  /* 0x000001000bff7812 */ /* 0x000fe2000782c0ff */
[----:B------:R-:W-:Y:S02]  /*2ee0*/  IMAD.MOV.U32 R10, RZ, RZ, R9 ;  /* 0x000000ffff0a7224 */ /* 0x000fe400078e0009 */
[----:B------:R-:W-:-:S08]  /*2ef0*/  IMAD.MOV.U32 R5, RZ, RZ, R6 ;  /* 0x000000ffff057224 */ /* 0x000fd000078e0006 */
[----:B------:R-:W-:Y:S05]  /*2f00*/  @!P0 BRA `(.L_x_110) ;  /* 0x00000000004c8947 */ /* 0x000fea0003800000 */
[----:B------:R-:W-:-:S04]  /*2f10*/  IMAD.IADD R12, R13, 0x1, R8 ;  /* 0x000000010d0c7824 */ /* 0x000fc800078e0208 */
[----:B------:R-:W-:-:S05]  /*2f20*/  IMAD.WIDE R4, R12, 0x4, R2 ;  /* 0x000000040c047825 */ /* 0x000fca00078e0202 */
        /* <DEDUP_REMOVED lines=17> */
.L_x_110:
[----:B------:R-:W-:Y:S05]  /*3040*/  BSYNC.RECONVERGENT B2 ;  /* 0x0000000000027941 */ /* 0x000fea0003800200 */
.L_x_109:
[----:B------:R-:W-:Y:S05]  /*3050*/  @P1 BRA `(.L_x_103) ;  /* 0x0000000000201947 */ /* 0x000fea0003800000 */
[----:B------:R-:W-:-:S04]  /*3060*/  IMAD.IADD R9, R13, 0x1, R8 ;  /* 0x000000010d097824 */ /* 0x000fc800078e0208 */
[----:B------:R-:W-:-:S05]  /*3070*/  IMAD.WIDE R2, R9, 0x4, R2 ;  /* 0x0000000409027825 */ /* 0x000fca00078e0202 */
[----:B------:R-:W2:Y:S02]  /*3080*/  LDG.E R6, desc[UR6][R2.64] ;  /* 0x0000000602067981 */ /* 0x000ea4000c1e1900 */
[----:B--2---:R-:W-:-:S13]  /*3090*/  FSETP.GEU.AND P1, PT, R6, R5, PT ;  /* 0x000000050600720b */ /* 0x004fda0003f2e000 */
[----:B------:R-:W-:-:S04]  /*30a0*/  @P1 ISETP.GE.AND P0, PT, R9, R10, PT ;  /* 0x0000000a0900120c */ /* 0x000fc80003f06270 */
[----:B------:R-:W-:-:S04]  /*30b0*/  @P1 FSETP.EQ.AND P0, PT, R5, R6, !P0 ;  /* 0x000000060500120b */ /* 0x000fc80004702000 */
[----:B------:R-:W-:Y:S02]  /*30c0*/  @P1 SEL R9, R9, R10, P0 ;  /* 0x0000000a09091207 */ /* 0x000fe40000000000 */
[----:B------:R-:W-:-:S07]  /*30d0*/  @P1 FSEL R6, R6, R5, P0 ;  /* 0x0000000506061208 */ /* 0x000fce0000000000 */
.L_x_103:
[----:B------:R-:W-:Y:S05]  /*30e0*/  BSYNC.RECONVERGENT B1 ;  /* 0x0000000000017941 */ /* 0x000fea0003800200 */
.L_x_100:
        /* <DEDUP_REMOVED lines=19> */
.L_x_112:
[----:B------:R-:W-:Y:S05]  /*3220*/  BSYNC.RECONVERGENT B1 ;  /* 0x0000000000017941 */ /* 0x000fea0003800200 */
.L_x_111:
        /* <DEDUP_REMOVED lines=13> */
.L_x_114:
[----:B------:R-:W-:Y:S05]  /*3300*/  BSYNC.RECONVERGENT B1 ;  /* 0x0000000000017941 */ /* 0x000fea0003800200 */
.L_x_113:
[----:B0-----:R0:W3:Y:S01]  /*3310*/  SHFL.DOWN PT, R3, R4, 0x4, 0x1f ;  /* 0x08801f0004037f89 */ /* 0x0010e200000e0000 */
[----:B------:R-:W-:Y:S01]  /*3320*/  BSSY.RECONVERGENT B1, `(.L_x_115) ;  /* 0x000000c000017945 */ /* 0x000fe20003800200 */
[----:B--2---:R-:W-:Y:S02]  /*3330*/  IMAD.MOV.U32 R6, RZ, RZ, R4 ;  /* 0x000000ffff067224 */ /* 0x004fe400078e0004 */
[----:B------:R0:W2:Y:S01]  /*3340*/  SHFL.DOWN PT, R2, R5, 0x4, 0x1f ;  /* 0x08801f0005027f89 */ /* 0x0000a200000e0000 */
[----:B------:R-:W-:Y:S01]  /*3350*/  IMAD.MOV.U32 R8, RZ, RZ, R5 ;  /* 0x000000ffff087224 */ /* 0x000fe200078e0005 */
        /* <DEDUP_REMOVED lines=8> */
.L_x_116:
[----:B------:R-:W-:Y:S05]  /*33e0*/  BSYNC.RECONVERGENT B1 ;  /* 0x0000000000017941 */ /* 0x000fea0003800200 */
.L_x_115:
[----:B0-----:R0:W4:Y:S01]  /*33f0*/  SHFL.DOWN PT, R5, R6, 0x8, 0x1f ;  /* 0x09001f0006057f89 */ /* 0x00112200000e0000 */
[----:B------:R-:W-:Y:S01]  /*3400*/  BSSY.RECONVERGENT B1, `(.L_x_117) ;  /* 0x000000c000017945 */ /* 0x000fe20003800200 */
[----:B--2---:R-:W-:Y:S02]  /*3410*/  IMAD.MOV.U32 R2, RZ, RZ, R6 ;  /* 0x000000ffff027224 */ /* 0x004fe400078e0006 */
[----:B-1----:R0:W1:Y:S01]  /*3420*/  SHFL.DOWN PT, R9, R8, 0x8, 0x1f ;  /* 0x09001f0008097f89 */ /* 0x00206200000e0000 */
[----:B---3--:R-:W-:Y:S01]  /*3430*/  IMAD.MOV.U32 R3, RZ, RZ, R8 ;  /* 0x000000ffff037224 */ /* 0x008fe200078e0008 */
[----:B------:R-:W-:Y:S06]  /*3440*/  @P2 BRA `(.L_x_118) ;  /* 0x00000000001c2947 */ /* 0x000fec0003800000 */
[----:B-1----:R-:W-:Y:S01]  /*3450*/  FSETP.GT.AND P2, PT, R8, R9, PT ;  /* 0x000000090800720b */ /* 0x002fe20003f44000 */
[----:B----4-:R-:W-:Y:S02]  /*3460*/  IMAD.MOV.U32 R2, RZ, RZ, R5 ;  /* 0x000000ffff027224 */ /* 0x010fe400078e0005 */
[----:B------:R-:W-:-:S10]  /*3470*/  IMAD.MOV.U32 R3, RZ, RZ, R9 ;  /* 0x000000ffff037224 */ /* 0x000fd400078e0009 */
[----:B------:R-:W-:-:S04]  /*3480*/  @!P2 ISETP.GE.AND P0, PT, R5, R6, PT ;  /* 0x000000060500a20c */ /* 0x000fc80003f06270 */
[----:B------:R-:W-:-:S04]  /*3490*/  @!P2 FSETP.EQ.AND P0, PT, R8, R9, !P0 ;  /* 0x000000090800a20b */ /* 0x000fc80004702000 */
[----:B------:R-:W-:Y:S02]  /*34a0*/  @!P2 SEL R2, R5, R6, P0 ;  /* 0x000000060502a207 */ /* 0x000fe40000000000 */
[----:B------:R-:W-:-:S07]  /*34b0*/  @!P2 FSEL R3, R9, R8, P0 ;  /* 0x000000080903a208 */ /* 0x000fce0000000000 */
.L_x_118:
[----:B------:R-:W-:Y:S05]  /*34c0*/  BSYNC.RECONVERGENT B1 ;  /* 0x0000000000017941 */ /* 0x000fea0003800200 */
.L_x_117:
        /* <DEDUP_REMOVED lines=19> */
.L_x_120:
[----:B------:R-:W-:Y:S05]  /*3600*/  BSYNC.RECONVERGENT B1 ;  /* 0x0000000000017941 */ /* 0x000fea0003800200 */
.L_x_119:
        /* <DEDUP_REMOVED lines=45> */
.L_x_89:
[----:B------:R-:W-:Y:S05]  /*38e0*/  BSYNC.RECONVERGENT B0 ;  /* 0x0000000000007941 */ /* 0x000fea0003800200 */
.L_x_64:
[----:B0--3--:R-:W0:Y:S02]  /*38f0*/  S2R R4, SR_TID.X ;  /* 0x0000000000047919 */ /* 0x009e240000002100 */
[----:B0-----:R-:W-:-:S13]  /*3900*/  ISETP.NE.AND P0, PT, R4, RZ, PT ;  /* 0x000000ff0400720c */ /* 0x001fda0003f05270 */
[----:B------:R-:W-:Y:S05]  /*3910*/  @P0 EXIT ;  /* 0x000000000000094d */ /* 0x000fea0003800000 */
[----:B----4-:R-:W0:Y:S02]  /*3920*/  LDC.64 R4, c[0x0][0x390] ;  /* 0x0000e400ff047b82 */ /* 0x010e240000000a00 */
[----:B0-----:R-:W-:-:S05]  /*3930*/  IMAD.WIDE.U32 R4, R0, 0x8, R4 ;  /* 0x0000000800047825 */ /* 0x001fca00078e0004 */
[----:B------:R-:W-:Y:S04]  /*3940*/  STG.E desc[UR6][R4.64], R2 ;  /* 0x0000000204007986 */ /* 0x000fe8000c101906 */
[----:B------:R-:W-:Y:S01]  /*3950*/  STG.E desc[UR6][R4.64+0x4], R3 ;  /* 0x0000040304007986 */ /* 0x000fe2000c101906 */
[----:B------:R-:W-:Y:S05]  /*3960*/  EXIT ;  /* 0x000000000000794d */ /* 0x000fea0003800000 */
.L_x_121:
        /* <DEDUP_REMOVED lines=9> */
.L_x_224:


//--------------------- .text._ZN3cub18CUB_300001_SM_10006detail6reduce28DeviceReduceSingleTileKernelINS2_10policy_hubINS0_12KeyValuePairIifEEiNS0_6ArgMinEE10Policy1000ENS0_21ArgIndexInputIteratorIPfifEEN6thrust24THRUST_300001_SM_1000_NS24tabulate_output_iteratorINS2_32accumulating_transform_output_opINS5_IlfEENS2_18local_to_global_opIlEES7_NSF_INS2_31unzip_and_write_arg_extremum_opISB_PiEENSE_11use_defaultElEEEESN_lEEiS7_NS2_20empty_problem_init_tIS6_EES6_N4cuda3std3__410__identityEEEvT0_T1_T2_T3_T4_T6_ --------------------------
	.section	.text._ZN3cub18CUB_300001_SM_10006detail6reduce28DeviceReduceSingleTileKernelINS2_10policy_hubINS0_12KeyValuePairIifEEiNS0_6ArgMinEE10Policy1000ENS0_21ArgIndexInputIteratorIPfifEEN6thrust24THRUST_300001_SM_1000_NS24tabulate_output_iteratorINS2_32accumulating_transform_output_opINS5_IlfEENS2_18local_to_global_opIlEES7_NSF_INS2_31unzip_and_write_arg_extremum_opISB_PiEENSE_11use_defaultElEEEESN_lEEiS7_NS2_20empty_problem_init_tIS6_EES6_N4cuda3std3__410__identityEEEvT0_T1_T2_T3_T4_T6_,"ax",@progbits
	.align	128
        .global         _ZN3cub18CUB_300001_SM_10006detail6reduce28DeviceReduceSingleTileKernelINS2_10policy_hubINS0_12KeyValuePairIifEEiNS0_6ArgMinEE10Policy1000ENS0_21ArgIndexInputIteratorIPfifEEN6thrust24THRUST_300001_SM_1000_NS24tabulate_output_iteratorINS2_32accumulating_transform_output_opINS5_IlfEENS2_18local_to_global_opIlEES7_NSF_INS2_31unzip_and_write_arg_extremum_opISB_PiEENSE_11use_defaultElEEEESN_lEEiS7_NS2_20empty_problem_init_tIS6_EES6_N4cuda3std3__410__identityEEEvT0_T1_T2_T3_T4_T6_
        .type           _ZN3cub18CUB_300001_SM_10006detail6reduce28DeviceReduceSingleTileKernelINS2_10policy_hubINS0_12KeyValuePairIifEEiNS0_6ArgMinEE10Policy1000ENS0_21ArgIndexInputIteratorIPfifEEN6thrust24THRUST_300001_SM_1000_NS24tabulate_output_iteratorINS2_32accumulating_transform_output_opINS5_IlfEENS2_18local_to_global_opIlEES7_NSF_INS2_31unzip_and_write_arg_extremum_opISB_PiEENSE_11use_defaultElEEEESN_lEEiS7_NS2_20empty_problem_init_tIS6_EES6_N4cuda3std3__410__identityEEEvT0_T1_T2_T3_T4_T6_,@function
        .size           _ZN3cub18CUB_300001_SM_10006detail6reduce28DeviceReduceSingleTileKernelINS2_10policy_hubINS0_12KeyValuePairIifEEiNS0_6ArgMinEE10Policy1000ENS0_21ArgIndexInputIteratorIPfifEEN6thrust24THRUST_300001_SM_1000_NS24tabulate_output_iteratorINS2_32accumulating_transform_output_opINS5_IlfEENS2_18local_to_global_opIlEES7_NSF_INS2_31unzip_and_write_arg_extremum_opISB_PiEENSE_11use_defaultElEEEESN_lEEiS7_NS2_20empty_problem_init_tIS6_EES6_N4cuda3std3__410__identityEEEvT0_T1_T2_T3_T4_T6_,(.L_x_225 - _ZN3cub18CUB_300001_SM_10006detail6reduce28DeviceReduceSingleTileKernelINS2_10policy_hubINS0_12KeyValuePairIifEEiNS0_6ArgMinEE10Policy1000ENS0_21ArgIndexInputIteratorIPfifEEN6thrust24THRUST_300001_SM_1000_NS24tabulate_output_iteratorINS2_32accumulating_transform_output_opINS5_IlfEENS2_18local_to_global_opIlEES7_NSF_INS2_31unzip_and_write_arg_extremum_opISB_PiEENSE_11use_defaultElEEEESN_lEEiS7_NS2_20empty_problem_init_tIS6_EES6_N4cuda3std3__410__identityEEEvT0_T1_T2_T3_T4_T6_)
        .other          _ZN3cub18CUB_300001_SM_10006detail6reduce28DeviceReduceSingleTileKernelINS2_10policy_hubINS0_12KeyValuePairIifEEiNS0_6ArgMinEE10Policy1000ENS0_21ArgIndexInputIteratorIPfifEEN6thrust24THRUST_300001_SM_1000_NS24tabulate_output_iteratorINS2_32accumulating_transform_output_opINS5_IlfEENS2_18local_to_global_opIlEES7_NSF_INS2_31unzip_and_write_arg_extremum_opISB_PiEENSE_11use_defaultElEEEESN_lEEiS7_NS2_20empty_problem_init_tIS6_EES6_N4cuda3std3__410__identityEEEvT0_T1_T2_T3_T4_T6_,@"STO_CUDA_ENTRY STV_DEFAULT"
_ZN3cub18CUB_300001_SM_10006detail6reduce28DeviceReduceSingleTileKernelINS2_10policy_hubINS0_12KeyValuePairIifEEiNS0_6ArgMinEE10Policy1000ENS0_21ArgIndexInputIteratorIPfifEEN6thrust24THRUST_300001_SM_1000_NS24tabulate_output_iteratorINS2_32accumulating_transform_output_opINS5_IlfEENS2_18local_to_global_opIlEES7_NSF_INS2_31unzip_and_write_arg_extremum_opISB_PiEENSE_11use_defaultElEEEESN_lEEiS7_NS2_20empty_problem_init_tIS6_EES6_N4cuda3std3__410__identityEEEvT0_T1_T2_T3_T4_T6_:
.text._ZN3cub18CUB_300001_SM_10006detail6reduce28DeviceReduceSingleTileKernelINS2_10policy_hubINS0_12KeyValuePairIifEEiNS0_6ArgMinEE10Policy1000ENS0_21ArgIndexInputIteratorIPfifEEN6thrust24THRUST_300001_SM_1000_NS24tabulate_output_iteratorINS2_32accumulating_transform_output_opINS5_IlfEENS2_18local_to_global_opIlEES7_NSF_INS2_31unzip_and_write_arg_extremum_opISB_PiEENSE_11use_defaultElEEEESN_lEEiS7_NS2_20empty_problem_init_tIS6_EES6_N4cuda3std3__410__identityEEEvT0_T1_T2_T3_T4_T6_:
        /* <DEDUP_REMOVED lines=23> */
.L_x_123:
        /* <DEDUP_REMOVED lines=19> */
.L_x_124:
[----:B------:R-:W-:-:S13]  /*02a0*/  ISETP.NE.AND P0, PT, RZ, UR10, PT ;  /* 0x0000000aff007c0c */ /* 0x000fda000bf05270 */
[----:B------:R-:W-:Y:S05]  /*02b0*/  @!P0 EXIT ;  /* 0x000000000000894d */ /* 0x000fea0003800000 */
[----:B01----:R-:W0:Y:S08]  /*02c0*/  LDC.64 R2, c[0x0][0x3b8] ;  /* 0x0000ee00ff027b82 */ /* 0x003e300000000a00 */
[----:B------:R-:W1:Y:S01]  /*02d0*/  LDC.64 R4, c[0x0][0x3c0] ;  /* 0x0000f000ff047b82 */ /* 0x000e620000000a00 */
[----:B0-----:R-:W-:Y:S04]  /*02e0*/  STG.E desc[UR8][R2.64], R9 ;  /* 0x0000000902007986 */ /* 0x001fe8000c101908 */
[----:B-1----:R-:W-:Y:S01]  /*02f0*/  STG.E desc[UR8][R4.64], R11 ;  /* 0x0000000b04007986 */ /* 0x002fe2000c101908 */
[----:B------:R-:W-:Y:S05]  /*0300*/  EXIT ;  /* 0x000000000000794d */ /* 0x000fea0003800000 */
.L_x_122:
        /* <DEDUP_REMOVED lines=8> */
[----:B------:R-:W0:Y:S01]  /*0390*/  LDC.64 R4, c[0x0][0x380] ;  /* 0x0000e000ff047b82 */ /* 0x000e220000000a00 */
[----:B------:R-:W1:Y:S02]  /*03a0*/  LDCU UR5, c[0x0][0x388] ;  /* 0x00007100ff0577ac */ /* 0x000e640008000800 */
[----:B-1----:R-:W-:-:S04]  /*03b0*/  VIADD R2, R0, UR5 ;  /* 0x0000000500027c36 */ /* 0x002fc80008000000 */
[----:B0-----:R-:W-:-:S05]  /*03c0*/  IMAD.WIDE R4, R2, 0x4, R4 ;  /* 0x0000000402047825 */ /* 0x001fca00078e0204 */
[----:B------:R0:W5:Y:S01]  /*03d0*/  LDG.E R3, desc[UR8][R4.64] ;  /* 0x0000000804037981 */ /* 0x000162000c1e1900 */
[----:B------:R-:W-:-:S07]  /*03e0*/  VIADD R6, R0, 0x100 ;  /* 0x0000010000067836 */ /* 0x000fce0000000000 */
.L_x_128:
[----:B------:R-:W-:Y:S05]  /*03f0*/  BSYNC.RECONVERGENT B1 ;  /* 0x0000000000017941 */ /* 0x000fea0003800200 */
.L_x_127:
[----:B------:R-:W-:Y:S01]  /*0400*/  ISETP.GE.AND P0, PT, R6, UR4, PT ;  /* 0x0000000406007c0c */ /* 0x000fe2000bf06270 */
[----:B------:R-:W-:-:S12]  /*0410*/  BSSY.RECONVERGENT B1, `(.L_x_129) ;  /* 0x00000a3000017945 */ /* 0x000fd80003800200 */
[----:B------:R-:W-:Y:S05]  /*0420*/  @P0 BRA `(.L_x_130) ;  /* 0x0000000800840947 */ /* 0x000fea0003800000 */
[----:B------:R-:W-:Y:S01]  /*0430*/  LOP3.LUT R8, RZ, R6, RZ, 0x33, !PT ;  /* 0x00000006ff087212 */ /* 0x000fe200078e33ff */
[----:B------:R-:W-:Y:S04]  /*0440*/  BSSY.RECONVERGENT B2, `(.L_x_131) ;  /* 0x000004f000027945 */ /* 0x000fe80003800200 */
[----:B------:R-:W-:-:S05]  /*0450*/  VIADD R8, R8, UR4 ;  /* 0x0000000408087c36 */ /* 0x000fca0008000000 */
[C---:B------:R-:W-:Y:S02]  /*0460*/  ISETP.GE.U32.AND P0, PT, R8.reuse, 0x700, PT ;  /* 0x000007000800780c */ /* 0x040fe40003f06070 */
[----:B------:R-:W-:-:S04]  /*0470*/  LEA.HI R9, R8, 0x1, RZ, 0x18 ;  /* 0x0000000108097811 */ /* 0x000fc800078fc0ff */
[----:B------:R-:W-:-:S07]  /*0480*/  LOP3.LUT R21, R9, 0x7, RZ, 0xc0, !PT ;  /* 0x0000000709157812 */ /* 0x000fce00078ec0ff */
[----:B------:R-:W-:Y:S05]  /*0490*/  @!P0 BRA `(.L_x_132) ;  /* 0x0000000400248947 */ /* 0x000fea0003800000 */
[----:B0-----:R-:W0:Y:S01]  /*04a0*/  LDC.64 R4, c[0x0][0x380] ;  /* 0x0000e000ff047b82 */ /* 0x001e220000000a00 */
[----:B------:R-:W1:Y:S01]  /*04b0*/  LDCU UR5, c[0x0][0x388] ;  /* 0x00007100ff0577ac */ /* 0x000e620008000800 */
[----:B------:R-:W-:Y:S01]  /*04c0*/  LOP3.LUT R7, R9, 0x1fffff8, RZ, 0xc0, !PT ;  /* 0x01fffff809077812 */ /* 0x000fe200078ec0ff */
[----:B------:R-:W-:Y:S01]  /*04d0*/  BSSY.RECONVERGENT B3, `(.L_x_133) ;  /* 0x0000044000037945 */ /* 0x000fe20003800200 */
[----:B------:R-:W-:-:S03]  /*04e0*/  VIADD R10, R6, 0x400 ;  /* 0x00000400060a7836 */ /* 0x000fc60000000000 */
[----:B------:R-:W-:Y:S02]  /*04f0*/  IMAD.MOV R12, RZ, RZ, -R7 ;  /* 0x000000ffff0c7224 */ /* 0x000fe400078e0a07 */
[----:B-1----:R-:W-:Y:S01]  /*0500*/  VIADD R11, R6, UR5 ;  /* 0x00000005060b7c36 */ /* 0x002fe20008000000 */
[----:B0-----:R-:W-:-:S05]  /*0510*/  IADD3 R4, P0, PT, R4, 0x1000, RZ ;  /* 0x0000100004047810 */ /* 0x001fca0007f1e0ff */
[----:B------:R-:W-:-:S08]  /*0520*/  IMAD.X R5, RZ, RZ, R5, P0 ;  /* 0x000000ffff057224 */ /* 0x000fd000000e0605 */
.L_x_134:
        /* <DEDUP_REMOVED lines=63> */
.L_x_133:
[----:B------:R-:W-:-:S07]  /*0920*/  VIADD R6, R10, 0xfffffc00 ;  /* 0xfffffc000a067836 */ /* 0x000fce0000000000 */
.L_x_132:
[----:B------:R-:W-:Y:S05]  /*0930*/  BSYNC.RECONVERGENT B2 ;  /* 0x0000000000027941 */ /* 0x000fea0003800200 */
.L_x_131:
[----:B------:R-:W-:-:S13]  /*0940*/  ISETP.NE.AND P0, PT, R21, RZ, PT ;  /* 0x000000ff1500720c */ /* 0x000fda0003f05270 */
[----:B------:R-:W-:Y:S05]  /*0950*/  @!P0 BRA `(.L_x_130) ;  /* 0x0000000400388947 */ /* 0x000fea0003800000 */
[----:B------:R-:W-:Y:S01]  /*0960*/  ISETP.GE.U32.AND P0, PT, R21, 0x4, PT ;  /* 0x000000041500780c */ /* 0x000fe20003f06070 */
[----:B------:R-:W-:Y:S01]  /*0970*/  BSSY.RECONVERGENT B2, `(.L_x_135) ;  /* 0x0000024000027945 */ /* 0x000fe20003800200 */
[----:B------:R-:W-:-:S11]  /*0980*/  LOP3.LUT P1, R11, R9, 0x3, RZ, 0xc0, !PT ;  /* 0x00000003090b7812 */ /* 0x000fd6000782c0ff */
[----:B------:R-:W-:Y:S05]  /*0990*/  @!P0 BRA `(.L_x_136) ;  /* 0x0000000000848947 */ /* 0x000fea0003800000 */
[----:B0-----:R-:W0:Y:S01]  /*09a0*/  LDC.64 R4, c[0x0][0x380] ;  /* 0x0000e000ff047b82 */ /* 0x001e220000000a00 */
[----:B------:R-:W1:Y:S02]  /*09b0*/  LDCU UR5, c[0x0][0x388] ;  /* 0x00007100ff0577ac */ /* 0x000e640008000800 */
[----:B-1----:R-:W-:-:S04]  /*09c0*/  VIADD R13, R6, UR5 ;  /* 0x00000005060d7c36 */ /* 0x002fc80008000000 */
        /* <DEDUP_REMOVED lines=30> */
.L_x_136:
[----:B------:R-:W-:Y:S05]  /*0bb0*/  BSYNC.RECONVERGENT B2 ;  /* 0x0000000000027941 */ /* 0x000fea0003800200 */
.L_x_135:
[----:B------:R-:W-:Y:S05]  /*0bc0*/  @!P1 BRA `(.L_x_130) ;  /* 0x00000000009c9947 */ /* 0x000fea0003800000 */
[----:B------:R-:W-:Y:S01]  /*0bd0*/  ISETP.NE.AND P0, PT, R11, 0x1, PT ;  /* 0x000000010b00780c */ /* 0x000fe20003f05270 */
[----:B------:R-:W-:Y:S01]  /*0be0*/  BSSY.RECONVERGENT B2, `(.L_x_137) ;  /* 0x000001a000027945 */ /* 0x000fe20003800200 */
[----:B------:R-:W-:Y:S01]  /*0bf0*/  LOP3.LUT P1, RZ, R8, 0x100, RZ, 0xc0, !PT ;  /* 0x0000010008ff7812 */ /* 0x000fe2000782c0ff */
[----:B------:R-:W-:Y:S02]  /*0c00*/  IMAD.MOV.U32 R7, RZ, RZ, R2 ;  /* 0x000000ffff077224 */ /* 0x000fe400078e0002 */
[----:B-----5:R-:W-:-:S08]  /*0c10*/  IMAD.MOV.U32 R8, RZ, RZ, R3 ;  /* 0x000000ffff087224 */ /* 0x020fd000078e0003 */
[----:B------:R-:W-:Y:S05]  /*0c20*/  @!P0 BRA `(.L_x_138) ;  /* 0x0000000000548947 */ /* 0x000fea0003800000 */
[----:B0-----:R-:W0:Y:S01]  /*0c30*/  LDC.64 R4, c[0x0][0x380] ;  /* 0x0000e000ff047b82 */ /* 0x001e220000000a00 */
[----:B------:R-:W1:Y:S02]  /*0c40*/  LDCU UR5, c[0x0][0x388] ;  /* 0x00007100ff0577ac */ /* 0x000e640008000800 */
[----:B-1----:R-:W-:-:S04]  /*0c50*/  VIADD R9, R6, UR5 ;  /* 0x0000000506097c36 */ /* 0x002fc80008000000 */
        /* <DEDUP_REMOVED lines=18> */
.L_x_138:
[----:B------:R-:W-:Y:S05]  /*0d80*/  BSYNC.RECONVERGENT B2 ;  /* 0x0000000000027941 */ /* 0x000fea0003800200 */
.L_x_137:
[----:B------:R-:W-:Y:S05]  /*0d90*/  @P1 BRA `(.L_x_130) ;  /* 0x0000000000281947 */ /* 0x000fea0003800000 */
        /* <DEDUP_REMOVED lines=9> */
[----:B------:R-:W-:-:S07]  /*0e30*/  @P1 SEL R2, R2, R7, P0 ;  /* 0x0000000702021207 */ /* 0x000fce0000000000 */
.L_x_130:
[----:B------:R-:W-:Y:S05]  /*0e40*/  BSYNC.RECONVERGENT B1 ;  /* 0x0000000000017941 */ /* 0x000fea0003800200 */
.L_x_129:
[----:B0-----:R-:W0:Y:S02]  /*0e50*/  LDC R4, c[0x0][0x3d8] ;  /* 0x0000f600ff047b82 */ /* 0x001e240000000800 */
[----:B0-----:R-:W-:-:S13]  /*0e60*/  ISETP.GE.AND P0, PT, R4, 0x100, PT ;  /* 0x000001000400780c */ /* 0x001fda0003f06270 */
[----:B------:R-:W-:Y:S05]  /*0e70*/  @!P0 BRA `(.L_x_139) ;  /* 0x0000000800048947 */ /* 0x000fea0003800000 */
[----:B------:R-:W0:Y:S01]  /*0e80*/  S2R R8, SR_LANEID ;  /* 0x0000000000087919 */ /* 0x000e220000000000 */
[----:B------:R-:W-:Y:S01]  /*0e90*/  BSSY.RECONVERGENT B1, `(.L_x_140) ;  /* 0x0000012000017945 */ /* 0x000fe20003800200 */
[----:B------:R-:W-:Y:S01]  /*0ea0*/  IMAD.MOV.U32 R4, RZ, RZ, R2 ;  /* 0x000000ffff047224 */ /* 0x000fe200078e0002 */
[----:B------:R1:W2:Y:S01]  /*0eb0*/  SHFL.DOWN PT, R7, R2, 0x1, 0x1f ;  /* 0x08201f0002077f89 */ /* 0x0002a200000e0000 */
[----:B-----5:R-:W-:-:S03]  /*0ec0*/  IMAD.MOV.U32 R5, RZ, RZ, R3 ;  /* 0x000000ffff057224 */ /* 0x020fc600078e0003 */
        /* <DEDUP_REMOVED lines=14> */
.L_x_141:
[----:B------:R-:W-:Y:S05]  /*0fb0*/  BSYNC.RECONVERGENT B1 ;  /* 0x0000000000017941 */ /* 0x000fea0003800200 */
.L_x_140:
        /* <DEDUP_REMOVED lines=13> */
.L_x_143:
[----:B------:R-:W-:Y:S05]  /*1090*/  BSYNC.RECONVERGENT B1 ;  /* 0x0000000000017941 */ /* 0x000fea0003800200 */
.L_x_142:
[----:B-1----:R1:W3:Y:S01]  /*10a0*/  SHFL.DOWN PT, R7, R2, 0x4, 0x1f ;  /* 0x08801f0002077f89 */ /* 0x0022e200000e0000 */
[----:B------:R-:W-:Y:S01]  /*10b0*/  BSSY.RECONVERGENT B1, `(.L_x_144) ;  /* 0x000000c000017945 */ /* 0x000fe20003800200 */
[----:B0-----:R-:W-:Y:S02]  /*10c0*/  IMAD.MOV.U32 R4, RZ, RZ, R2 ;  /* 0x000000ffff047224 */ /* 0x001fe400078e0002 */
[----:B--2---:R1:W0:Y:S01]  /*10d0*/  SHFL.DOWN PT, R6, R3, 0x4, 0x1f ;  /* 0x08801f0003067f89 */ /* 0x00422200000e0000 */
        /* <DEDUP_REMOVED lines=9> */
.L_x_145:
[----:B------:R-:W-:Y:S05]  /*1170*/  BSYNC.RECONVERGENT B1 ;  /* 0x0000000000017941 */ /* 0x000fea0003800200 */
.L_x_144:
[----:B---3--:R2:W3:Y:S01]  /*1180*/  SHFL.DOWN PT, R7, R4, 0x8, 0x1f ;  /* 0x09001f0004077f89 */ /* 0x0084e200000e0000 */
[----:B------:R-:W-:Y:S01]  /*1190*/  BSSY.RECONVERGENT B1, `(.L_x_146) ;  /* 0x000000c000017945 */ /* 0x000fe20003800200 */
[----:B-1----:R-:W-:Y:S02]  /*11a0*/  IMAD.MOV.U32 R2, RZ, RZ, R4 ;  /* 0x000000ffff027224 */ /* 0x002fe400078e0004 */
[----:B0-----:R2:W0:Y:S01]  /*11b0*/  SHFL.DOWN PT, R6, R5, 0x8, 0x1f ;  /* 0x09001f0005067f89 */ /* 0x00142200000e0000 */
        /* <DEDUP_REMOVED lines=9> */
.L_x_147:
[----:B------:R-:W-:Y:S05]  /*1250*/  BSYNC.RECONVERGENT B1 ;  /* 0x0000000000017941 */ /* 0x000fea0003800200 */
.L_x_146:
[----:B--2---:R1:W2:Y:S01]  /*1260*/  SHFL.DOWN PT, R4, R2, 0x10, 0x1f ;  /* 0x0a001f0002047f89 */ /* 0x0042a200000e0000 */
[----:B------:R-:W-:Y:S03]  /*1270*/  BSSY.RECONVERGENT B1, `(.L_x_148) ;  /* 0x0000012000017945 */ /* 0x000fe60003800200 */
[----:B------:R1:W4:Y:S01]  /*1280*/  SHFL.DOWN PT, R5, R3, 0x10, 0x1f ;  /* 0x0a001f0003057f89 */ /* 0x00032200000e0000 */
[----:B------:R-:W-:Y:S05]  /*1290*/  @P1 BRA `(.L_x_149) ;  /* 0x00000000003c1947 */ /* 0x000fea0003800000 */
[----:B------:R-:W-:Y:S02]  /*12a0*/  ISETP.NE.AND P2, PT, R8, RZ, PT ;  /* 0x000000ff0800720c */ /* 0x000fe40003f45270 */
[----:B----4-:R-:W-:-:S11]  /*12b0*/  FSETP.GT.AND P1, PT, R3, R5, PT ;  /* 0x000000050300720b */ /* 0x010fd60003f24000 */
[----:B------:R-:W4:Y:S01]  /*12c0*/  @!P2 S2R R8, SR_CgaCtaId ;  /* 0x000000000008a919 */ /* 0x000f220000008800 */
[----:B---3--:R-:W-:Y:S02]  /*12d0*/  @!P2 MOV R7, 0x400 ;  /* 0x000004000007a802 */ /* 0x008fe40000000f00 */
[----:B0-----:R-:W-:Y:S02]  /*12e0*/  @!P2 SHF.R.U32.HI R6, RZ, 0x2, R0 ;  /* 0x00000002ff06a819 */ /* 0x001fe40000011600 */
[----:B--2---:R-:W-:Y:S02]  /*12f0*/  @!P1 ISETP.GE.AND P0, PT, R4, R2, PT ;  /* 0x000000020400920c */ /* 0x004fe40003f06270 */
[----:B------:R-:W-:Y:S02]  /*1300*/  @!P2 LOP3.LUT R6, R6, 0xf8, RZ, 0xc0, !PT ;  /* 0x000000f80606a812 */ /* 0x000fe400078ec0ff */
[----:B------:R-:W-:-:S04]  /*1310*/  @!P1 FSETP.EQ.AND P0, PT, R3, R5, !P0 ;  /* 0x000000050300920b */ /* 0x000fc80004702000 */
[----:B------:R-:W-:Y:S02]  /*1320*/  @!P1 SEL R4, R4, R2, P0 ;  /* 0x0000000204049207 */ /* 0x000fe40000000000 */
[----:B------:R-:W-:-:S03]  /*1330*/  @!P1 FSEL R5, R5, R3, P0 ;  /* 0x0000000305059208 */ /* 0x000fc60000000000 */
[----:B-1----:R-:W-:Y:S02]  /*1340*/  IMAD.MOV.U32 R2, RZ, RZ, R4 ;  /* 0x000000ffff027224 */ /* 0x002fe400078e0004 */
[----:B------:R-:W-:Y:S01]  /*1350*/  IMAD.MOV.U32 R3, RZ, RZ, R5 ;  /* 0x000000ffff037224 */ /* 0x000fe200078e0005 */
[----:B----4-:R-:W-:-:S05]  /*1360*/  @!P2 LEA R7, R8, R7, 0x18 ;  /* 0x000000070807a211 */ /* 0x010fca00078ec0ff */
[----:B------:R-:W-:-:S05]  /*1370*/  @!P2 IMAD.IADD R6, R6, 0x1, R7 ;  /* 0x000000010606a824 */ /* 0x000fca00078e0207 */
[----:B------:R0:W-:Y:S02]  /*1380*/  @!P2 STS.64 [R6+0x8], R4 ;  /* 0x000008040600a388 */ /* 0x0001e40000000a00 */
.L_x_149:
[----:B------:R-:W-:Y:S05]  /*1390*/  BSYNC.RECONVERGENT B1 ;  /* 0x0000000000017941 */ /* 0x000fea0003800200 */
.L_x_148:
[----:B------:R-:W-:Y:S01]  /*13a0*/  BAR.SYNC.DEFER_BLOCKING 0x0 ;  /* 0x0000000000007b1d */ /* 0x000fe20000010000 */
[----:B------:R-:W-:-:S13]  /*13b0*/  ISETP.NE.AND P0, PT, R0, RZ, PT ;  /* 0x000000ff0000720c */ /* 0x000fda0003f05270 */
[----:B------:R-:W-:Y:S05]  /*13c0*/  @P0 BRA `(.L_x_150) ;  /* 0x0000002400e40947 */ /* 0x000fea0003800000 */
[----:B------:R-:W5:Y:S01]  /*13d0*/  S2UR UR5, SR_CgaCtaId ;  /* 0x00000000000579c3 */ /* 0x000f620000008800 */
[----:B------:R-:W-:Y:S02]  /*13e0*/  UMOV UR4, 0x400 ;  /* 0x0000040000047882 */ /* 0x000fe40000000000 */
[----:B-----5:R-:W-:-:S09]  /*13f0*/  ULEA UR4, UR5, UR4, 0x18 ;  /* 0x0000000405047291 */ /* 0x020fd2000f8ec0ff */
[----:B0-234-:R-:W0:Y:S04]  /*1400*/  LDS.128 R4, [UR4+0x10] ;  /* 0x00001004ff047984 */ /* 0x01de280008000c00 */
[----:B------:R-:W2:Y:S04]  /*1410*/  LDS.128 R8, [UR4+0x20] ;  /* 0x00002004ff087984 */ /* 0x000ea80008000c00 */
[----:B------:R-:W3:Y:S01]  /*1420*/  LDS.128 R12, [UR4+0x30] ;  /* 0x00003004ff0c7984 */ /* 0x000ee20008000c00 */
[----:B0-----:R-:W-:-:S13]  /*1430*/  FSETP.GEU.AND P1, PT, R5, R3, PT ;  /* 0x000000030500720b */ /* 0x001fda0003f2e000 */
[----:B------:R-:W-:-:S04]  /*1440*/  @P1 ISETP.GE.AND P0, PT, R4, R2, PT ;  /* 0x000000020400120c */ /* 0x000fc80003f06270 */
[----:B------:R-:W-:-:S04]  /*1450*/  @P1 FSETP.EQ.AND P0, PT, R3, R5, !P0 ;  /* 0x000000050300120b */ /* 0x000fc80004702000 */
[----:B------:R-:W-:Y:S02]  /*1460*/  @P1 FSEL R5, R5, R3, P0 ;  /* 0x0000000305051208 */ /* 0x000fe40000000000 */
[----:B------:R-:W-:Y:S02]  /*1470*/  @P1 SEL R4, R4, R2, P0 ;  /* 0x0000000204041207 */ /* 0x000fe40000000000 */
[----:B------:R-:W-:Y:S01]  /*1480*/  FSETP.GEU.AND P2, PT, R7, R5, PT ;  /* 0x000000050700720b */ /* 0x000fe20003f4e000 */
[----:B-1----:R-:W0:-:S12]  /*1490*/  LDS.64 R2, [UR4+0x40] ;  /* 0x00004004ff027984 */ /* 0x002e180008000a00 */
        /* <DEDUP_REMOVED lines=31> */
.L_x_139:
[----:B------:R-:W0:Y:S01]  /*1690*/  S2R R10, SR_LANEID ;  /* 0x00000000000a7919 */ /* 0x000e220000000000 */
[----:B------:R-:W-:Y:S01]  /*16a0*/  LOP3.LUT R5, R0, 0x3e0, RZ, 0xc0, !PT ;  /* 0x000003e000057812 */ /* 0x000fe200078ec0ff */
[----:B------:R-:W-:Y:S04]  /*16b0*/  BSSY.RECONVERGENT B1, `(.L_x_151) ;  /* 0x0000022000017945 */ /* 0x000fe80003800200 */
[----:B------:R-:W-:Y:S01]  /*16c0*/  VIADD R7, R5, 0x20 ;  /* 0x0000002005077836 */ /* 0x000fe20000000000 */
[----:B------:R-:W-:-:S04]  /*16d0*/  LOP3.LUT R5, RZ, R5, RZ, 0x33, !PT ;  /* 0x00000005ff057212 */ /* 0x000fc800078e33ff */
[----:B------:R-:W-:Y:S01]  /*16e0*/  ISETP.GT.AND P0, PT, R7, R4, PT ;  /* 0x000000040700720c */ /* 0x000fe20003f04270 */
[----:B------:R-:W-:-:S05]  /*16f0*/  IMAD.IADD R5, R5, 0x1, R4 ;  /* 0x0000000105057824 */ /* 0x000fca00078e0204 */
[----:B------:R-:W-:Y:S02]  /*1700*/  SEL R5, R5, 0x1f, P0 ;  /* 0x0000001f05057807 */ /* 0x000fe40000000000 */
[C---:B0-----:R-:W-:Y:S01]  /*1710*/  ISETP.NE.AND P1, PT, R10.reuse, RZ, PT ;  /* 0x000000ff0a00720c */ /* 0x041fe20003f25270 */
[C---:B------:R-:W-:Y:S01]  /*1720*/  VIADD R6, R10.reuse, 0x2 ;  /* 0x000000020a067836 */ /* 0x040fe20000000000 */
[----:B------:R-:W-:-:S04]  /*1730*/  ISETP.GE.AND P0, PT, R10, R5, PT ;  /* 0x000000050a00720c */ /* 0x000fc80003f06270 */
[----:B------:R-:W-:Y:S01]  /*1740*/  ISETP.GT.AND P5, PT, R6, R5, PT ;  /* 0x000000050600720c */ /* 0x000fe20003fa4270 */
[----:B------:R-:W-:-:S05]  /*1750*/  VIADD R6, R10, 0x8 ;  /* 0x000000080a067836 */ /* 0x000fca0000000000 */
[----:B------:R-:W-:Y:S01]  /*1760*/  ISETP.GT.AND P3, PT, R6, R5, PT ;  /* 0x000000050600720c */ /* 0x000fe20003f64270 */
[----:B------:R-:W0:Y:S01]  /*1770*/  @!P1 S2R R8, SR_CgaCtaId ;  /* 0x0000000000089919 */ /* 0x000e220000008800 */
[----:B------:R-:W-:Y:S01]  /*1780*/  @!P1 MOV R7, 0x400 ;  /* 0x0000040000079802 */ /* 0x000fe20000000f00 */
[----:B------:R-:W-:-:S03]  /*1790*/  IMAD.MOV.U32 R6, RZ, RZ, R2 ;  /* 0x000000ffff067224 */ /* 0x000fc600078e0002 */
[----:B0-----:R-:W-:Y:S01]  /*17a0*/  @!P1 LEA R12, R8, R7, 0x18 ;  /* 0x00000007080c9211 */ /* 0x001fe200078ec0ff */
[C---:B------:R-:W-:Y:S01]  /*17b0*/  VIADD R8, R10.reuse, 0x4 ;  /* 0x000000040a087836 */ /* 0x040fe20000000000 */
[----:B------:R-:W-:Y:S01]  /*17c0*/  @!P1 SHF.R.U32.HI R7, RZ, 0x2, R0 ;  /* 0x00000002ff079819 */ /* 0x000fe20000011600 */
[----:B------:R-:W-:-:S03]  /*17d0*/  VIADD R10, R10, 0x10 ;  /* 0x000000100a0a7836 */ /* 0x000fc60000000000 */
[----:B------:R-:W-:Y:S02]  /*17e0*/  @!P1 LOP3.LUT R7, R7, 0xf8, RZ, 0xc0, !PT ;  /* 0x000000f807079812 */ /* 0x000fe400078ec0ff */
[-C--:B------:R-:W-:Y:S02]  /*17f0*/  ISETP.GT.AND P2, PT, R10, R5.reuse, PT ;  /* 0x000000050a00720c */ /* 0x080fe40003f44270 */
[----:B-----5:R0:W1:Y:S01]  /*1800*/  SHFL.DOWN PT, R10, R3, 0x1, R5 ;  /* 0x08200000030a7989 */ /* 0x02006200000e0005 */
        /* <DEDUP_REMOVED lines=12> */
.L_x_152:
[----:B------:R-:W-:Y:S05]  /*18d0*/  BSYNC.RECONVERGENT B1 ;  /* 0x0000000000017941 */ /* 0x000fea0003800200 */
.L_x_151:
[----:B0-----:R0:W3:Y:S01]  /*18e0*/  SHFL.DOWN PT, R3, R6, 0x2, R5 ;  /* 0x0840000006037989 */ /* 0x0010e200000e0005 */
[----:B------:R-:W-:Y:S01]  /*18f0*/  BSSY.RECONVERGENT B1, `(.L_x_153) ;  /* 0x000000c000017945 */ /* 0x000fe20003800200 */
[----:B------:R-:W-:Y:S02]  /*1900*/  IMAD.MOV.U32 R2, RZ, RZ, R6 ;  /* 0x000000ffff027224 */ /* 0x000fe400078e0006 */
[----:B--2---:R0:W2:Y:S01]  /*1910*/  SHFL.DOWN PT, R7, R8, 0x2, R5 ;  /* 0x0840000008077989 */ /* 0x0040a200000e0005 */
        /* <DEDUP_REMOVED lines=9> */
.L_x_154:
[----:B------:R-:W-:Y:S05]  /*19b0*/  BSYNC.RECONVERGENT B1 ;  /* 0x0000000000017941 */ /* 0x000fea0003800200 */
.L_x_153:
[----:B---3--:R1:W3:Y:S01]  /*19c0*/  SHFL.DOWN PT, R3, R2, 0x4, R5 ;  /* 0x0880000002037989 */ /* 0x0082e200000e0005 */
[----:B------:R-:W-:Y:S01]  /*19d0*/  BSSY.RECONVERGENT B1, `(.L_x_155) ;  /* 0x000000c000017945 */ /* 0x000fe20003800200 */
[----:B0-----:R-:W-:Y:S02]  /*19e0*/  IMAD.MOV.U32 R6, RZ, RZ, R2 ;  /* 0x000000ffff067224 */ /* 0x001fe400078e0002 */
[----:B--2---:R1:W0:Y:S01]  /*19f0*/  SHFL.DOWN PT, R7, R10, 0x4, R5 ;  /* 0x088000000a077989 */ /* 0x00422200000e0005 */
        /* <DEDUP_REMOVED lines=9> */
.L_x_156:
[----:B------:R-:W-:Y:S05]  /*1a90*/  BSYNC.RECONVERGENT B1 ;  /* 0x0000000000017941 */ /* 0x000fea0003800200 */
.L_x_155:
        /* <DEDUP_REMOVED lines=13> */
.L_x_158:
[----:B------:R-:W-:Y:S05]  /*1b70*/  BSYNC.RECONVERGENT B1 ;  /* 0x0000000000017941 */ /* 0x000fea0003800200 */
.L_x_157:
[----:B0-----:R0:W1:Y:S01]  /*1b80*/  SHFL.DOWN PT, R7, R10, 0x10, R5 ;  /* 0x0a0000000a077989 */ /* 0x00106200000e0005 */
[----:B------:R-:W-:Y:S01]  /*1b90*/  BSSY.RECONVERGENT B1, `(.L_x_159) ;  /* 0x000000c000017945 */ /* 0x000fe20003800200 */
[----:B------:R-:W-:Y:S02]  /*1ba0*/  IMAD.MOV.U32 R2, RZ, RZ, R10 ;  /* 0x000000ffff027224 */ /* 0x000fe400078e000a */
[----:B------:R0:W4:Y:S01]  /*1bb0*/  SHFL.DOWN PT, R9, R12, 0x10, R5 ;  /* 0x0a0000000c097989 */ /* 0x00012200000e0005 */
[----:B---3--:R-:W-:Y:S01]  /*1bc0*/  IMAD.MOV.U32 R3, RZ, RZ, R12 ;  /* 0x000000ffff037224 */ /* 0x008fe200078e000c */
[----:B------:R-:W-:Y:S06]  /*1bd0*/  @P2 BRA `(.L_x_160) ;  /* 0x00000000001c2947 */ /* 0x000fec0003800000 */
[----:B----4-:R-:W-:Y:S01]  /*1be0*/  FSETP.GT.AND P2, PT, R12, R9, PT ;  /* 0x000000090c00720b */ /* 0x010fe20003f44000 */
[----:B-1----:R-:W-:Y:S02]  /*1bf0*/  IMAD.MOV.U32 R2, RZ, RZ, R7 ;  /* 0x000000ffff027224 */ /* 0x002fe400078e0007 */
[----:B------:R-:W-:-:S10]  /*1c00*/  IMAD.MOV.U32 R3, RZ, RZ, R9 ;  /* 0x000000ffff037224 */ /* 0x000fd400078e0009 */
[----:B------:R-:W-:-:S04]  /*1c10*/  @!P2 ISETP.GE.AND P0, PT, R7, R10, PT ;  /* 0x0000000a0700a20c */ /* 0x000fc80003f06270 */
[----:B------:R-:W-:-:S04]  /*1c20*/  @!P2 FSETP.EQ.AND P0, PT, R12, R9, !P0 ;  /* 0x000000090c00a20b */ /* 0x000fc80004702000 */
[----:B------:R-:W-:Y:S02]  /*1c30*/  @!P2 SEL R2, R7, R10, P0 ;  /* 0x0000000a0702a207 */ /* 0x000fe40000000000 */
[----:B------:R-:W-:-:S07]  /*1c40*/  @!P2 FSEL R3, R9, R12, P0 ;  /* 0x0000000c0903a208 */ /* 0x000fce0000000000 */
.L_x_160:
[----:B------:R-:W-:Y:S05]  /*1c50*/  BSYNC.RECONVERGENT B1 ;  /* 0x0000000000017941 */ /* 0x000fea0003800200 */
.L_x_159:
        /* <DEDUP_REMOVED lines=9> */
[----:B0-2-4-:R-:W0:Y:S02]  /*1cf0*/  LDS.128 R8, [UR4+0x10] ;  /* 0x00001004ff087984 */ /* 0x015e240008000c00 */
        /* <DEDUP_REMOVED lines=63> */
.L_x_126:
[----:B------:R-:W0:Y:S01]  /*20f0*/  S2R R0, SR_TID.X ;  /* 0x0000000000007919 */ /* 0x000e220000002100 */
[----:B------:R-:W1:Y:S01]  /*2100*/  LDC.64 R4, c[0x0][0x380] ;  /* 0x0000e000ff047b82 */ /* 0x000e620000000a00 */
[----:B------:R-:W0:Y:S02]  /*2110*/  LDCU UR5, c[0x0][0x388] ;  /* 0x00007100ff0577ac */ /* 0x000e240008000800 */
[----:B0-----:R-:W-:-:S04]  /*2120*/  VIADD R6, R0, UR5 ;  /* 0x0000000500067c36 */ /* 0x001fc80008000000 */
[----:B-1----:R-:W-:-:S05]  /*2130*/  IMAD.WIDE R4, R6, 0x4, R4 ;  /* 0x0000000406047825 */ /* 0x002fca00078e0204 */
[----:B------:R-:W2:Y:S04]  /*2140*/  LDG.E R3, desc[UR8][R4.64] ;  /* 0x0000000804037981 */ /* 0x000ea8000c1e1900 */
[----:B------:R-:W2:Y:S04]  /*2150*/  LDG.E R8, desc[UR8][R4.64+0x400] ;  /* 0x0004000804087981 */ /* 0x000ea8000c1e1900 */
[----:B------:R0:W5:Y:S04]  /*2160*/  LDG.E R10, desc[UR8][R4.64+0x800] ;  /* 0x00080008040a7981 */ /* 0x000168000c1e1900 */
[----:B------:R0:W5:Y:S04]  /*2170*/  LDG.E R12, desc[UR8][R4.64+0xc00] ;  /* 0x000c0008040c7981 */ /* 0x000168000c1e1900 */
[----:B------:R0:W5:Y:S04]  /*2180*/  LDG.E R14, desc[UR8][R4.64+0x1000] ;  /* 0x00100008040e7981 */ /* 0x000168000c1e1900 */
[----:B------:R0:W5:Y:S04]  /*2190*/  LDG.E R16, desc[UR8][R4.64+0x1400] ;  /* 0x0014000804107981 */ /* 0x000168000c1e1900 */
[----:B------:R0:W5:Y:S04]  /*21a0*/  LDG.E R18, desc[UR8][R4.64+0x1800] ;  /* 0x0018000804127981 */ /* 0x000168000c1e1900 */
[----:B------:R0:W5:Y:S01]  /*21b0*/  LDG.E R20, desc[UR8][R4.64+0x1c00] ;  /* 0x001c000804147981 */ /* 0x000162000c1e1900 */
[----:B------:R-:W-:Y:S01]  /*21c0*/  BSSY.RECONVERGENT B1, `(.L_x_161) ;  /* 0x0000010000017945 */ /* 0x000fe20003800200 */
[----:B------:R-:W-:-:S02]  /*21d0*/  VIADD R7, R6, 0x100 ;  /* 0x0000010006077836 */ /* 0x000fc40000000000 */
[C---:B------:R-:W-:Y:S02]  /*21e0*/  VIADD R9, R6.reuse, 0x200 ;  /* 0x0000020006097836 */ /* 0x040fe40000000000 */
[C---:B------:R-:W-:Y:S02]  /*21f0*/  VIADD R11, R6.reuse, 0x300 ;  /* 0x00000300060b7836 */ /* 0x040fe40000000000 */
[C---:B------:R-:W-:Y:S02]  /*2200*/  VIADD R13, R6.reuse, 0x400 ;  /* 0x00000400060d7836 */ /* 0x040fe40000000000 */
[C---:B------:R-:W-:Y:S02]  /*2210*/  VIADD R15, R6.reuse, 0x500 ;  /* 0x00000500060f7836 */ /* 0x040fe40000000000 */
[C---:B------:R-:W-:Y:S02]  /*2220*/  VIADD R17, R6.reuse, 0x600 ;  /* 0x0000060006117836 */ /* 0x040fe40000000000 */
[----:B------:R-:W-:Y:S01]  /*2230*/  VIADD R19, R6, 0x700 ;  /* 0x0000070006137836 */ /* 0x000fe20000000000 */
[----:B--2---:R-:W-:-:S13]  /*2240*/  FSETP.GEU.AND P0, PT, R8, R3, PT ;  /* 0x000000030800720b */ /* 0x004fda0003f0e000 */
[----:B0-----:R-:W-:Y:S05]  /*2250*/  @!P0 BRA `(.L_x_162) ;  /* 0x0000000000108947 */ /* 0x001fea0003800000 */
[----:B------:R-:W-:Y:S01]  /*2260*/  ISETP.GE.AND P0, PT, R6, 0x7fffff00, PT ;  /* 0x7fffff000600780c */ /* 0x000fe20003f06270 */
[----:B------:R-:W-:-:S03]  /*2270*/  IMAD.MOV.U32 R2, RZ, RZ, R6 ;  /* 0x000000ffff027224 */ /* 0x000fc600078e0006 */
[----:B------:R-:W-:-:S13]  /*2280*/  FSETP.NEU.OR P0, PT, R3, R8, !P0 ;  /* 0x000000080300720b */ /* 0x000fda000470d400 */
[----:B------:R-:W-:Y:S05]  /*2290*/  @P0 BRA `(.L_x_163) ;  /* 0x0000000000080947 */ /* 0x000fea0003800000 */
.L_x_162:
[----:B------:R-:W-:Y:S02]  /*22a0*/  IMAD.MOV.U32 R3, RZ, RZ, R8 ;  /* 0x000000ffff037224 */ /* 0x000fe400078e0008 */
[----:B------:R-:W-:-:S07]  /*22b0*/  IMAD.MOV.U32 R2, RZ, RZ, R7 ;  /* 0x000000ffff027224 */ /* 0x000fce00078e0007 */
.L_x_163:
[----:B------:R-:W-:Y:S05]  /*22c0*/  BSYNC.RECONVERGENT B1 ;  /* 0x0000000000017941 */ /* 0x000fea0003800200 */
.L_x_161:
[----:B------:R-:W-:Y:S01]  /*22d0*/  ISETP.GE.AND P0, PT, R9, R2, PT ;  /* 0x000000020900720c */ /* 0x000fe20003f06270 */
[----:B------:R-:W-:-:S03]  /*22e0*/  UISETP.GE.U32.AND UP0, UPT, UR4, 0x1000, UPT ;  /* 0x000010000400788c */ /* 0x000fc6000bf06070 */
[----:B-----5:R-:W-:-:S04]  /*22f0*/  FSETP.NEU.OR P0, PT, R3, R10, P0 ;  /* 0x0000000a0300720b */ /* 0x020fc8000070d400 */
[----:B------:R-:W-:-:S13]  /*2300*/  FSETP.GEU.AND P0, PT, R10, R3, P0 ;  /* 0x000000030a00720b */ /* 0x000fda000070e000 */
[----:B------:R-:W-:Y:S02]  /*2310*/  @!P0 IMAD.MOV.U32 R2, RZ, RZ, R9 ;  /* 0x000000ffff028224 */ /* 0x000fe400078e0009 */
[----:B------:R-:W-:Y:S02]  /*2320*/  @!P0 IMAD.MOV.U32 R3, RZ, RZ, R10 ;  /* 0x000000ffff038224 */ /* 0x000fe400078e000a */
[----:B------:R-:W-:Y:S01]  /*2330*/  IMAD.MOV.U32 R9, RZ, RZ, 0x800 ;  /* 0x00000800ff097424 */ /* 0x000fe200078e00ff */
[----:B------:R-:W-:-:S04]  /*2340*/  ISETP.GE.AND P0, PT, R11, R2, PT ;  /* 0x000000020b00720c */ /* 0x000fc80003f06270 */
[----:B------:R-:W-:-:S04]  /*2350*/  FSETP.NEU.OR P0, PT, R3, R12, P0 ;  /* 0x0000000c0300720b */ /* 0x000fc8000070d400 */
[----:B------:R-:W-:-:S13]  /*2360*/  FSETP.GEU.AND P0, PT, R12, R3, P0 ;  /* 0x000000030c00720b */ /* 0x000fda000070e000 */
[----:B------:R-:W-:Y:S02]  /*2370*/  @!P0 IMAD.MOV.U32 R2, RZ, RZ, R11 ;  /* 0x000000ffff028224 */ /* 0x000fe400078e000b */
[----:B------:R-:W-:-:S03]  /*2380*/  @!P0 IMAD.MOV.U32 R3, RZ, RZ, R12 ;  /* 0x000000ffff038224 */ /* 0x000fc600078e000c */
        /* <DEDUP_REMOVED lines=19> */
[----:B------:R-:W-:Y:S01]  /*24c0*/  @!P0 IMAD.MOV.U32 R3, RZ, RZ, R20 ;  /* 0x000000ffff038224 */ /* 0x000fe200078e0014 */
[----:B------:R-:W-:Y:S06]  /*24d0*/  BRA.U !UP0, `(.L_x_164) ;  /* 0x00000005080c7547 */ /* 0x000fec000b800000 */
[----:B------:R-:W-:Y:S01]  /*24e0*/  IMAD.MOV.U32 R9, RZ, RZ, 0x800 ;  /* 0x00000800ff097424 */ /* 0x000fe200078e00ff */
[----:B------:R-:W0:Y:S01]  /*24f0*/  LDCU UR5, c[0x0][0x3d8] ;  /* 0x00007b00ff0577ac */ /* 0x000e220008000800 */
[----:B------:R-:W-:-:S12]  /*2500*/  UIADD3 UR6, UPT, UPT, UR4, -0x800, URZ ;  /* 0xfffff80004067890 */ /* 0x000fd8000fffe0ff */
.L_x_166:
[----:B------:R-:W-:-:S05]  /*2510*/  IMAD.WIDE.U32 R10, R9, 0x4, R4 ;  /* 0x00000004090a7825 */ /* 0x000fca00078e0004 */
        /* <DEDUP_REMOVED lines=8> */
[--C-:B------:R-:W-:Y:S01]  /*25a0*/  IMAD.IADD R13, R6, 0x1, R9.reuse ;  /* 0x00000001060d7824 */ /* 0x100fe200078e0209 */
[----:B0-----:R-:W-:Y:S01]  /*25b0*/  UMOV UR4, UR5 ;  /* 0x0000000500047c82 */ /* 0x001fe20008000000 */
[----:B------:R-:W-:-:S03]  /*25c0*/  IMAD.IADD R15, R7, 0x1, R9 ;  /* 0x00000001070f7824 */ /* 0x000fc600078e0209 */
[C---:B------:R-:W-:Y:S01]  /*25d0*/  ISETP.GE.AND P0, PT, R13.reuse, R2, PT ;  /* 0x000000020d00720c */ /* 0x040fe20003f06270 */
[----:B-1----:R-:W-:-:S03]  /*25e0*/  VIADD R11, R13, 0x200 ;  /* 0x000002000d0b7836 */ /* 0x002fc60000000000 */
[----:B--2---:R-:W-:-:S04]  /*25f0*/  FSETP.NEU.OR P0, PT, R3, R8, P0 ;  /* 0x000000080300720b */ /* 0x004fc8000070d400 */
[----:B------:R-:W-:-:S13]  /*2600*/  FSETP.GEU.AND P0, PT, R8, R3, P0 ;  /* 0x000000030800720b */ /* 0x000fda000070e000 */
[----:B------:R-:W-:Y:S02]  /*2610*/  @!P0 IMAD.MOV.U32 R2, RZ, RZ, R13 ;  /* 0x000000ffff028224 */ /* 0x000fe400078e000d */
[----:B------:R-:W-:Y:S01]  /*2620*/  @!P0 IMAD.MOV.U32 R3, RZ, RZ, R8 ;  /* 0x000000ffff038224 */ /* 0x000fe200078e0008 */
[----:B------:R-:W-:Y:S02]  /*2630*/  IADD3 R8, PT, PT, -R9, UR4, RZ ;  /* 0x0000000409087c10 */ /* 0x000fe4000fffe1ff */
[----:B------:R-:W-:Y:S02]  /*2640*/  ISETP.GE.AND P0, PT, R15, R2, PT ;  /* 0x000000020f00720c */ /* 0x000fe40003f06270 */
[----:B------:R-:W-:Y:S02]  /*2650*/  ISETP.GE.AND P1, PT, R8, 0x800, PT ;  /* 0x000008000800780c */ /* 0x000fe40003f26270 */
        /* <DEDUP_REMOVED lines=39> */
[----:B------:R-:W-:Y:S06]  /*28d0*/  @!P1 BRA `(.L_x_165) ;  /* 0x0000000800a49947 */ /* 0x000fec0003800000 */
[----:B------:R-:W-:-:S05]  /*28e0*/  VIADD R9, R9, 0x800 ;  /* 0x0000080009097836 */ /* 0x000fca0000000000 */
[----:B------:R-:W-:-:S13]  /*28f0*/  ISETP.GT.AND P0, PT, R9, UR6, PT ;  /* 0x0000000609007c0c */ /* 0x000fda000bf04270 */
[----:B------:R-:W-:Y:S05]  /*2900*/  @!P0 BRA `(.L_x_166) ;  /* 0xfffffffc00008947 */ /* 0x000fea000383ffff */
.L_x_164:
[----:B------:R-:W-:Y:S01]  /*2910*/  IADD3 R5, PT, PT, -R9, UR4, RZ ;  /* 0x0000000409057c10 */ /* 0x000fe2000fffe1ff */
[----:B------:R-:W-:Y:S03]  /*2920*/  BSSY.RECONVERGENT B1, `(.L_x_165) ;  /* 0x00000a4000017945 */ /* 0x000fe60003800200 */
[----:B------:R-:W-:-:S04]  /*2930*/  ISETP.GE.AND P0, PT, R0, R5, PT ;  /* 0x000000050000720c */ /* 0x000fc80003f06270 */
[----:B------:R-:W-:-:S13]  /*2940*/  ISETP.GE.OR P0, PT, R9, UR4, P0 ;  /* 0x0000000409007c0c */ /* 0x000fda0008706670 */
[----:B------:R-:W-:Y:S05]  /*2950*/  @P0 BRA `(.L_x_167) ;  /* 0x0000000800800947 */ /* 0x000fea0003800000 */
[----:B------:R-:W-:Y:S01]  /*2960*/  LOP3.LUT R10, RZ, R0, RZ, 0x33, !PT ;  /* 0x00000000ff0a7212 */ /* 0x000fe200078e33ff */
[----:B------:R-:W0:Y:S01]  /*2970*/  LDCU UR5, c[0x0][0x388] ;  /* 0x00007100ff0577ac */ /* 0x000e220008000800 */
[----:B------:R-:W-:Y:S01]  /*2980*/  BSSY.RECONVERGENT B2, `(.L_x_168) ;  /* 0x0000050000027945 */ /* 0x000fe20003800200 */
[----:B------:R-:W-:Y:S01]  /*2990*/  IMAD.MOV.U32 R4, RZ, RZ, R0 ;  /* 0x000000ffff047224 */ /* 0x000fe200078e0000 */
[----:B------:R-:W-:-:S04]  /*29a0*/  IADD3 R10, PT, PT, -R9, UR4, R10 ;  /* 0x00000004090a7c10 */ /* 0x000fc8000fffe10a */
[C---:B------:R-:W-:Y:S02]  /*29b0*/  ISETP.GE.U32.AND P0, PT, R10.reuse, 0x700, PT ;  /* 0x000007000a00780c */ /* 0x040fe40003f06070 */
[----:B------:R-:W-:-:S04]  /*29c0*/  LEA.HI R11, R10, 0x1, RZ, 0x18 ;  /* 0x000000010a0b7811 */ /* 0x000fc800078fc0ff */
[----:B------:R-:W-:Y:S01]  /*29d0*/  LOP3.LUT R20, R11, 0x7, RZ, 0xc0, !PT ;  /* 0x000000070b147812 */ /* 0x000fe200078ec0ff */
[----:B0-----:R-:W-:-:S06]  /*29e0*/  VIADD R7, R9, UR5 ;  /* 0x0000000509077c36 */ /* 0x001fcc0008000000 */
[----:B------:R-:W-:Y:S05]  /*29f0*/  @!P0 BRA `(.L_x_169) ;  /* 0x0000000400208947 */ /* 0x000fea0003800000 */
[----:B------:R-:W0:Y:S01]  /*2a00*/  LDC.64 R4, c[0x0][0x380] ;  /* 0x0000e000ff047b82 */ /* 0x000e220000000a00 */
[----:B------:R-:W-:Y:S01]  /*2a10*/  LOP3.LUT R8, R11, 0x1fffff8, RZ, 0xc0, !PT ;  /* 0x01fffff80b087812 */ /* 0x000fe200078ec0ff */
[----:B------:R-:W-:Y:S01]  /*2a20*/  BSSY.RECONVERGENT B3, `(.L_x_170) ;  /* 0x0000044000037945 */ /* 0x000fe20003800200 */
[----:B------:R-:W-:Y:S01]  /*2a30*/  IMAD.IADD R13, R6, 0x1, R9 ;  /* 0x00000001060d7824 */ /* 0x000fe200078e0209 */
[----:B------:R-:W-:Y:S02]  /*2a40*/  LOP3.LUT R6, R0, 0x400, RZ, 0xfc, !PT ;  /* 0x0000040000067812 */ /* 0x000fe400078efcff */
[----:B------:R-:W-:Y:S01]  /*2a50*/  IMAD.MOV R12, RZ, RZ, -R8 ;  /* 0x000000ffff0c7224 */ /* 0x000fe200078e0a08 */
[----:B0-----:R-:W-:-:S05]  /*2a60*/  IADD3 R4, P0, PT, R4, 0x1000, RZ ;  /* 0x0000100004047810 */ /* 0x001fca0007f1e0ff */
[----:B------:R-:W-:-:S08]  /*2a70*/  IMAD.X R5, RZ, RZ, R5, P0 ;  /* 0x000000ffff057224 */ /* 0x000fd000000e0605 */
.L_x_171:
[----:B------:R-:W-:-:S05]  /*2a80*/  IMAD.WIDE R8, R13, 0x4, R4 ;  /* 0x000000040d087825 */ /* 0x000fca00078e0204 */
        /* <DEDUP_REMOVED lines=58> */
[----:B------:R-:W-:Y:S02]  /*2e30*/  @P2 SEL R2, R2, R9, P0 ;  /* 0x0000000902022207 */ /* 0x000fe40000000000 */
[----:B------:R-:W-:Y:S01]  /*2e40*/  @P2 FSEL R3, R3, R22, P0 ;  /* 0x0000001603032208 */ /* 0x000fe20000000000 */
[----:B------:R-:W-:Y:S06]  /*2e50*/  @P1 BRA `(.L_x_171) ;  /* 0xfffffffc00081947 */ /* 0x000fec000383ffff */
[----:B------:R-:W-:Y:S05]  /*2e60*/  BSYNC.RECONVERGENT B3 ;  /* 0x0000000000037941 */ /* 0x000fea0003800200 */
.L_x_170:
[----:B------:R-:W-:-:S07]  /*2e70*/  VIADD R4, R6, 0xfffffc00 ;  /* 0xfffffc0006047836 */ /* 0x000fce0000000000 */
.L_x_169:
[----:B------:R-:W-:Y:S05]  /*2e80*/  BSYNC.RECONVERGENT B2 ;  /* 0x0000000000027941 */ /* 0x000fea0003800200 */
.L_x_168:
        /* <DEDUP_REMOVED lines=38> */
.L_x_173:
[----:B------:R-:W-:Y:S05]  /*30f0*/  BSYNC.RECONVERGENT B2 ;  /* 0x0000000000027941 */ /* 0x000fea0003800200 */
.L_x_172:
[----:B------:R-:W-:Y:S05]  /*3100*/  @!P1 BRA `(.L_x_167) ;  /* 0x0000000000949947 */ /* 0x000fea0003800000 */
[----:B------:R-:W-:Y:S01]  /*3110*/  ISETP.NE.AND P0, PT, R15, 0x1, PT ;  /* 0x000000010f00780c */ /* 0x000fe20003f05270 */
[----:B------:R-:W-:Y:S01]  /*3120*/  BSSY.RECONVERGENT B2, `(.L_x_174) ;  /* 0x0000019000027945 */ /* 0x000fe20003800200 */
[----:B------:R-:W-:Y:S01]  /*3130*/  LOP3.LUT P1, RZ, R10, 0x100, RZ, 0xc0, !PT ;  /* 0x000001000aff7812 */ /* 0x000fe2000782c0ff */
[----:B------:R-:W-:Y:S02]  /*3140*/  IMAD.MOV.U32 R11, RZ, RZ, R2 ;  /* 0x000000ffff0b7224 */ /* 0x000fe400078e0002 */
[----:B------:R-:W-:-:S08]  /*3150*/  IMAD.MOV.U32 R6, RZ, RZ, R3 ;  /* 0x000000ffff067224 */ /* 0x000fd000078e0003 */
        /* <DEDUP_REMOVED lines=21> */
.L_x_175:
[----:B------:R-:W-:Y:S05]  /*32b0*/  BSYNC.RECONVERGENT B2 ;  /* 0x0000000000027941 */ /* 0x000fea0003800200 */
.L_x_174:
        /* <DEDUP_REMOVED lines=8> */
[----:B------:R-:W-:Y:S02]  /*3340*/  @P1 SEL R2, R2, R11, P0 ;  /* 0x0000000b02021207 */ /* 0x000fe40000000000 */
[----:B------:R-:W-:-:S07]  /*3350*/  @P1 FSEL R3, R3, R6, P0 ;  /* 0x0000000603031208 */ /* 0x000fce0000000000 */
.L_x_167:
[----:B------:R-:W-:Y:S05]  /*3360*/  BSYNC.RECONVERGENT B1 ;  /* 0x0000000000017941 */ /* 0x000fea0003800200 */
.L_x_165:
        /* <DEDUP_REMOVED lines=19> */
.L_x_177:
[----:B------:R-:W-:Y:S05]  /*34a0*/  BSYNC.RECONVERGENT B1 ;  /* 0x0000000000017941 */ /* 0x000fea0003800200 */
.L_x_176:
        /* <DEDUP_REMOVED lines=13> */
.L_x_179:
[----:B------:R-:W-:Y:S05]  /*3580*/  BSYNC.RECONVERGENT B1 ;  /* 0x0000000000017941 */ /* 0x000fea0003800200 */
.L_x_178:
        /* <DEDUP_REMOVED lines=13> */
.L_x_181:
[----:B------:R-:W-:Y:S05]  /*3660*/  BSYNC.RECONVERGENT B1 ;  /* 0x0000000000017941 */ /* 0x000fea0003800200 */
.L_x_180:
        /* <DEDUP_REMOVED lines=13> */
.L_x_183:
[----:B------:R-:W-:Y:S05]  /*3740*/  BSYNC.RECONVERGENT B1 ;  /* 0x0000000000017941 */ /* 0x000fea0003800200 */
.L_x_182:
        /* <DEDUP_REMOVED lines=19> */
.L_x_185:
[----:B------:R-:W-:Y:S05]  /*3880*/  BSYNC.RECONVERGENT B1 ;  /* 0x0000000000017941 */ /* 0x000fea0003800200 */
.L_x_184:
        /* <DEDUP_REMOVED lines=45> */
.L_x_150:
[----:B------:R-:W-:Y:S05]  /*3b60*/  BSYNC.RECONVERGENT B0 ;  /* 0x0000000000007941 */ /* 0x000fea0003800200 */
.L_x_125:
[----:B------:R-:W5:Y:S02]  /*3b70*/  S2R R0, SR_TID.X ;  /* 0x0000000000007919 */ /* 0x000f640000002100 */
[----:B-----5:R-:W-:-:S13]  /*3b80*/  ISETP.NE.AND P0, PT, R0, RZ, PT ;  /* 0x000000ff0000720c */ /* 0x020fda0003f05270 */
[----:B------:R-:W-:Y:S05]  /*3b90*/  @P0 EXIT ;  /* 0x000000000000094d */ /* 0x000fea0003800000 */
[----:B------:R-:W-:-:S09]  /*3ba0*/  UISETP.NE.AND UP0, UPT, UR7, URZ, UPT ;  /* 0x000000ff0700728c */ /* 0x000fd2000bf05270 */
[----:B------:R-:W-:Y:S05]  /*3bb0*/  BRA.U !UP0, `(.L_x_186) ;  /* 0x0000000108207547 */ /* 0x000fea000b800000 */
[----:B------:R-:W5:Y:S01]  /*3bc0*/  LDCU.64 UR4, c[0x0][0x3c8] ;  /* 0x00007900ff0477ac */ /* 0x000f620008000a00 */
[----:B0123--:R-:W0:Y:S01]  /*3bd0*/  LDC.64 R6, c[0x0][0x3a8] ;  /* 0x0000ea00ff067b82 */ /* 0x00fe220000000a00 */
[----:B-----5:R-:W-:-:S04]  /*3be0*/  IADD3 R11, P0, PT, R2, UR4, RZ ;  /* 0x00000004020b7c10 */ /* 0x020fc8000ff1e0ff */
[----:B----4-:R-:W-:Y:S01]  /*3bf0*/  LEA.HI.X.SX32 R5, R2, UR5, 0x1, P0 ;  /* 0x0000000502057c11 */ /* 0x010fe200080f0eff */
[----:B------:R-:W-:Y:S01]  /*3c00*/  IMAD.MOV.U32 R4, RZ, RZ, R11 ;  /* 0x000000ffff047224 */ /* 0x000fe200078e000b */
[----:B0-----:R0:W-:Y:S04]  /*3c10*/  STG.E desc[UR8][R6.64+0x8], R3 ;  /* 0x0000080306007986 */ /* 0x0011e8000c101908 */
[----:B------:R0:W-:Y:S01]  /*3c20*/  STG.E.64 desc[UR8][R6.64], R4 ;  /* 0x0000000406007986 */ /* 0x0001e2000c101b08 */
[----:B------:R-:W-:Y:S05]  /*3c30*/  BRA `(.L_x_187) ;  /* 0x0000000000487947 */ /* 0x000fea0003800000 */
.L_x_186:
[----:B0123--:R-:W0:Y:S01]  /*3c40*/  LDC.64 R6, c[0x0][0x3a0] ;  /* 0x0000e800ff067b82 */ /* 0x00fe220000000a00 */
[----:B------:R-:W1:Y:S01]  /*3c50*/  LDCU.64 UR4, c[0x0][0x3c8] ;  /* 0x00007900ff0477ac */ /* 0x000e620008000a00 */
[----:B0-----:R-:W2:Y:S02]  /*3c60*/  LDG.E R0, desc[UR8][R6.64+0x8] ;  /* 0x0000080806007981 */ /* 0x001ea4000c1e1900 */
[----:B--2---:R-:W-:-:S13]  /*3c70*/  FSETP.GEU.AND P1, PT, R3, R0, PT ;  /* 0x000000000300720b */ /* 0x004fda0003f2e000 */
[----:B----4-:R-:W2:Y:S01]  /*3c80*/  @P1 LDG.E.64 R4, desc[UR8][R6.64] ;  /* 0x0000000806041981 */ /* 0x010ea2000c1e1b00 */
[C---:B-1----:R-:W-:Y:S01]  /*3c90*/  IADD3 R11, P0, PT, R2.reuse, UR4, RZ ;  /* 0x00000004020b7c10 */ /* 0x042fe2000ff1e0ff */
[----:B------:R-:W0:Y:S03]  /*3ca0*/  LDC.64 R8, c[0x0][0x3a8] ;  /* 0x0000ea00ff087b82 */ /* 0x000e260000000a00 */
[----:B------:R-:W-:Y:S02]  /*3cb0*/  LEA.HI.X.SX32 R13, R2, UR5, 0x1, P0 ;  /* 0x00000005020d7c11 */ /* 0x000fe400080f0eff */
[----:B--2---:R-:W-:-:S04]  /*3cc0*/  @P1 ISETP.GE.U32.AND P0, PT, R11, R4, PT ;  /* 0x000000040b00120c */ /* 0x004fc80003f06070 */
        /* <DEDUP_REMOVED lines=9> */
.L_x_187:
[----:B------:R-:W-:-:S13]  /*3d60*/  ISETP.NE.AND P0, PT, RZ, UR10, PT ;  /* 0x0000000aff007c0c */ /* 0x000fda000bf05270 */
[----:B------:R-:W-:Y:S05]  /*3d70*/  @!P0 EXIT ;  /* 0x000000000000894d */ /* 0x000fea0003800000 */
[----:B01----:R-:W0:Y:S08]  /*3d80*/  LDC.64 R4, c[0x0][0x3b8] ;  /* 0x0000ee00ff047b82 */ /* 0x003e300000000a00 */
[----:B------:R-:W1:Y:S01]  /*3d90*/  LDC.64 R6, c[0x0][0x3c0] ;  /* 0x0000f000ff067b82 */ /* 0x000e620000000a00 */
[----:B0-----:R-:W-:Y:S04]  /*3da0*/  STG.E desc[UR8][R4.64], R3 ;  /* 0x0000000304007986 */ /* 0x001fe8000c101908 */
[----:B-1----:R-:W-:Y:S01]  /*3db0*/  STG.E desc[UR8][R6.64], R11 ;  /* 0x0000000b06007986 */ /* 0x002fe2000c101908 */
[----:B------:R-:W-:Y:S05]  /*3dc0*/  EXIT ;  /* 0x000000000000794d */ /* 0x000fea0003800000 */
.L_x_188:
        /* <DEDUP_REMOVED lines=11> */
.L_x_225:


//--------------------- .text._ZN3cub18CUB_300001_SM_10006detail11EmptyKernelIvEEvv --------------------------
	.section	.text._ZN3cub18CUB_300001_SM_10006detail11EmptyKernelIvEEvv,"ax",@progbits
	.align	128
        .global         _ZN3cub18CUB_300001_SM_10006detail11EmptyKernelIvEEvv
        .type           _ZN3cub18CUB_300001_SM_10006detail11EmptyKernelIvEEvv,@function
        .size           _ZN3cub18CUB_300001_SM_10006detail11EmptyKernelIvEEvv,(.L_x_226 - _ZN3cub18CUB_300001_SM_10006detail11EmptyKernelIvEEvv)
        .other          _ZN3cub18CUB_300001_SM_10006detail11EmptyKernelIvEEvv,@"STO_CUDA_ENTRY STV_DEFAULT"
_ZN3cub18CUB_300001_SM_10006detail11EmptyKernelIvEEvv:
.text._ZN3cub18CUB_300001_SM_10006detail11EmptyKernelIvEEvv:
[----:B------:R-:W-:Y:S01]  /*0000*/  LDC R1, c[0x0][0x37c] ;  /* 0x0000df00ff017b82 */ /* 0x000fe20000000800 */
[----:B------:R-:W-:Y:S05]  /*0010*/  EXIT ;  /* 0x000000000000794d */ /* 0x000fea0003800000 */
.L_x_189:
        /* <DEDUP_REMOVED lines=14> */
.L_x_226:


//--------------------- .text._Z21check_slack_conditionPKfS0_S0_Pii --------------------------
	.section	.text._Z21check_slack_conditionPKfS0_S0_Pii,"ax",@progbits
	.align	128
        .global         _Z21check_slack_conditionPKfS0_S0_Pii
        .type           _Z21check_slack_conditionPKfS0_S0_Pii,@function
        .size           _Z21check_slack_conditionPKfS0_S0_Pii,(.L_x_227 - _Z21check_slack_conditionPKfS0_S0_Pii)
        .other          _Z21check_slack_conditionPKfS0_S0_Pii,@"STO_CUDA_ENTRY STV_DEFAULT"
_Z21check_slack_conditionPKfS0_S0_Pii:
.text._Z21check_slack_conditionPKfS0_S0_Pii:
[----:B------:R-:W-:Y:S01]  /*0000*/  LDC R1, c[0x0][0x37c] ;  /* 0x0000df00ff017b82 */ /* 0x000fe20000000800 */
[----:B------:R-:W0:Y:S07]  /*0010*/  S2R R0, SR_TID.Y ;  /* 0x0000000000007919 */ /* 0x000e2e0000002200 */
[----:B------:R-:W0:Y:S01]  /*0020*/  S2UR UR4, SR_CTAID.Y ;  /* 0x00000000000479c3 */ /* 0x000e220000002600 */
[----:B------:R-:W1:Y:S01]  /*0030*/  LDCU UR6, c[0x0][0x3a0] ;  /* 0x00007400ff0677ac */ /* 0x000e620008000800 */
[----:B------:R-:W2:Y:S06]  /*0040*/  S2R R3, SR_TID.X ;  /* 0x0000000000037919 */ /* 0x000eac0000002100 */
[----:B------:R-:W0:Y:S08]  /*0050*/  LDC R9, c[0x0][0x364] ;  /* 0x0000d900ff097b82 */ /* 0x000e300000000800 */
[----:B------:R-:W2:Y:S08]  /*0060*/  S2UR UR5, SR_CTAID.X ;  /* 0x00000000000579c3 */ /* 0x000eb00000002500 */
[----:B------:R-:W2:Y:S01]  /*0070*/  LDC R2, c[0x0][0x360] ;  /* 0x0000d800ff027b82 */ /* 0x000ea20000000800 */
[----:B0-----:R-:W-:-:S02]  /*0080*/  IMAD R9, R9, UR4, R0 ;  /* 0x0000000409097c24 */ /* 0x001fc4000f8e0200 */
[----:B--2---:R-:W-:-:S05]  /*0090*/  IMAD R0, R2, UR5, R3 ;  /* 0x0000000502007c24 */ /* 0x004fca000f8e0203 */
[----:B------:R-:W-:-:S04]  /*00a0*/  VIMNMX R2, PT, PT, R9, R0, !PT ;  /* 0x0000000009027248 */ /* 0x000fc80007fe0100 */
[----:B-1----:R-:W-:-:S13]  /*00b0*/  ISETP.GE.AND P0, PT, R2, UR6, PT ;  /* 0x0000000602007c0c */ /* 0x002fda000bf06270 */
[----:B------:R-:W-:Y:S05]  /*00c0*/  @P0 EXIT ;  /* 0x000000000000094d */ /* 0x000fea0003800000 */
[----:B------:R-:W0:Y:S01]  /*00d0*/  LDC.64 R2, c[0x0][0x380] ;  /* 0x0000e000ff027b82 */ /* 0x000e220000000a00 */
[----:B------:R-:W1:Y:S01]  /*00e0*/  LDCU.64 UR4, c[0x0][0x358] ;  /* 0x00006b00ff0477ac */ /* 0x000e620008000a00 */
[----:B------:R-:W-:-:S06]  /*00f0*/  IMAD R11, R0, UR6, R9 ;  /* 0x00000006000b7c24 */ /* 0x000fcc000f8e0209 */
[----:B------:R-:W2:Y:S08]  /*0100*/  LDC.64 R4, c[0x0][0x388] ;  /* 0x0000e200ff047b82 */ /* 0x000eb00000000a00 */
[----:B------:R-:W3:Y:S01]  /*0110*/  LDC.64 R6, c[0x0][0x390] ;  /* 0x0000e400ff067b82 */ /* 0x000ee20000000a00 */
[----:B0-----:R-:W-:-:S06]  /*0120*/  IMAD.WIDE R2, R11, 0x4, R2 ;  /* 0x000000040b027825 */ /* 0x001fcc00078e0202 */
[----:B-1----:R-:W4:Y:S01]  /*0130*/  LDG.E R2, desc[UR4][R2.64] ;  /* 0x0000000402027981 */ /* 0x002f22000c1e1900 */
[----:B--2---:R-:W-:-:S06]  /*0140*/  IMAD.WIDE.U32 R4, R9, 0x4, R4 ;  /* 0x0000000409047825 */ /* 0x004fcc00078e0004 */
[----:B------:R-:W4:Y:S01]  /*0150*/  LDG.E R5, desc[UR4][R4.64] ;  /* 0x0000000404057981 */ /* 0x000f22000c1e1900 */
[----:B---3--:R-:W-:-:S06]  /*0160*/  IMAD.WIDE R6, R0, 0x4, R6 ;  /* 0x0000000400067825 */ /* 0x008fcc00078e0206 */
[----:B------:R-:W2:Y:S01]  /*0170*/  LDG.E R7, desc[UR4][R6.64] ;  /* 0x0000000406077981 */ /* 0x000ea2000c1e1900 */
[----:B----4-:R-:W-:-:S04]  /*0180*/  FADD R0, R2, -R5 ;  /* 0x8000000502007221 */ /* 0x010fc80000000000 */
[----:B--2---:R-:W-:-:S05]  /*0190*/  FADD R0, R0, -R7 ;  /* 0x8000000700007221 */ /* 0x004fca0000000000 */
[----:B------:R-:W-:-:S13]  /*01a0*/  FSETP.GEU.AND P0, PT, R0, -9.9999997473787516356e-05, PT ;  /* 0xb8d1b7170000780b */ /* 0x000fda0003f0e000 */
[----:B------:R-:W-:Y:S05]  /*01b0*/  @P0 EXIT ;  /* 0x000000000000094d */ /* 0x000fea0003800000 */
[----:B------:R-:W0:Y:S01]  /*01c0*/  LDC.64 R2, c[0x0][0x398] ;  /* 0x0000e600ff027b82 */ /* 0x000e220000000a00 */
[----:B------:R-:W-:-:S05]  /*01d0*/  HFMA2 R5, -RZ, RZ, 0, 5.9604644775390625e-08 ;  /* 0x00000001ff057431 */ /* 0x000fca00000001ff */
[----:B0-----:R-:W-:Y:S01]  /*01e0*/  ATOMG.E.EXCH.STRONG.GPU PT, RZ, desc[UR4][R2.64], R5 ;  /* 0x8000000502ff79a8 */ /* 0x001fe2000c1ef104 */
[----:B------:R-:W-:Y:S05]  /*01f0*/  EXIT ;  /* 0x000000000000794d */ /* 0x000fea0003800000 */
.L_x_190:
        /* <DEDUP_REMOVED lines=16> */
.L_x_227:


//--------------------- .text._Z24check_feasible_conditionPKfPKiS0_S0_Pii --------------------------
	.section	.text._Z24check_feasible_conditionPKfPKiS0_S0_Pii,"ax",@progbits
	.align	128
        .global         _Z24check_feasible_conditionPKfPKiS0_S0_Pii
        .type           _Z24check_feasible_conditionPKfPKiS0_S0_Pii,@function
        .size           _Z24check_feasible_conditionPKfPKiS0_S0_Pii,(.L_x_228 - _Z24check_feasible_conditionPKfPKiS0_S0_Pii)
        .other          _Z24check_feasible_conditionPKfPKiS0_S0_Pii,@"STO_CUDA_ENTRY STV_DEFAULT"
_Z24check_feasible_conditionPKfPKiS0_S0_Pii:
.text._Z24check_feasible_conditionPKfPKiS0_S0_Pii:
        /* <DEDUP_REMOVED lines=15> */
[----:B------:R-:W-:-:S04]  /*00f0*/  IMAD R11, R0, UR6, R9 ;  /* 0x00000006000b7c24 */ /* 0x000fc8000f8e0209 */
[----:B0-----:R-:W-:-:S06]  /*0100*/  IMAD.WIDE R2, R11, 0x4, R2 ;  /* 0x000000040b027825 */ /* 0x001fcc00078e0202 */
[----:B-1----:R-:W2:Y:S02]  /*0110*/  LDG.E R2, desc[UR4][R2.64] ;  /* 0x0000000402027981 */ /* 0x002ea4000c1e1900 */
[----:B--2---:R-:W-:-:S13]  /*0120*/  ISETP.NE.AND P0, PT, R2, 0x1, PT ;  /* 0x000000010200780c */ /* 0x004fda0003f05270 */
[----:B------:R-:W-:Y:S05]  /*0130*/  @P0 EXIT ;  /* 0x000000000000094d */ /* 0x000fea0003800000 */
[----:B------:R-:W0:Y:S08]  /*0140*/  LDC.64 R2, c[0x0][0x380] ;  /* 0x0000e000ff027b82 */ /* 0x000e300000000a00 */
[----:B------:R-:W1:Y:S08]  /*0150*/  LDC.64 R4, c[0x0][0x390] ;  /* 0x0000e400ff047b82 */ /* 0x000e700000000a00 */
[----:B------:R-:W2:Y:S01]  /*0160*/  LDC.64 R6, c[0x0][0x398] ;  /* 0x0000e600ff067b82 */ /* 0x000ea20000000a00 */
[----:B0-----:R-:W-:-:S06]  /*0170*/  IMAD.WIDE R2, R11, 0x4, R2 ;  /* 0x000000040b027825 */ /* 0x001fcc00078e0202 */
[----:B------:R-:W3:Y:S01]  /*0180*/  LDG.E R2, desc[UR4][R2.64] ;  /* 0x0000000402027981 */ /* 0x000ee2000c1e1900 */
[----:B-1----:R-:W-:-:S06]  /*0190*/  IMAD.WIDE.U32 R4, R9, 0x4, R4 ;  /* 0x0000000409047825 */ /* 0x002fcc00078e0004 */
[----:B------:R-:W3:Y:S01]  /*01a0*/  LDG.E R5, desc[UR4][R4.64] ;  /* 0x0000000404057981 */ /* 0x000ee2000c1e1900 */
[----:B--2---:R-:W-:-:S06]  /*01b0*/  IMAD.WIDE R6, R0, 0x4, R6 ;  /* 0x0000000400067825 */ /* 0x004fcc00078e0206 */
[----:B------:R-:W2:Y:S01]  /*01c0*/  LDG.E R7, desc[UR4][R6.64] ;  /* 0x0000000406077981 */ /* 0x000ea2000c1e1900 */
[----:B---3--:R-:W-:-:S04]  /*01d0*/  FADD R0, R2, -R5 ;  /* 0x8000000502007221 */ /* 0x008fc80000000000 */
[----:B--2---:R-:W-:-:S05]  /*01e0*/  FADD R0, R0, -R7 ;  /* 0x8000000700007221 */ /* 0x004fca0000000000 */
[----:B------:R-:W-:-:S13]  /*01f0*/  FSETP.GT.AND P0, PT, |R0|, 9.9999997473787516356e-05, PT ;  /* 0x38d1b7170000780b */ /* 0x000fda0003f04200 */
[----:B------:R-:W-:Y:S05]  /*0200*/  @!P0 EXIT ;  /* 0x000000000000894d */ /* 0x000fea0003800000 */
[----:B------:R-:W0:Y:S01]  /*0210*/  LDC.64 R2, c[0x0][0x3a0] ;  /* 0x0000e800ff027b82 */ /* 0x000e220000000a00 */
[----:B------:R-:W-:-:S05]  /*0220*/  HFMA2 R5, -RZ, RZ, 0, 5.9604644775390625e-08 ;  /* 0x00000001ff057431 */ /* 0x000fca00000001ff */
[----:B0-----:R-:W-:Y:S01]  /*0230*/  ATOMG.E.EXCH.STRONG.GPU PT, RZ, desc[UR4][R2.64], R5 ;  /* 0x8000000502ff79a8 */ /* 0x001fe2000c1ef104 */
[----:B------:R-:W-:Y:S05]  /*0240*/  EXIT ;  /* 0x000000000000794d */ /* 0x000fea0003800000 */
.L_x_191:
        /* <DEDUP_REMOVED lines=11> */
.L_x_228:


//--------------------- .text._Z8initVarsPiS_i    --------------------------
	.section	.text._Z8initVarsPiS_i,"ax",@progbits
	.align	128
        .global         _Z8initVarsPiS_i
        .type           _Z8initVarsPiS_i,@function
        .size           _Z8initVarsPiS_i,(.L_x_229 - _Z8initVarsPiS_i)
        .other          _Z8initVarsPiS_i,@"STO_CUDA_ENTRY STV_DEFAULT"
_Z8initVarsPiS_i:
.text._Z8initVarsPiS_i:
[----:B------:R-:W-:Y:S08]  /*0000*/  LDC R1, c[0x0][0x37c] ;  /* 0x0000df00ff017b82 */ /* 0x000ff00000000800 */
[----:B------:R-:W0:Y:S01]  /*0010*/  LDC R7, c[0x0][0x390] ;  /* 0x0000e400ff077b82 */ /* 0x000e220000000800 */
[----:B------:R-:W0:Y:S07]  /*0020*/  LDCU.64 UR4, c[0x0][0x358] ;  /* 0x00006b00ff0477ac */ /* 0x000e2e0008000a00 */
[----:B------:R-:W0:Y:S08]  /*0030*/  LDC.64 R2, c[0x0][0x380] ;  /* 0x0000e000ff027b82 */ /* 0x000e300000000a00 */
[----:B------:R-:W1:Y:S01]  /*0040*/  LDC.64 R4, c[0x0][0x388] ;  /* 0x0000e200ff047b82 */ /* 0x000e620000000a00 */
[----:B0-----:R-:W-:Y:S04]  /*0050*/  STG.E desc[UR4][R2.64], R7 ;  /* 0x0000000702007986 */ /* 0x001fe8000c101904 */
[----:B-1----:R-:W-:Y:S01]  /*0060*/  STG.E desc[UR4][R4.64], R7 ;  /* 0x0000000704007986 */ /* 0x002fe2000c101904 */
[----:B------:R-:W-:Y:S05]  /*0070*/  EXIT ;  /* 0x000000000000794d */ /* 0x000fea0003800000 */
.L_x_192:
        /* <DEDUP_REMOVED lines=16> */
.L_x_229:


//--------------------- .text._Z23find_min_valid_atomic2dPKfPKiS2_iPf --------------------------
	.section	.text._Z23find_min_valid_atomic2dPKfPKiS2_iPf,"ax",@progbits
	.align	128
        .global         _Z23find_min_valid_atomic2dPKfPKiS2_iPf
        .type           _Z23find_min_valid_atomic2dPKfPKiS2_iPf,@function
        .size           _Z23find_min_valid_atomic2dPKfPKiS2_iPf,(.L_x_230 - _Z23find_min_valid_atomic2dPKfPKiS2_iPf)
        .other          _Z23find_min_valid_atomic2dPKfPKiS2_iPf,@"STO_CUDA_ENTRY STV_DEFAULT"
_Z23find_min_valid_atomic2dPKfPKiS2_iPf:
.text._Z23find_min_valid_atomic2dPKfPKiS2_iPf:
        /* <DEDUP_REMOVED lines=15> */
[----:B0-----:R-:W-:-:S06]  /*00f0*/  IMAD.WIDE.U32 R2, R5, 0x4, R2 ;  /* 0x0000000405027825 */ /* 0x001fcc00078e0002 */
[----:B-1----:R-:W2:Y:S02]  /*0100*/  LDG.E R2, desc[UR4][R2.64] ;  /* 0x0000000402027981 */ /* 0x002ea4000c1e1900 */
[----:B--2---:R-:W-:-:S13]  /*0110*/  ISETP.NE.AND P0, PT, R2, UR6, PT ;  /* 0x0000000602007c0c */ /* 0x004fda000bf05270 */
[----:B------:R-:W-:Y:S05]  /*0120*/  @!P0 EXIT ;  /* 0x000000000000894d */ /* 0x000fea0003800000 */
[----:B------:R-:W0:Y:S02]  /*0130*/  LDC.64 R2, c[0x0][0x390] ;  /* 0x0000e400ff027b82 */ /* 0x000e240000000a00 */
[----:B0-----:R-:W-:-:S06]  /*0140*/  IMAD.WIDE R2, R0, 0x4, R2 ;  /* 0x0000000400027825 */ /* 0x001fcc00078e0202 */
[----:B------:R-:W2:Y:S02]  /*0150*/  LDG.E R2, desc[UR4][R2.64] ;  /* 0x0000000402027981 */ /* 0x000ea4000c1e1900 */
[----:B--2---:R-:W-:-:S13]  /*0160*/  ISETP.NE.AND P0, PT, R2, UR6, PT ;  /* 0x0000000602007c0c */ /* 0x004fda000bf05270 */
[----:B------:R-:W-:Y:S05]  /*0170*/  @P0 EXIT ;  /* 0x000000000000094d */ /* 0x000fea0003800000 */
[----:B------:R-:W0:Y:S01]  /*0180*/  LDC.64 R2, c[0x0][0x380] ;  /* 0x0000e000ff027b82 */ /* 0x000e220000000a00 */
[----:B------:R-:W-:-:S04]  /*0190*/  IMAD R5, R0, UR6, R5 ;  /* 0x0000000600057c24 */ /* 0x000fc8000f8e0205 */
[----:B0-----:R-:W-:-:S05]  /*01a0*/  IMAD.WIDE R2, R5, 0x4, R2 ;  /* 0x0000000405027825 */ /* 0x001fca00078e0202 */
[----:B------:R-:W2:Y:S02]  /*01b0*/  LDG.E R5, desc[UR4][R2.64] ;  /* 0x0000000402057981 */ /* 0x000ea4000c1e1900 */
[----:B--2---:R-:W-:-:S13]  /*01c0*/  FSETP.GE.AND P0, PT, R5, RZ, PT ;  /* 0x000000ff0500720b */ /* 0x004fda0003f06000 */
[----:B------:R-:W-:Y:S05]  /*01d0*/  @!P0 EXIT ;  /* 0x000000000000894d */ /* 0x000fea0003800000 */
[----:B------:R-:W0:Y:S02]  /*01e0*/  LDC.64 R2, c[0x0][0x3a0] ;  /* 0x0000e800ff027b82 */ /* 0x000e240000000a00 */
[----:B0-----:R-:W2:Y:S02]  /*01f0*/  LDG.E R0, desc[UR4][R2.64] ;  /* 0x0000000402007981 */ /* 0x001ea4000c1e1900 */
[----:B--2---:R-:W-:-:S13]  /*0200*/  FSETP.GEU.AND P0, PT, R5, R0, PT ;  /* 0x000000000500720b */ /* 0x004fda0003f0e000 */
[----:B------:R-:W-:Y:S05]  /*0210*/  @P0 EXIT ;  /* 0x000000000000094d */ /* 0x000fea0003800000 */
[----:B------:R-:W-:-:S07]  /*0220*/  MOV R4, R0 ;  /* 0x0000000000047202 */ /* 0x000fce0000000f00 */
.L_x_193:
[----:B------:R-:W-:Y:S05]  /*0230*/  YIELD ;  /* 0x0000000000007946 */ /* 0x000fea0003800000 */
[----:B------:R-:W2:Y:S02]  /*0240*/  ATOMG.E.CAS.STRONG.GPU PT, R4, [R2], R4, R5 ;  /* 0x00000004020473a9 */ /* 0x000ea400001ee105 */
[----:B--2---:R-:W-:-:S13]  /*0250*/  FSETP.GEU.AND P0, PT, R5, R4, PT ;  /* 0x000000040500720b */ /* 0x004fda0003f0e000 */
[----:B------:R-:W-:Y:S05]  /*0260*/  @!P0 BRA `(.L_x_193) ;  /* 0xfffffffc00f08947 */ /* 0x000fea000383ffff */
[----:B------:R-:W-:Y:S05]  /*0270*/  EXIT ;  /* 0x000000000000794d */ /* 0x000fea0003800000 */
.L_x_194:
        /* <DEDUP_REMOVED lines=16> */
.L_x_230:


//--------------------- .text._Z13find_negativePKfiPiS1_S1_ --------------------------
	.section	.text._Z13find_negativePKfiPiS1_S1_,"ax",@progbits
	.align	128
        .global         _Z13find_negativePKfiPiS1_S1_
        .type           _Z13find_negativePKfiPiS1_S1_,@function
        .size           _Z13find_negativePKfiPiS1_S1_,(.L_x_231 - _Z13find_negativePKfiPiS1_S1_)
        .other          _Z13find_negativePKfiPiS1_S1_,@"STO_CUDA_ENTRY STV_DEFAULT"
_Z13find_negativePKfiPiS1_S1_:
.text._Z13find_negativePKfiPiS1_S1_:
        /* <DEDUP_REMOVED lines=18> */
[----:B--2---:R-:W-:-:S13]  /*0120*/  FSETP.GEU.AND P0, PT, R2, RZ, PT ;  /* 0x000000ff0200720b */ /* 0x004fda0003f0e000 */
[----:B------:R-:W-:Y:S05]  /*0130*/  @P0 EXIT ;  /* 0x000000000000094d */ /* 0x000fea0003800000 */
[----:B------:R-:W0:Y:S01]  /*0140*/  LDC.64 R2, c[0x0][0x390] ;  /* 0x0000e400ff027b82 */ /* 0x000e220000000a00 */
[----:B------:R-:W-:-:S05]  /*0150*/  HFMA2 R5, -RZ, RZ, 0, 5.9604644775390625e-08 ;  /* 0x00000001ff057431 */ /* 0x000fca00000001ff */
[----:B0-----:R-:W2:Y:S02]  /*0160*/  ATOMG.E.EXCH.STRONG.GPU PT, R2, desc[UR4][R2.64], R5 ;  /* 0x80000005020279a8 */ /* 0x001ea4000c1ef104 */
[----:B--2---:R-:W-:-:S13]  /*0170*/  ISETP.NE.AND P0, PT, R2, RZ, PT ;  /* 0x000000ff0200720c */ /* 0x004fda0003f05270 */
[----:B------:R-:W-:Y:S05]  /*0180*/  @P0 EXIT ;  /* 0x000000000000094d */ /* 0x000fea0003800000 */
[----:B------:R-:W0:Y:S08]  /*0190*/  LDC.64 R2, c[0x0][0x398] ;  /* 0x0000e600ff027b82 */ /* 0x000e300000000a00 */
[----:B------:R-:W1:Y:S01]  /*01a0*/  LDC.64 R4, c[0x0][0x3a0] ;  /* 0x0000e800ff047b82 */ /* 0x000e620000000a00 */
[----:B0-----:R-:W-:Y:S04]  /*01b0*/  STG.E desc[UR4][R2.64], R7 ;  /* 0x0000000702007986 */ /* 0x001fe8000c101904 */
[----:B-1----:R-:W-:Y:S01]  /*01c0*/  STG.E desc[UR4][R4.64], R0 ;  /* 0x0000000004007986 */ /* 0x002fe2000c101904 */
[----:B------:R-:W-:Y:S05]  /*01d0*/  EXIT ;  /* 0x000000000000794d */ /* 0x000fea0003800000 */
.L_x_195:
        /* <DEDUP_REMOVED lines=10> */
.L_x_231:


//--------------------- .text._Z10updateValsPfS_iii --------------------------
	.section	.text._Z10updateValsPfS_iii,"ax",@progbits
	.align	128
        .global         _Z10updateValsPfS_iii
        .type           _Z10updateValsPfS_iii,@function
        .size           _Z10updateValsPfS_iii,(.L_x_232 - _Z10updateValsPfS_iii)
        .other          _Z10updateValsPfS_iii,@"STO_CUDA_ENTRY STV_DEFAULT"
_Z10updateValsPfS_iii:
.text._Z10updateValsPfS_iii:
[----:B------:R-:W-:Y:S08]  /*0000*/  LDC R1, c[0x0][0x37c] ;  /* 0x0000df00ff017b82 */ /* 0x000ff00000000800 */
[----:B------:R-:W0:Y:S01]  /*0010*/  LDC.64 R8, c[0x0][0x390] ;  /* 0x0000e400ff087b82 */ /* 0x000e220000000a00 */
[----:B------:R-:W0:Y:S01]  /*0020*/  LDCU UR6, c[0x0][0x398] ;  /* 0x00007300ff0677ac */ /* 0x000e220008000800 */
[----:B------:R-:W1:Y:S06]  /*0030*/  LDCU.64 UR4, c[0x0][0x358] ;  /* 0x00006b00ff0477ac */ /* 0x000e6c0008000a00 */
[----:B------:R-:W2:Y:S08]  /*0040*/  LDC.64 R2, c[0x0][0x380] ;  /* 0x0000e000ff027b82 */ /* 0x000eb00000000a00 */
[----:B------:R-:W3:Y:S01]  /*0050*/  LDC.64 R4, c[0x0][0x388] ;  /* 0x0000e200ff047b82 */ /* 0x000ee20000000a00 */
[----:B0-----:R-:W-:-:S04]  /*0060*/  IMAD R7, R9, UR6, R8 ;  /* 0x0000000609077c24 */ /* 0x001fc8000f8e0208 */
[----:B--2---:R-:W-:-:S06]  /*0070*/  IMAD.WIDE R2, R7, 0x4, R2 ;  /* 0x0000000407027825 */ /* 0x004fcc00078e0202 */
[----:B-1----:R-:W2:Y:S01]  /*0080*/  LDG.E R2, desc[UR4][R2.64] ;  /* 0x0000000402027981 */ /* 0x002ea2000c1e1900 */
[----:B---3--:R-:W-:-:S05]  /*0090*/  IMAD.WIDE R4, R9, 0x4, R4 ;  /* 0x0000000409047825 */ /* 0x008fca00078e0204 */
[----:B------:R-:W2:Y:S02]  /*00a0*/  LDG.E R7, desc[UR4][R4.64] ;  /* 0x0000000404077981 */ /* 0x000ea4000c1e1900 */
[----:B--2---:R-:W-:-:S05]  /*00b0*/  FADD R7, R2, R7 ;  /* 0x0000000702077221 */ /* 0x004fca0000000000 */
[----:B------:R-:W-:Y:S01]  /*00c0*/  STG.E desc[UR4][R4.64], R7 ;  /* 0x0000000704007986 */ /* 0x000fe2000c101904 */
[----:B------:R-:W-:Y:S05]  /*00d0*/  EXIT ;  /* 0x000000000000794d */ /* 0x000fea0003800000 */
.L_x_196:
        /* <DEDUP_REMOVED lines=10> */
.L_x_232:


//--------------------- .text._Z12update_dualsPiS_PfS0_fi --------------------------
	.section	.text._Z12update_dualsPiS_PfS0_fi,"ax",@progbits
	.align	128
        .global         _Z12update_dualsPiS_PfS0_fi
        .type           _Z12update_dualsPiS_PfS0_fi,@function
        .size           _Z12update_dualsPiS_PfS0_fi,(.L_x_233 - _Z12update_dualsPiS_PfS0_fi)
        .other          _Z12update_dualsPiS_PfS0_fi,@"STO_CUDA_ENTRY STV_DEFAULT"
_Z12update_dualsPiS_PfS0_fi:
.text._Z12update_dualsPiS_PfS0_fi:
[----:B------:R-:W-:Y:S01]  /*0000*/  LDC R1, c[0x0][0x37c] ;  /* 0x0000df00ff017b82 */ /* 0x000fe20000000800 */
[----:B------:R-:W0:Y:S07]  /*0010*/  S2R R0, SR_TID.X ;  /* 0x0000000000007919 */ /* 0x000e2e0000002100 */
[----:B------:R-:W0:Y:S01]  /*0020*/  S2UR UR4, SR_CTAID.X ;  /* 0x00000000000479c3 */ /* 0x000e220000002500 */
[----:B------:R-:W1:Y:S07]  /*0030*/  LDCU UR6, c[0x0][0x3a4] ;  /* 0x00007480ff0677ac */ /* 0x000e6e0008000800 */
[----:B------:R-:W0:Y:S02]  /*0040*/  LDC R9, c[0x0][0x360] ;  /* 0x0000d800ff097b82 */ /* 0x000e240000000800 */
[----:B0-----:R-:W-:-:S05]  /*0050*/  IMAD R9, R9, UR4, R0 ;  /* 0x0000000409097c24 */ /* 0x001fca000f8e0200 */
[----:B-1----:R-:W-:-:S13]  /*0060*/  ISETP.GE.AND P0, PT, R9, UR6, PT ;  /* 0x0000000609007c0c */ /* 0x002fda000bf06270 */
[----:B------:R-:W-:Y:S05]  /*0070*/  @P0 EXIT ;  /* 0x000000000000094d */ /* 0x000fea0003800000 */
[----:B------:R-:W0:Y:S01]  /*0080*/  LDC.64 R2, c[0x0][0x380] ;  /* 0x0000e000ff027b82 */ /* 0x000e220000000a00 */
[----:B------:R-:W1:Y:S07]  /*0090*/  LDCU.64 UR4, c[0x0][0x358] ;  /* 0x00006b00ff0477ac */ /* 0x000e6e0008000a00 */
[----:B------:R-:W2:Y:S01]  /*00a0*/  LDC.64 R6, c[0x0][0x388] ;  /* 0x0000e200ff067b82 */ /* 0x000ea20000000a00 */
[----:B0-----:R-:W-:-:S06]  /*00b0*/  IMAD.WIDE R2, R9, 0x4, R2 ;  /* 0x0000000409027825 */ /* 0x001fcc00078e0202 */
[----:B-1----:R-:W3:Y:S02]  /*00c0*/  LDG.E R2, desc[UR4][R2.64] ;  /* 0x0000000402027981 */ /* 0x002ee4000c1e1900 */
[----:B---3--:R-:W-:-:S13]  /*00d0*/  ISETP.NE.AND P0, PT, R2, UR6, PT ;  /* 0x0000000602007c0c */ /* 0x008fda000bf05270 */
[----:B------:R-:W0:Y:S08]  /*00e0*/  @P0 LDC.64 R4, c[0x0][0x390] ;  /* 0x0000e400ff040b82 */ /* 0x000e300000000a00 */
[----:B------:R-:W1:Y:S01]  /*00f0*/  @P0 LDC R11, c[0x0][0x3a0] ;  /* 0x0000e800ff0b0b82 */ /* 0x000e620000000800 */
[----:B0-----:R-:W-:-:S05]  /*0100*/  @P0 IMAD.WIDE R4, R9, 0x4, R4 ;  /* 0x0000000409040825 */ /* 0x001fca00078e0204 */
[----:B------:R-:W1:Y:S01]  /*0110*/  @P0 LDG.E R0, desc[UR4][R4.64] ;  /* 0x0000000404000981 */ /* 0x000e62000c1e1900 */
[----:B--2---:R-:W-:-:S04]  /*0120*/  IMAD.WIDE R6, R9, 0x4, R6 ;  /* 0x0000000409067825 */ /* 0x004fc800078e0206 */
[----:B-1----:R-:W-:-:S05]  /*0130*/  @P0 FADD R11, R0, R11 ;  /* 0x0000000b000b0221 */ /* 0x002fca0000000000 */
[----:B------:R0:W-:Y:S04]  /*0140*/  @P0 STG.E desc[UR4][R4.64], R11 ;  /* 0x0000000b04000986 */ /* 0x0001e8000c101904 */
[----:B------:R-:W2:Y:S02]  /*0150*/  LDG.E R6, desc[UR4][R6.64] ;  /* 0x0000000406067981 */ /* 0x000ea4000c1e1900 */
[----:B--2---:R-:W-:-:S13]  /*0160*/  ISETP.NE.AND P0, PT, R6, UR6, PT ;  /* 0x0000000606007c0c */ /* 0x004fda000bf05270 */
[----:B0-----:R-:W-:Y:S05]  /*0170*/  @!P0 EXIT ;  /* 0x000000000000894d */ /* 0x001fea0003800000 */
[----:B------:R-:W0:Y:S01]  /*0180*/  LDC.64 R2, c[0x0][0x398] ;  /* 0x0000e600ff027b82 */ /* 0x000e220000000a00 */
[----:B------:R-:W1:Y:S01]  /*0190*/  LDCU UR6, c[0x0][0x3a0] ;  /* 0x00007400ff0677ac */ /* 0x000e620008000800 */
[----:B0-----:R-:W-:-:S05]  /*01a0*/  IMAD.WIDE R2, R9, 0x4, R2 ;  /* 0x0000000409027825 */ /* 0x001fca00078e0202 */
[----:B------:R-:W1:Y:S02]  /*01b0*/  LDG.E R0, desc[UR4][R2.64] ;  /* 0x0000000402007981 */ /* 0x000e64000c1e1900 */
[----:B-1----:R-:W-:-:S05]  /*01c0*/  FADD R5, R0, -UR6 ;  /* 0x8000000600057e21 */ /* 0x002fca0008000000 */
[----:B------:R-:W-:Y:S01]  /*01d0*/  STG.E desc[UR4][R2.64], R5 ;  /* 0x0000000502007986 */ /* 0x000fe2000c101904 */
[----:B------:R-:W-:Y:S05]  /*01e0*/  EXIT ;  /* 0x000000000000794d */ /* 0x000fea0003800000 */
.L_x_197:
        /* <DEDUP_REMOVED lines=9> */
.L_x_233:


//--------------------- .text._Z15set_array_valuePiii --------------------------
	.section	.text._Z15set_array_valuePiii,"ax",@progbits
	.align	128
        .global         _Z15set_array_valuePiii
        .type           _Z15set_array_valuePiii,@function
        .size           _Z15set_array_valuePiii,(.L_x_234 - _Z15set_array_valuePiii)
        .other          _Z15set_array_valuePiii,@"STO_CUDA_ENTRY STV_DEFAULT"
_Z15set_array_valuePiii:
.text._Z15set_array_valuePiii:
        /* <DEDUP_REMOVED lines=10> */
[----:B------:R-:W1:Y:S01]  /*00a0*/  LDC R7, c[0x0][0x388] ;  /* 0x0000e200ff077b82 */ /* 0x000e620000000800 */
[----:B0-----:R-:W-:-:S05]  /*00b0*/  IMAD.WIDE R2, R5, 0x4, R2 ;  /* 0x0000000405027825 */ /* 0x001fca00078e0202 */
[----:B-1----:R-:W-:Y:S01]  /*00c0*/  STG.E desc[UR4][R2.64], R7 ;  /* 0x0000000702007986 */ /* 0x002fe2000c101904 */
[----:B------:R-:W-:Y:S05]  /*00d0*/  EXIT ;  /* 0x000000000000794d */ /* 0x000fea0003800000 */
.L_x_198:
        /* <DEDUP_REMOVED lines=10> */
.L_x_234:


//--------------------- .text._Z21solve_1bc_kernel_fulliPKiiPKfPiS3_ --------------------------
	.section	.text._Z21solve_1bc_kernel_fulliPKiiPKfPiS3_,"ax",@progbits
	.align	128
        .global         _Z21solve_1bc_kernel_fulliPKiiPKfPiS3_
        .type           _Z21solve_1bc_kernel_fulliPKiiPKfPiS3_,@function
        .size           _Z21solve_1bc_kernel_fulliPKiiPKfPiS3_,(.L_x_235 - _Z21solve_1bc_kernel_fulliPKiiPKfPiS3_)
        .other          _Z21solve_1bc_kernel_fulliPKiiPKfPiS3_,@"STO_CUDA_ENTRY STV_DEFAULT"
_Z21solve_1bc_kernel_fulliPKiiPKfPiS3_:
.text._Z21solve_1bc_kernel_fulliPKiiPKfPiS3_:
[----:B------:R-:W-:Y:S01]  /*0000*/  LDC R1, c[0x0][0x37c] ;  /* 0x0000df00ff017b82 */ /* 0x000fe20000000800 */
[----:B------:R-:W0:Y:S07]  /*0010*/  S2R R3, SR_TID.Y ;  /* 0x0000000000037919 */ /* 0x000e2e0000002200 */
[----:B------:R-:W0:Y:S01]  /*0020*/  LDC R20, c[0x0][0x364] ;  /* 0x0000d900ff147b82 */ /* 0x000e220000000800 */
[----:B------:R-:W1:Y:S07]  /*0030*/  S2R R0, SR_TID.X ;  /* 0x0000000000007919 */ /* 0x000e6e0000002100 */
[----:B------:R-:W0:Y:S08]  /*0040*/  S2UR UR4, SR_CTAID.Y ;  /* 0x00000000000479c3 */ /* 0x000e300000002600 */
[----:B------:R-:W1:Y:S08]  /*0050*/  S2UR UR5, SR_CTAID.X ;  /* 0x00000000000579c3 */ /* 0x000e700000002500 */
[----:B------:R-:W1:Y:S08]  /*0060*/  LDC R19, c[0x0][0x360] ;  /* 0x0000d800ff137b82 */ /* 0x000e700000000800 */
[----:B------:R-:W2:Y:S01]  /*0070*/  LDC R15, c[0x0][0x380] ;  /* 0x0000e000ff0f7b82 */ /* 0x000ea20000000800 */
[----:B0-----:R-:W-:-:S02]  /*0080*/  IMAD R20, R20, UR4, R3 ;  /* 0x0000000414147c24 */ /* 0x001fc4000f8e0203 */
[----:B-1----:R-:W-:-:S05]  /*0090*/  IMAD R19, R19, UR5, R0 ;  /* 0x0000000513137c24 */ /* 0x002fca000f8e0200 */
[----:B------:R-:W-:-:S04]  /*00a0*/  VIMNMX R0, PT, PT, R20, R19, !PT ;  /* 0x0000001314007248 */ /* 0x000fc80007fe0100 */
[----:B--2---:R-:W-:-:S13]  /*00b0*/  ISETP.GE.AND P0, PT, R0, R15, PT ;  /* 0x0000000f0000720c */ /* 0x004fda0003f06270 */
[----:B------:R-:W-:Y:S05]  /*00c0*/  @P0 EXIT ;  /* 0x000000000000094d */ /* 0x000fea0003800000 */
[----:B------:R-:W0:Y:S01]  /*00d0*/  LDC.64 R4, c[0x0][0x398] ;  /* 0x0000e600ff047b82 */ /* 0x000e220000000a00 */
[-C--:B------:R-:W-:Y:S01]  /*00e0*/  IMAD R13, R19, R15.reuse, R20 ;  /* 0x0000000f130d7224 */ /* 0x080fe200078e0214 */
[----:B------:R-:W1:Y:S01]  /*00f0*/  LDCU.64 UR6, c[0x0][0x358] ;  /* 0x00006b00ff0677ac */ /* 0x000e620008000a00 */
[----:B------:R-:W-:Y:S02]  /*0100*/  IMAD R18, R15, R15, RZ ;  /* 0x0000000f0f127224 */ /* 0x000fe400078e02ff */
[----:B------:R-:W-:Y:S01]  /*0110*/  IMAD.MOV.U32 R16, RZ, RZ, RZ ;  /* 0x000000ffff107224 */ /* 0x000fe200078e00ff */
[----:B------:R-:W2:Y:S01]  /*0120*/  LDCU UR8, c[0x0][0x390] ;  /* 0x00007200ff0877ac */ /* 0x000ea20008000800 */
[----:B------:R-:W-:Y:S01]  /*0130*/  IMAD.MOV.U32 R17, RZ, RZ, 0x1 ;  /* 0x00000001ff117424 */ /* 0x000fe200078e00ff */
[----:B------:R-:W3:Y:S01]  /*0140*/  LDC.64 R6, c[0x0][0x3a8] ;  /* 0x0000ea00ff067b82 */ /* 0x000ee20000000a00 */
[----:B------:R-:W-:-:S07]  /*0150*/  IMAD.MOV.U32 R0, RZ, RZ, RZ ;  /* 0x000000ffff007224 */ /* 0x000fce00078e00ff */
[----:B------:R-:W4:Y:S08]  /*0160*/  LDC.64 R8, c[0x0][0x388] ;  /* 0x0000e200ff087b82 */ /* 0x000f300000000a00 */
[----:B------:R-:W5:Y:S01]  /*0170*/  LDC.64 R10, c[0x0][0x3a0] ;  /* 0x0000e800ff0a7b82 */ /* 0x000f620000000a00 */
[----:B0-----:R-:W-:-:S07]  /*0180*/  IMAD.WIDE R4, R13, 0x4, R4 ;  /* 0x000000040d047825 */ /* 0x001fce00078e0204 */
[----:B------:R-:W0:Y:S01]  /*0190*/  LDC.64 R2, c[0x4][0x10] ;  /* 0x01000400ff027b82 */ /* 0x000e220000000a00 */
[----:B---3--:R-:W-:-:S04]  /*01a0*/  IMAD.WIDE R6, R19, 0x4, R6 ;  /* 0x0000000413067825 */ /* 0x008fc800078e0206 */
[----:B----4-:R-:W-:-:S04]  /*01b0*/  IMAD.WIDE R8, R19, 0x4, R8 ;  /* 0x0000000413087825 */ /* 0x010fc800078e0208 */
[----:B-12--5:R-:W-:-:S07]  /*01c0*/  IMAD.WIDE.U32 R10, R20, 0x4, R10 ;  /* 0x00000004140a7825 */ /* 0x026fce00078e000a */
.L_x_210:
[----:B------:R-:W-:Y:S05]  /*01d0*/  YIELD ;  /* 0x0000000000007946 */ /* 0x000fea0003800000 */
[----:B------:R-:W-:Y:S06]  /*01e0*/  MEMBAR.SC.GPU ;  /* 0x0000000000007992 */ /* 0x000fec0000002000 */
[----:B------:R-:W-:-:S00]  /*01f0*/  ERRBAR ;  /* 0x00000000000079ab */ /* 0x000fc00000000000 */
[----:B------:R-:W-:Y:S06]  /*0200*/  CGAERRBAR ;  /* 0x00000000000075ab */ /* 0x000fec0000000000 */
[----:B------:R-:W-:Y:S04]  /*0210*/  CCTL.IVALL ;  /* 0x00000000ff00798f */ /* 0x000fe80002000000 */
[----:B0-2---:R-:W2:Y:S01]  /*0220*/  LDG.E R13, desc[UR6][R6.64] ;  /* 0x00000006060d7981 */ /* 0x005ea2000c1e1900 */
[----:B------:R-:W2:Y:S03]  /*0230*/  LDC R14, c[0x0][0x380] ;  /* 0x0000e000ff0e7b82 */ /* 0x000ea60000000800 */
[----:B-1---5:R1:W5:Y:S01]  /*0240*/  LDG.E R12, desc[UR6][R4.64] ;  /* 0x00000006040c7981 */ /* 0x022362000c1e1900 */
[----:B------:R-:W-:Y:S01]  /*0250*/  BSSY.RECONVERGENT B0, `(.L_x_199) ;  /* 0x000000b000007945 */ /* 0x000fe20003800200 */
[----:B------:R-:W-:-:S02]  /*0260*/  ISETP.NE.AND P4, PT, R20, UR8, PT ;  /* 0x0000000814007c0c */ /* 0x000fc4000bf85270 */
[----:B------:R-:W-:Y:S02]  /*0270*/  PLOP3.LUT P0, PT, PT, PT, PT, 0x8, 0x80 ;  /* 0x000000000080781c */ /* 0x000fe40003f0e170 */
[----:B------:R-:W-:Y:S02]  /*0280*/  PLOP3.LUT P2, PT, PT, PT, PT, 0x8, 0x80 ;  /* 0x000000000080781c */ /* 0x000fe40003f4e170 */
[----:B--2---:R-:W-:-:S13]  /*0290*/  ISETP.NE.AND P1, PT, R13, R14, PT ;  /* 0x0000000e0d00720c */ /* 0x004fda0003f25270 */
[----:B-1----:R-:W-:Y:S05]  /*02a0*/  @!P1 BRA `(.L_x_200) ;  /* 0x0000000000149947 */ /* 0x002fea0003800000 */
[----:B------:R-:W2:Y:S02]  /*02b0*/  LDG.E R13, desc[UR6][R8.64] ;  /* 0x00000006080d7981 */ /* 0x000ea4000c1e1900 */
[----:B--2---:R-:W-:-:S13]  /*02c0*/  ISETP.NE.AND P3, PT, R20, R13, PT ;  /* 0x0000000d1400720c */ /* 0x004fda0003f65270 */
[----:B------:R-:W-:Y:S05]  /*02d0*/  @P3 BRA `(.L_x_200) ;  /* 0x0000000000083947 */ /* 0x000fea0003800000 */
[----:B------:R-:W2:Y:S02]  /*02e0*/  LDG.E R13, desc[UR6][R10.64] ;  /* 0x000000060a0d7981 */ /* 0x000ea4000c1e1900 */
[----:B--2---:R-:W-:-:S13]  /*02f0*/  ISETP.EQ.AND P2, PT, R13, R14, PT ;  /* 0x0000000e0d00720c */ /* 0x004fda0003f42270 */
.L_x_200:
[----:B------:R-:W-:Y:S05]  /*0300*/  BSYNC.RECONVERGENT B0 ;  /* 0x0000000000007941 */ /* 0x000fea0003800200 */
.L_x_199:
[----:B------:R-:W-:Y:S04]  /*0310*/  BSSY.RECONVERGENT B0, `(.L_x_201) ;  /* 0x0000004000007945 */ /* 0x000fe80003800200 */
[----:B------:R-:W-:Y:S05]  /*0320*/  @!P4 BRA `(.L_x_202) ;  /* 0x000000000008c947 */ /* 0x000fea0003800000 */
[----:B------:R-:W2:Y:S02]  /*0330*/  LDG.E R13, desc[UR6][R10.64] ;  /* 0x000000060a0d7981 */ /* 0x000ea4000c1e1900 */
[----:B--2---:R-:W-:-:S13]  /*0340*/  ISETP.NE.AND P0, PT, R13, R14, !P1 ;  /* 0x0000000e0d00720c */ /* 0x004fda0004f05270 */
.L_x_202:
[----:B------:R-:W-:Y:S05]  /*0350*/  BSYNC.RECONVERGENT B0 ;  /* 0x0000000000007941 */ /* 0x000fea0003800200 */
.L_x_201:
[----:B-----5:R-:W-:Y:S01]  /*0360*/  FSETP.EQ.AND P0, PT, R12, RZ, P0 ;  /* 0x000000ff0c00720b */ /* 0x020fe20000702000 */
[----:B------:R-:W-:Y:S01]  /*0370*/  BSSY.RECONVERGENT B0, `(.L_x_203) ;  /* 0x000000a000007945 */ /* 0x000fe20003800200 */
[----:B------:R-:W-:Y:S02]  /*0380*/  IMAD.MOV.U32 R14, RZ, RZ, 0x1 ;  /* 0x00000001ff0e7424 */ /* 0x000fe400078e00ff */
[----:B------:R-:W-:-:S13]  /*0390*/  PLOP3.LUT P1, PT, P2, P0, PT, 0xf8, 0x8f ;  /* 0x00000000008f781c */ /* 0x000fda0001721f70 */
[----:B------:R-:W-:Y:S05]  /*03a0*/  @!P1 BRA `(.L_x_204) ;  /* 0x0000000000189947 */ /* 0x000fea0003800000 */
[----:B------:R1:W-:Y:S01]  /*03b0*/  @P2 STG.E desc[UR6][R10.64], R19 ;  /* 0x000000130a002986 */ /* 0x0003e2000c101906 */
[----:B------:R-:W-:Y:S01]  /*03c0*/  @P2 IMAD.MOV.U32 R14, RZ, RZ, RZ ;  /* 0x000000ffff0e2224 */ /* 0x000fe200078e00ff */
[----:B------:R-:W-:Y:S06]  /*03d0*/  @P2 BRA `(.L_x_204) ;  /* 0x00000000000c2947 */ /* 0x000fec0003800000 */
[----:B------:R-:W-:Y:S01]  /*03e0*/  HFMA2 R14, -RZ, RZ, 0, 0 ;  /* 0x00000000ff0e7431 */ /* 0x000fe200000001ff */
[----:B------:R-:W-:Y:S06]  /*03f0*/  @!P0 BRA `(.L_x_204) ;  /* 0x0000000000048947 */ /* 0x000fec0003800000 */
[----:B------:R2:W5:Y:S02]  /*0400*/  ATOMG.E.MIN.S32.STRONG.GPU PT, RZ, desc[UR6][R6.64], R20 ;  /* 0x8000001406ff79a8 */ /* 0x00056400089ef306 */
.L_x_204:
[----:B------:R-:W-:Y:S05]  /*0410*/  BSYNC.RECONVERGENT B0 ;  /* 0x0000000000007941 */ /* 0x000fea0003800200 */
.L_x_203:
[----:B------:R-:W-:Y:S01]  /*0420*/  IABS R22, R18 ;  /* 0x0000001200167213 */ /* 0x000fe20000000000 */
[----:B------:R-:W3:Y:S01]  /*0430*/  LDC.64 R12, c[0x4][0x8] ;  /* 0x01000200ff0c7b82 */ /* 0x000ee20000000a00 */
[----:B------:R-:W-:Y:S01]  /*0440*/  VOTE.ANY R15, PT, PT ;  /* 0x00000000000f7806 */ /* 0x000fe200038e0100 */
[----:B------:R-:W4:Y:S01]  /*0450*/  S2R R21, SR_LANEID ;  /* 0x0000000000157919 */ /* 0x000f220000000000 */
[----:B------:R-:W0:Y:S01]  /*0460*/  I2F.RP R25, R22 ;  /* 0x0000001600197306 */ /* 0x000e220000209400 */
[----:B------:R-:W-:Y:S01]  /*0470*/  IMAD R23, R14, R17, RZ ;  /* 0x000000110e177224 */ /* 0x000fe200078e02ff */
[----:B------:R-:W-:-:S06]  /*0480*/  ISETP.EQ.U32.AND P0, PT, R15, -0x1, PT ;  /* 0xffffffff0f00780c */ /* 0x000fcc0003f02070 */
[----:B0-----:R-:W0:Y:S07]  /*0490*/  MUFU.RCP R25, R25 ;  /* 0x0000001900197308 */ /* 0x001e2e0000001000 */
[----:B---3--:R3:W5:Y:S01]  /*04a0*/  @!P0 ATOMG.E.ADD.STRONG.GPU PT, R24, desc[UR6][R12.64], R17 ;  /* 0x800000110c1889a8 */ /* 0x00876200081ef106 */
[----:B0-----:R-:W-:-:S06]  /*04b0*/  VIADD R15, R25, 0xffffffe ;  /* 0x0ffffffe190f7836 */ /* 0x001fcc0000000000 */
[----:B------:R-:W0:Y:S01]  /*04c0*/  F2I.FTZ.U32.TRUNC.NTZ R15, R15 ;  /* 0x0000000f000f7305 */ /* 0x000e22000021f000 */
[----:B----4-:R-:W-:Y:S05]  /*04d0*/  @!P0 BRA `(.L_x_205) ;  /* 0x0000000000448947 */ /* 0x010fea0003800000 */
[----:B------:R-:W4:Y:S01]  /*04e0*/  SHFL.UP P0, R14, R17, 0x1, RZ ;  /* 0x04200000110e7989 */ /* 0x000f2200000000ff */
[----:B------:R-:W-:Y:S01]  /*04f0*/  IMAD.MOV.U32 R25, RZ, RZ, R17 ;  /* 0x000000ffff197224 */ /* 0x000fe200078e0011 */
[----:B-----5:R-:W1:Y:S01]  /*0500*/  S2R R24, SR_LANEID ;  /* 0x0000000000187919 */ /* 0x020e620000000000 */
[----:B----4-:R-:W-:-:S05]  /*0510*/  @P0 IMAD.IADD.U32 R25, R17, 0x1, R14 ;  /* 0x0000000111190824 */ /* 0x010fca00078e000e */
[----:B------:R-:W4:Y:S01]  /*0520*/  SHFL.UP P0, R14, R25, 0x2, RZ ;  /* 0x04400000190e7989 */ /* 0x000f2200000000ff */
[----:B-1----:R-:W-:Y:S01]  /*0530*/  ISETP.EQ.U32.AND P1, PT, R24, 0x1f, PT ;  /* 0x0000001f1800780c */ /* 0x002fe20003f22070 */
[----:B----4-:R-:W-:-:S05]  /*0540*/  @P0 IMAD.IADD.U32 R25, R25, 0x1, R14 ;  /* 0x0000000119190824 */ /* 0x010fca00078e000e */
[----:B------:R-:W1:Y:S02]  /*0550*/  SHFL.UP P0, R14, R25, 0x4, RZ ;  /* 0x04800000190e7989 */ /* 0x000e6400000000ff */
[----:B-1----:R-:W-:-:S05]  /*0560*/  @P0 IADD3 R25, PT, PT, R25, R14, RZ ;  /* 0x0000000e19190210 */ /* 0x002fca0007ffe0ff */
[----:B------:R-:W1:Y:S02]  /*0570*/  SHFL.UP P0, R14, R25, 0x8, RZ ;  /* 0x05000000190e7989 */ /* 0x000e6400000000ff */
[----:B-1----:R-:W-:-:S05]  /*0580*/  @P0 IMAD.IADD.U32 R25, R25, 0x1, R14 ;  /* 0x0000000119190824 */ /* 0x002fca00078e000e */
[----:B------:R-:W1:Y:S02]  /*0590*/  SHFL.UP P0, R14, R25, 0x10, RZ ;  /* 0x06000000190e7989 */ /* 0x000e6400000000ff */
[----:B-1----:R-:W-:-:S05]  /*05a0*/  @P0 IMAD.IADD.U32 R25, R25, 0x1, R14 ;  /* 0x0000000119190824 */ /* 0x002fca00078e000e */
[----:B---3--:R-:W3:Y:S04]  /*05b0*/  @P1 ATOMG.E.ADD.STRONG.GPU PT, R12, desc[UR6][R12.64], R25 ;  /* 0x800000190c0c19a8 */ /* 0x008ee800081ef106 */
[----:B------:R-:W-:Y:S04]  /*05c0*/  SHFL.UP P0, R27, R25, 0x1, RZ ;  /* 0x04200000191b7989 */ /* 0x000fe800000000ff */
[----:B---3--:R-:W1:Y:S02]  /*05d0*/  SHFL.IDX PT, R24, R12, 0x1f, 0x1f ;  /* 0x03e01f000c187f89 */ /* 0x008e6400000e0000 */
[----:B-1----:R-:W-:-:S07]  /*05e0*/  @P0 IMAD.IADD.U32 R24, R24, 0x1, R27 ;  /* 0x0000000118180824 */ /* 0x002fce00078e001b */
.L_x_205:
[----:B------:R-:W4:Y:S08]  /*05f0*/  REDUX.SUM UR5, R23 ;  /* 0x00000000170573c4 */ /* 0x000f30000000c000 */
[----:B---3--:R-:W3:Y:S01]  /*0600*/  LDC.64 R12, c[0x4][RZ] ;  /* 0x01000000ff0c7b82 */ /* 0x008ee20000000a00 */
[----:B------:R-:W-:Y:S01]  /*0610*/  VOTEU.ANY UR4, UPT, PT ;  /* 0x0000000000047886 */ /* 0x000fe200038e0100 */
[----:B------:R-:W-:Y:S01]  /*0620*/  HFMA2 R14, -RZ, RZ, 0, 0 ;  /* 0x00000000ff0e7431 */ /* 0x000fe200000001ff */
[----:B------:R-:W-:Y:S01]  /*0630*/  UFLO.U32 UR4, UR4 ;  /* 0x00000004000472bd */ /* 0x000fe200080e0000 */
[----:B0-----:R-:W-:-:S04]  /*0640*/  IMAD.MOV R25, RZ, RZ, -R15 ;  /* 0x000000ffff197224 */ /* 0x001fc800078e0a0f */
[----:B------:R-:W-:Y:S01]  /*0650*/  IMAD R25, R25, R22, RZ ;  /* 0x0000001619197224 */ /* 0x000fe200078e02ff */
[----:B------:R-:W-:-:S03]  /*0660*/  ISETP.EQ.U32.AND P0, PT, R21, UR4, PT ;  /* 0x0000000415007c0c */ /* 0x000fc6000bf02070 */
[----:B------:R-:W-:Y:S02]  /*0670*/  IMAD.HI.U32 R25, R15, R25, R14 ;  /* 0x000000190f197227 */ /* 0x000fe400078e000e */
[----:B------:R-:W0:Y:S02]  /*0680*/  LDC.64 R14, c[0x4][0x18] ;  /* 0x01000600ff0e7b82 */ /* 0x000e240000000a00 */
[----:B----4-:R-:W-:-:S06]  /*0690*/  IMAD.U32 R23, RZ, RZ, UR5 ;  /* 0x00000005ff177e24 */ /* 0x010fcc000f8e00ff */
[----:B---3--:R3:W5:Y:S01]  /*06a0*/  @P0 ATOMG.E.ADD.STRONG.GPU PT, RZ, desc[UR6][R12.64], R23 ;  /* 0x800000170cff09a8 */ /* 0x00876200081ef106 */
[----:B------:R-:W-:Y:S06]  /*06b0*/  MEMBAR.SC.GPU ;  /* 0x0000000000007992 */ /* 0x000fec0000002000 */
[----:B------:R-:W-:-:S00]  /*06c0*/  ERRBAR ;  /* 0x00000000000079ab */ /* 0x000fc00000000000 */
[----:B------:R-:W-:Y:S06]  /*06d0*/  CGAERRBAR ;  /* 0x00000000000075ab */ /* 0x000fec0000000000 */
[----:B------:R-:W-:Y:S04]  /*06e0*/  CCTL.IVALL ;  /* 0x00000000ff00798f */ /* 0x000fe80002000000 */
[----:B0-----:R-:W4:Y:S01]  /*06f0*/  LDG.E R23, desc[UR6][R14.64] ;  /* 0x000000060e177981 */ /* 0x001f22000c1e1900 */
[----:B-----5:R-:W-:Y:S01]  /*0700*/  IMAD.IADD R17, R24, 0x1, R17 ;  /* 0x0000000118117824 */ /* 0x020fe200078e0211 */
[----:B------:R-:W-:Y:S01]  /*0710*/  IABS R26, R18 ;  /* 0x00000012001a7213 */ /* 0x000fe20000000000 */
[----:B------:R-:W-:Y:S03]  /*0720*/  BSSY.RECONVERGENT B0, `(.L_x_206) ;  /* 0x0000029000007945 */ /* 0x000fe60003800200 */
[----:B------:R-:W-:Y:S01]  /*0730*/  IABS R24, R17 ;  /* 0x0000001100187213 */ /* 0x000fe20000000000 */
[----:B------:R-:W-:-:S04]  /*0740*/  IMAD.MOV R27, RZ, RZ, -R26 ;  /* 0x000000ffff1b7224 */ /* 0x000fc800078e0a1a */
[----:B------:R-:W-:-:S04]  /*0750*/  IMAD.HI.U32 R25, R25, R24, RZ ;  /* 0x0000001819197227 */ /* 0x000fc800078e00ff */
[----:B------:R-:W-:-:S05]  /*0760*/  IMAD R27, R25, R27, R24 ;  /* 0x0000001b191b7224 */ /* 0x000fca00078e0218 */
[----:B------:R-:W-:-:S13]  /*0770*/  ISETP.GT.U32.AND P1, PT, R22, R27, PT ;  /* 0x0000001b1600720c */ /* 0x000fda0003f24070 */
[-C--:B------:R-:W-:Y:S01]  /*0780*/  @!P1 IADD3 R27, PT, PT, R27, -R22.reuse, RZ ;  /* 0x800000161b1b9210 */ /* 0x080fe20007ffe0ff */
[----:B------:R-:W-:Y:S01]  /*0790*/  @!P1 VIADD R25, R25, 0x1 ;  /* 0x0000000119199836 */ /* 0x000fe20000000000 */
[----:B------:R-:W-:Y:S02]  /*07a0*/  ISETP.NE.AND P1, PT, R18, RZ, PT ;  /* 0x000000ff1200720c */ /* 0x000fe40003f25270 */
[----:B------:R-:W-:Y:S02]  /*07b0*/  ISETP.GE.U32.AND P0, PT, R27, R22, PT ;  /* 0x000000161b00720c */ /* 0x000fe40003f06070 */
[----:B------:R-:W-:-:S04]  /*07c0*/  LOP3.LUT R22, R17, R18, RZ, 0x3c, !PT ;  /* 0x0000001211167212 */ /* 0x000fc800078e3cff */
[----:B------:R-:W-:-:S07]  /*07d0*/  ISETP.GE.AND P2, PT, R22, RZ, PT ;  /* 0x000000ff1600720c */ /* 0x000fce0003f46270 */
[----:B------:R-:W-:-:S06]  /*07e0*/  @P0 VIADD R25, R25, 0x1 ;  /* 0x0000000119190836 */ /* 0x000fcc0000000000 */
[----:B------:R-:W-:Y:S01]  /*07f0*/  @!P2 IMAD.MOV R25, RZ, RZ, -R25 ;  /* 0x000000ffff19a224 */ /* 0x000fe200078e0a19 */
[----:B------:R-:W-:-:S04]  /*0800*/  @!P1 LOP3.LUT R25, RZ, R18, RZ, 0x33, !PT ;  /* 0x00000012ff199212 */ /* 0x000fc800078e33ff */
[----:B------:R-:W-:-:S05]  /*0810*/  IADD3 R22, PT, PT, -R25, RZ, RZ ;  /* 0x000000ff19167210 */ /* 0x000fca0007ffe1ff */
[----:B------:R-:W-:-:S05]  /*0820*/  IMAD R17, R18, R22, R17 ;  /* 0x0000001612117224 */ /* 0x000fca00078e0211 */
[----:B------:R-:W-:Y:S02]  /*0830*/  ISETP.NE.AND P1, PT, R17, RZ, PT ;  /* 0x000000ff1100720c */ /* 0x000fe40003f25270 */
[----:B----4-:R-:W-:-:S04]  /*0840*/  ISETP.GT.AND P0, PT, R23, R0, PT ;  /* 0x000000001700720c */ /* 0x010fc80003f04270 */
[----:B------:R-:W-:-:S04]  /*0850*/  ISETP.GT.AND P0, PT, R25, R16, P0 ;  /* 0x000000101900720c */ /* 0x000fc80000704270 */
[----:B------:R-:W-:-:S03]  /*0860*/  SEL R17, RZ, 0x1, !P0 ;  /* 0x00000001ff117807 */ /* 0x000fc60004000000 */
[----:B---3--:R-:W-:Y:S06]  /*0870*/  @P1 BRA `(.L_x_207) ;  /* 0x00000000004c1947 */ /* 0x008fec0003800000 */
[----:B------:R-:W3:Y:S02]  /*0880*/  ATOMG.E.EXCH.STRONG.GPU PT, R13, desc[UR6][R12.64], RZ ;  /* 0x800000ff0c0d79a8 */ /* 0x000ee4000c1ef106 */
[----:B---3--:R-:W-:Y:S01]  /*0890*/  ISETP.NE.AND P0, PT, R13, R18, PT ;  /* 0x000000120d00720c */ /* 0x008fe20003f05270 */
[----:B------:R-:W-:Y:S06]  /*08a0*/  MEMBAR.SC.GPU ;  /* 0x0000000000007992 */ /* 0x000fec0000002000 */
[----:B------:R-:W-:-:S00]  /*08b0*/  ERRBAR ;  /* 0x00000000000079ab */ /* 0x000fc00000000000 */
[----:B------:R-:W-:Y:S06]  /*08c0*/  CGAERRBAR ;  /* 0x00000000000075ab */ /* 0x000fec0000000000 */
[----:B------:R-:W-:Y:S01]  /*08d0*/  CCTL.IVALL ;  /* 0x00000000ff00798f */ /* 0x000fe20002000000 */
[----:B------:R-:W-:Y:S04]  /*08e0*/  BSSY.RECONVERGENT B1, `(.L_x_208) ;  /* 0x0000007000017945 */ /* 0x000fe80003800200 */
[----:B------:R-:W-:Y:S05]  /*08f0*/  @P0 BRA `(.L_x_209) ;  /* 0x0000000000140947 */ /* 0x000fea0003800000 */
[----:B------:R-:W-:Y:S02]  /*0900*/  VOTEU.ANY UR4, UPT, PT ;  /* 0x0000000000047886 */ /* 0x000fe400038e0100 */
[----:B------:R-:W-:Y:S02]  /*0910*/  UFLO.U32 UR5, UR4 ;  /* 0x00000004000572bd */ /* 0x000fe400080e0000 */
[----:B------:R-:W0:Y:S04]  /*0920*/  POPC R13, UR4 ;  /* 0x00000004000d7d09 */ /* 0x000e280008000000 */
[----:B------:R-:W-:-:S13]  /*0930*/  ISETP.EQ.U32.AND P0, PT, R21, UR5, PT ;  /* 0x0000000515007c0c */ /* 0x000fda000bf02070 */
[----:B0-----:R0:W5:Y:S02]  /*0940*/  @P0 ATOMG.E.ADD.STRONG.GPU PT, RZ, desc[UR6][R2.64], R13 ;  /* 0x8000000d02ff09a8 */ /* 0x00116400081ef106 */
.L_x_209:
[----:B------:R-:W-:Y:S05]  /*0950*/  BSYNC.RECONVERGENT B1 ;  /* 0x0000000000017941 */ /* 0x000fea0003800200 */
.L_x_208:
[----:B------:R-:W-:Y:S02]  /*0960*/  VOTEU.ANY UR4, UPT, PT ;  /* 0x0000000000047886 */ /* 0x000fe400038e0100 */
[----:B------:R-:W-:Y:S02]  /*0970*/  UFLO.U32 UR5, UR4 ;  /* 0x00000004000572bd */ /* 0x000fe400080e0000 */
[----:B0-----:R-:W0:Y:S04]  /*0980*/  POPC R13, UR4 ;  /* 0x00000004000d7d09 */ /* 0x001e280008000000 */
[----:B------:R-:W-:-:S13]  /*0990*/  ISETP.EQ.U32.AND P0, PT, R21, UR5, PT ;  /* 0x0000000515007c0c */ /* 0x000fda000bf02070 */
[----:B0-----:R0:W5:Y:S02]  /*09a0*/  @P0 ATOMG.E.ADD.STRONG.GPU PT, RZ, desc[UR6][R14.64], R13 ;  /* 0x8000000d0eff09a8 */ /* 0x00116400081ef106 */
.L_x_207:
[----:B------:R-:W-:Y:S05]  /*09b0*/  BSYNC.RECONVERGENT B0 ;  /* 0x0000000000007941 */ /* 0x000fea0003800200 */
.L_x_206:
[----:B------:R-:W3:Y:S01]  /*09c0*/  ATOMG.E.OR.STRONG.GPU PT, R12, desc[UR6][R2.64], RZ ;  /* 0x800000ff020c79a8 */ /* 0x000ee2000b1ef106 */
[C---:B------:R-:W-:Y:S02]  /*09d0*/  IMAD.IADD R0, R17.reuse, 0x1, R0 ;  /* 0x0000000111007824 */ /* 0x040fe400078e0200 */
[----:B------:R-:W-:Y:S01]  /*09e0*/  IMAD.IADD R16, R17, 0x1, R16 ;  /* 0x0000000111107824 */ /* 0x000fe200078e0210 */
[----:B---3--:R-:W-:-:S13]  /*09f0*/  ISETP.NE.AND P0, PT, R12, RZ, PT ;  /* 0x000000ff0c00720c */ /* 0x008fda0003f05270 */
[----:B------:R-:W-:Y:S05]  /*0a00*/  @!P0 BRA `(.L_x_210) ;  /* 0xfffffff400f08947 */ /* 0x000fea000383ffff */
[----:B------:R-:W-:Y:S05]  /*0a10*/  EXIT ;  /* 0x000000000000794d */ /* 0x000fea0003800000 */
.L_x_211:
        /* <DEDUP_REMOVED lines=14> */
.L_x_235:


//--------------------- .text._Z13reset_globalsv  --------------------------
	.section	.text._Z13reset_globalsv,"ax",@progbits
	.align	128
        .global         _Z13reset_globalsv
        .type           _Z13reset_globalsv,@function
        .size           _Z13reset_globalsv,(.L_x_236 - _Z13reset_globalsv)
        .other          _Z13reset_globalsv,@"STO_CUDA_ENTRY STV_DEFAULT"
_Z13reset_globalsv:
.text._Z13reset_globalsv:
[----:B------:R-:W-:Y:S08]  /*0000*/  LDC R1, c[0x0][0x37c] ;  /* 0x0000df00ff017b82 */ /* 0x000ff00000000800 */
[----:B------:R-:W0:Y:S01]  /*0010*/  LDC.64 R6, c[0x4][RZ] ;  /* 0x01000000ff067b82 */ /* 0x000e220000000a00 */
[----:B------:R-:W0:Y:S01]  /*0020*/  LDCU.64 UR4, c[0x0][0x358] ;  /* 0x00006b00ff0477ac */ /* 0x000e220008000a00 */
[----:B------:R-:W-:-:S06]  /*0030*/  HFMA2 R5, -RZ, RZ, 0, 5.9604644775390625e-08 ;  /* 0x00000001ff057431 */ /* 0x000fcc00000001ff */
[----:B------:R-:W1:Y:S08]  /*0040*/  LDC.64 R8, c[0x4][0x8] ;  /* 0x01000200ff087b82 */ /* 0x000e700000000a00 */
[----:B------:R-:W2:Y:S08]  /*0050*/  LDC.64 R10, c[0x4][0x10] ;  /* 0x01000400ff0a7b82 */ /* 0x000eb00000000a00 */
[----:B------:R-:W3:Y:S01]  /*0060*/  LDC.64 R2, c[0x4][0x18] ;  /* 0x01000600ff027b82 */ /* 0x000ee20000000a00 */
[----:B0-----:R-:W-:Y:S04]  /*0070*/  STG.E desc[UR4][R6.64], RZ ;  /* 0x000000ff06007986 */ /* 0x001fe8000c101904 */
[----:B-1----:R-:W-:Y:S04]  /*0080*/  STG.E desc[UR4][R8.64], RZ ;  /* 0x000000ff08007986 */ /* 0x002fe8000c101904 */
[----:B--2---:R-:W-:Y:S04]  /*0090*/  STG.E desc[UR4][R10.64], RZ ;  /* 0x000000ff0a007986 */ /* 0x004fe8000c101904 */
[----:B---3--:R-:W-:Y:S01]  /*00a0*/  STG.E desc[UR4][R2.64], R5 ;  /* 0x0000000502007986 */ /* 0x008fe2000c101904 */
[----:B------:R-:W-:Y:S05]  /*00b0*/  EXIT ;  /* 0x000000000000794d */ /* 0x000fea0003800000 */
.L_x_212:
        /* <DEDUP_REMOVED lines=12> */
.L_x_236:


//--------------------- .text._Z16solve_1bc_kerneliPKiiPKfPiS3_Pb --------------------------
	.section	.text._Z16solve_1bc_kerneliPKiiPKfPiS3_Pb,"ax",@progbits
	.align	128
        .global         _Z16solve_1bc_kerneliPKiiPKfPiS3_Pb
        .type           _Z16solve_1bc_kerneliPKiiPKfPiS3_Pb,@function
        .size           _Z16solve_1bc_kerneliPKiiPKfPiS3_Pb,(.L_x_237 - _Z16solve_1bc_kerneliPKiiPKfPiS3_Pb)
        .other          _Z16solve_1bc_kerneliPKiiPKfPiS3_Pb,@"STO_CUDA_ENTRY STV_DEFAULT"
_Z16solve_1bc_kerneliPKiiPKfPiS3_Pb:
.text._Z16solve_1bc_kerneliPKiiPKfPiS3_Pb:
        /* <DEDUP_REMOVED lines=13> */
[----:B------:R-:W-:Y:S01]  /*00d0*/  ISETP.NE.AND P0, PT, R0, RZ, PT ;  /* 0x000000ff0000720c */ /* 0x000fe20003f05270 */
[----:B------:R-:W0:Y:S01]  /*00e0*/  LDCU.64 UR4, c[0x0][0x358] ;  /* 0x00006b00ff0477ac */ /* 0x000e220008000a00 */
[----:B------:R-:W-:Y:S11]  /*00f0*/  BSSY.RECONVERGENT B0, `(.L_x_213) ;  /* 0x0000012000007945 */ /* 0x000ff60003800200 */
[----:B------:R-:W-:Y:S05]  /*0100*/  @P0 BRA `(.L_x_214) ;  /* 0x0000000000400947 */ /* 0x000fea0003800000 */
[----:B------:R-:W1:Y:S02]  /*0110*/  LDC.64 R4, c[0x0][0x3a8] ;  /* 0x0000ea00ff047b82 */ /* 0x000e640000000a00 */
[----:B-1----:R-:W-:-:S06]  /*0120*/  IMAD.WIDE R4, R3, 0x4, R4 ;  /* 0x0000000403047825 */ /* 0x002fcc00078e0204 */
[----:B0-----:R-:W2:Y:S02]  /*0130*/  LDG.E R4, desc[UR4][R4.64] ;  /* 0x0000000404047981 */ /* 0x001ea4000c1e1900 */
[----:B--2---:R-:W-:-:S13]  /*0140*/  ISETP.NE.AND P0, PT, R4, UR6, PT ;  /* 0x0000000604007c0c */ /* 0x004fda000bf05270 */
[----:B------:R-:W-:Y:S05]  /*0150*/  @!P0 BRA `(.L_x_214) ;  /* 0x00000000002c8947 */ /* 0x000fea0003800000 */
[----:B------:R-:W0:Y:S08]  /*0160*/  LDC.64 R4, c[0x0][0x388] ;  /* 0x0000e200ff047b82 */ /* 0x000e300000000a00 */
[----:B------:R-:W1:Y:S01]  /*0170*/  LDC.64 R6, c[0x0][0x3a0] ;  /* 0x0000e800ff067b82 */ /* 0x000e620000000a00 */
[----:B0-----:R-:W-:-:S06]  /*0180*/  IMAD.WIDE R4, R3, 0x4, R4 ;  /* 0x0000000403047825 */ /* 0x001fcc00078e0204 */
[----:B------:R-:W1:Y:S02]  /*0190*/  LDG.E R5, desc[UR4][R4.64] ;  /* 0x0000000404057981 */ /* 0x000e64000c1e1900 */
[----:B-1----:R-:W-:-:S05]  /*01a0*/  IMAD.WIDE R6, R5, 0x4, R6 ;  /* 0x0000000405067825 */ /* 0x002fca00078e0206 */
[----:B------:R-:W2:Y:S02]  /*01b0*/  LDG.E R2, desc[UR4][R6.64] ;  /* 0x0000000406027981 */ /* 0x000ea4000c1e1900 */
[----:B--2---:R-:W-:Y:S01]  /*01c0*/  ISETP.NE.AND P0, PT, R2, UR6, PT ;  /* 0x0000000602007c0c */ /* 0x004fe2000bf05270 */
[----:B------:R-:W-:-:S12]  /*01d0*/  IMAD.MOV.U32 R2, RZ, RZ, 0x1 ;  /* 0x00000001ff027424 */ /* 0x000fd800078e00ff */
[----:B------:R-:W0:Y:S01]  /*01e0*/  @!P0 LDC.64 R8, c[0x0][0x3b0] ;  /* 0x0000ec00ff088b82 */ /* 0x000e220000000a00 */
[----:B------:R1:W-:Y:S04]  /*01f0*/  @!P0 STG.E desc[UR4][R6.64], R3 ;  /* 0x0000000306008986 */ /* 0x0003e8000c101904 */
[----:B0-----:R1:W-:Y:S02]  /*0200*/  @!P0 STG.E.U8 desc[UR4][R8.64], R2 ;  /* 0x0000000208008986 */ /* 0x0013e4000c101104 */
.L_x_214:
[----:B0-----:R-:W-:Y:S05]  /*0210*/  BSYNC.RECONVERGENT B0 ;  /* 0x0000000000007941 */ /* 0x001fea0003800200 */
.L_x_213:
[----:B------:R-:W0:Y:S02]  /*0220*/  LDCU UR7, c[0x0][0x390] ;  /* 0x00007200ff0777ac */ /* 0x000e240008000800 */
[----:B0-----:R-:W-:-:S13]  /*0230*/  ISETP.NE.AND P0, PT, R0, UR7, PT ;  /* 0x0000000700007c0c */ /* 0x001fda000bf05270 */
[----:B------:R-:W-:Y:S05]  /*0240*/  @!P0 EXIT ;  /* 0x000000000000894d */ /* 0x000fea0003800000 */
[----:B------:R-:W0:Y:S02]  /*0250*/  LDC.64 R4, c[0x0][0x3a0] ;  /* 0x0000e800ff047b82 */ /* 0x000e240000000a00 */
[----:B0-----:R-:W-:-:S06]  /*0260*/  IMAD.WIDE.U32 R4, R0, 0x4, R4 ;  /* 0x0000000400047825 */ /* 0x001fcc00078e0004 */
[----:B------:R-:W2:Y:S02]  /*0270*/  LDG.E R4, desc[UR4][R4.64] ;  /* 0x0000000404047981 */ /* 0x000ea4000c1e1900 */
[----:B--2---:R-:W-:-:S13]  /*0280*/  ISETP.NE.AND P0, PT, R4, UR6, PT ;  /* 0x0000000604007c0c */ /* 0x004fda000bf05270 */
[----:B------:R-:W-:Y:S05]  /*0290*/  @!P0 EXIT ;  /* 0x000000000000894d */ /* 0x000fea0003800000 */
[----:B------:R-:W1:Y:S02]  /*02a0*/  LDC.64 R4, c[0x0][0x3a8] ;  /* 0x0000ea00ff047b82 */ /* 0x000e640000000a00 */
[----:B-1----:R-:W-:-:S05]  /*02b0*/  IMAD.WIDE R6, R3, 0x4, R4 ;  /* 0x0000000403067825 */ /* 0x002fca00078e0204 */
[----:B------:R-:W2:Y:S02]  /*02c0*/  LDG.E R2, desc[UR4][R6.64] ;  /* 0x0000000406027981 */ /* 0x000ea4000c1e1900 */
[----:B--2---:R-:W-:-:S13]  /*02d0*/  ISETP.NE.AND P0, PT, R2, UR6, PT ;  /* 0x0000000602007c0c */ /* 0x004fda000bf05270 */
[----:B------:R-:W-:Y:S05]  /*02e0*/  @P0 EXIT ;  /* 0x000000000000094d */ /* 0x000fea0003800000 */
[----:B------:R-:W0:Y:S01]  /*02f0*/  LDC.64 R4, c[0x0][0x398] ;  /* 0x0000e600ff047b82 */ /* 0x000e220000000a00 */
[----:B------:R-:W-:-:S04]  /*0300*/  IMAD R3, R3, UR6, R0 ;  /* 0x0000000603037c24 */ /* 0x000fc8000f8e0200 */
[----:B0-----:R-:W-:-:S06]  /*0310*/  IMAD.WIDE R2, R3, 0x4, R4 ;  /* 0x0000000403027825 */ /* 0x001fcc00078e0204 */
[----:B------:R-:W2:Y:S02]  /*0320*/  LDG.E R2, desc[UR4][R2.64] ;  /* 0x0000000402027981 */ /* 0x000ea4000c1e1900 */
[----:B--2---:R-:W-:-:S13]  /*0330*/  FSETP.NEU.AND P0, PT, R2, RZ, PT ;  /* 0x000000ff0200720b */ /* 0x004fda0003f0d000 */
[----:B------:R-:W-:Y:S05]  /*0340*/  @P0 EXIT ;  /* 0x000000000000094d */ /* 0x000fea0003800000 */
[----:B------:R-:W2:Y:S02]  /*0350*/  ATOMG.E.MIN.S32.STRONG.GPU PT, R7, desc[UR4][R6.64], R0 ;  /* 0x80000000060779a8 */ /* 0x000ea400089ef304 */
[----:B--2---:R-:W-:-:S13]  /*0360*/  ISETP.GT.AND P0, PT, R7, R0, PT ;  /* 0x000000000700720c */ /* 0x004fda0003f04270 */
[----:B------:R-:W-:Y:S05]  /*0370*/  @!P0 EXIT ;  /* 0x000000000000894d */ /* 0x000fea0003800000 */
[----:B------:R-:W0:Y:S01]  /*0380*/  LDC.64 R2, c[0x0][0x3b0] ;  /* 0x0000ec00ff027b82 */ /* 0x000e220000000a00 */
[----:B------:R-:W-:-:S05]  /*0390*/  HFMA2 R0, -RZ, RZ, 0, 5.9604644775390625e-08 ;  /* 0x00000001ff007431 */ /* 0x000fca00000001ff */
[----:B0-----:R-:W-:Y:S01]  /*03a0*/  STG.E.U8 desc[UR4][R2.64], R0 ;  /* 0x0000000002007986 */ /* 0x001fe2000c101104 */
[----:B------:R-:W-:Y:S05]  /*03b0*/  EXIT ;  /* 0x000000000000794d */ /* 0x000fea0003800000 */
.L_x_215:
        /* <DEDUP_REMOVED lines=12> */
.L_x_237:


//--------------------- .text._Z18compute_col_to_rowiPKiPi --------------------------
	.section	.text._Z18compute_col_to_rowiPKiPi,"ax",@progbits
	.align	128
        .global         _Z18compute_col_to_rowiPKiPi
        .type           _Z18compute_col_to_rowiPKiPi,@function
        .size           _Z18compute_col_to_rowiPKiPi,(.L_x_238 - _Z18compute_col_to_rowiPKiPi)
        .other          _Z18compute_col_to_rowiPKiPi,@"STO_CUDA_ENTRY STV_DEFAULT"
_Z18compute_col_to_rowiPKiPi:
.text._Z18compute_col_to_rowiPKiPi:
        /* <DEDUP_REMOVED lines=20> */
[----:B------:R-:W0:Y:S02]  /*0140*/  LDC.64 R2, c[0x0][0x390] ;  /* 0x0000e400ff027b82 */ /* 0x000e240000000a00 */
[----:B0-----:R-:W-:-:S05]  /*0150*/  IMAD.WIDE R2, R0, 0x4, R2 ;  /* 0x0000000400027825 */ /* 0x001fca00078e0202 */
[----:B------:R-:W-:Y:S01]  /*0160*/  STG.E desc[UR4][R2.64], R5 ;  /* 0x0000000502007986 */ /* 0x000fe2000c101904 */
[----:B------:R-:W-:Y:S05]  /*0170*/  EXIT ;  /* 0x000000000000794d */ /* 0x000fea0003800000 */
.L_x_216:
        /* <DEDUP_REMOVED lines=16> */
.L_x_238:


//--------------------- .text._Z11find_argminPKfPiPfi --------------------------
	.section	.text._Z11find_argminPKfPiPfi,"ax",@progbits
	.align	128
        .global         _Z11find_argminPKfPiPfi
        .type           _Z11find_argminPKfPiPfi,@function
        .size           _Z11find_argminPKfPiPfi,(.L_x_239 - _Z11find_argminPKfPiPfi)
        .other          _Z11find_argminPKfPiPfi,@"STO_CUDA_ENTRY STV_DEFAULT"
_Z11find_argminPKfPiPfi:
.text._Z11find_argminPKfPiPfi:
[----:B------:R-:W-:Y:S01]  /*0000*/  LDC R1, c[0x0][0x37c] ;  /* 0x0000df00ff017b82 */ /* 0x000fe20000000800 */
[----:B------:R-:W0:Y:S01]  /*0010*/  S2R R9, SR_TID.X ;  /* 0x0000000000097919 */ /* 0x000e220000002100 */
[----:B------:R-:W1:Y:S01]  /*0020*/  LDCU UR4, c[0x0][0x398] ;  /* 0x00007300ff0477ac */ /* 0x000e620008000800 */
[----:B------:R-:W-:Y:S01]  /*0030*/  IMAD.MOV.U32 R4, RZ, RZ, 0x7f7fffff ;  /* 0x7f7fffffff047424 */ /* 0x000fe200078e00ff */
[----:B------:R-:W0:Y:S01]  /*0040*/  S2R R11, SR_CTAID.X ;  /* 0x00000000000b7919 */ /* 0x000e220000002500 */
[----:B------:R-:W0:Y:S01]  /*0050*/  LDCU UR7, c[0x0][0x360] ;  /* 0x00006c00ff0777ac */ /* 0x000e220008000800 */
[----:B------:R-:W2:Y:S01]  /*0060*/  LDCU.64 UR8, c[0x0][0x358] ;  /* 0x00006b00ff0877ac */ /* 0x000ea20008000a00 */
[----:B-1----:R-:W-:Y:S01]  /*0070*/  UIMAD UR4, UR4, UR4, URZ ;  /* 0x00000004040472a4 */ /* 0x002fe2000f8e02ff */
[----:B0-----:R-:W-:-:S05]  /*0080*/  IMAD R5, R11, UR7, R9 ;  /* 0x000000070b057c24 */ /* 0x001fca000f8e0209 */
[----:B------:R-:W-:-:S13]  /*0090*/  ISETP.GE.AND P0, PT, R5, UR4, PT ;  /* 0x0000000405007c0c */ /* 0x000fda000bf06270 */
[----:B------:R-:W0:Y:S02]  /*00a0*/  @!P0 LDC.64 R2, c[0x0][0x380] ;  /* 0x0000e000ff028b82 */ /* 0x000e240000000a00 */
[----:B0-----:R-:W-:-:S05]  /*00b0*/  @!P0 IMAD.WIDE R2, R5, 0x4, R2 ;  /* 0x0000000405028825 */ /* 0x001fca00078e0202 */
[----:B--2---:R-:W2:Y:S01]  /*00c0*/  @!P0 LDG.E R4, desc[UR8][R2.64] ;  /* 0x0000000802048981 */ /* 0x004ea2000c1e1900 */
[----:B------:R-:W0:Y:S01]  /*00d0*/  S2UR UR6, SR_CgaCtaId ;  /* 0x00000000000679c3 */ /* 0x000e220000008800 */
[----:B------:R-:W-:Y:S01]  /*00e0*/  UMOV UR4, 0x400 ;  /* 0x0000040000047882 */ /* 0x000fe20000000000 */
[----:B------:R-:W-:Y:S01]  /*00f0*/  IMAD.U32 R0, RZ, RZ, UR7 ;  /* 0x00000007ff007e24 */ /* 0x000fe2000f8e00ff */
[----:B------:R-:W-:-:S04]  /*0100*/  UIADD3 UR5, UPT, UPT, UR4, 0x400, URZ ;  /* 0x0000040004057890 */ /* 0x000fc8000fffe0ff */
[----:B------:R-:W-:Y:S01]  /*0110*/  ISETP.GE.U32.AND P0, PT, R0, 0x2, PT ;  /* 0x000000020000780c */ /* 0x000fe20003f06070 */
[----:B0-----:R-:W-:Y:S02]  /*0120*/  ULEA UR4, UR6, UR4, 0x18 ;  /* 0x0000000406047291 */ /* 0x001fe4000f8ec0ff */
[----:B------:R-:W-:-:S04]  /*0130*/  ULEA UR5, UR6, UR5, 0x18 ;  /* 0x0000000506057291 */ /* 0x000fc8000f8ec0ff */
[C---:B------:R-:W-:Y:S02]  /*0140*/  LEA R7, R9.reuse, UR4, 0x2 ;  /* 0x0000000409077c11 */ /* 0x040fe4000f8e10ff */
[----:B------:R-:W-:-:S03]  /*0150*/  LEA R6, R9, UR5, 0x2 ;  /* 0x0000000509067c11 */ /* 0x000fc6000f8e10ff */
[----:B--2---:R0:W-:Y:S04]  /*0160*/  STS [R7], R4 ;  /* 0x0000000407007388 */ /* 0x0041e80000000800 */
[----:B------:R0:W-:Y:S01]  /*0170*/  STS [R6], R5 ;  /* 0x0000000506007388 */ /* 0x0001e20000000800 */
[----:B------:R-:W-:Y:S06]  /*0180*/  BAR.SYNC.DEFER_BLOCKING 0x0 ;  /* 0x0000000000007b1d */ /* 0x000fec0000010000 */
[----:B------:R-:W-:Y:S05]  /*0190*/  @!P0 BRA `(.L_x_217) ;  /* 0x0000000000448947 */ /* 0x000fea0003800000 */
.L_x_220:
[--C-:B0-----:R-:W-:Y:S01]  /*01a0*/  IMAD.MOV.U32 R4, RZ, RZ, R0.reuse ;  /* 0x000000ffff047224 */ /* 0x101fe200078e0000 */
[----:B------:R-:W-:Y:S01]  /*01b0*/  SHF.R.U32.HI R0, RZ, 0x1, R0 ;  /* 0x00000001ff007819 */ /* 0x000fe20000011600 */
[----:B------:R-:W-:Y:S03]  /*01c0*/  BSSY.RECONVERGENT B0, `(.L_x_218) ;  /* 0x000000b000007945 */ /* 0x000fe60003800200 */
[----:B------:R-:W-:-:S13]  /*01d0*/  ISETP.GE.U32.AND P0, PT, R9, R0, PT ;  /* 0x000000000900720c */ /* 0x000fda0003f06070 */
[----:B------:R-:W-:Y:S05]  /*01e0*/  @P0 BRA `(.L_x_219) ;  /* 0x0000000000200947 */ /* 0x000fea0003800000 */
[----:B------:R-:W-:Y:S01]  /*01f0*/  IMAD R2, R0, 0x4, R7 ;  /* 0x0000000400027824 */ /* 0x000fe200078e0207 */
[----:B------:R-:W-:Y:S05]  /*0200*/  LDS R3, [R7] ;  /* 0x0000000007037984 */ /* 0x000fea0000000800 */
[----:B------:R-:W0:Y:S02]  /*0210*/  LDS R2, [R2] ;  /* 0x0000000002027984 */ /* 0x000e240000000800 */
[----:B0-----:R-:W-:-:S13]  /*0220*/  FSETP.GEU.AND P0, PT, R2, R3, PT ;  /* 0x000000030200720b */ /* 0x001fda0003f0e000 */
[----:B------:R-:W-:Y:S01]  /*0230*/  @!P0 IMAD R3, R0, 0x4, R6 ;  /* 0x0000000400038824 */ /* 0x000fe200078e0206 */
[----:B------:R-:W-:Y:S05]  /*0240*/  @!P0 STS [R7], R2 ;  /* 0x0000000207008388 */ /* 0x000fea0000000800 */
[----:B------:R-:W0:Y:S04]  /*0250*/  @!P0 LDS R3, [R3] ;  /* 0x0000000003038984 */ /* 0x000e280000000800 */
[----:B0-----:R0:W-:Y:S02]  /*0260*/  @!P0 STS [R6], R3 ;  /* 0x0000000306008388 */ /* 0x0011e40000000800 */
.L_x_219:
[----:B------:R-:W-:Y:S05]  /*0270*/  BSYNC.RECONVERGENT B0 ;  /* 0x0000000000007941 */ /* 0x000fea0003800200 */
.L_x_218:
[----:B------:R-:W-:Y:S01]  /*0280*/  BAR.SYNC.DEFER_BLOCKING 0x0 ;  /* 0x0000000000007b1d */ /* 0x000fe20000010000 */
[----:B------:R-:W-:-:S13]  /*0290*/  ISETP.GT.U32.AND P0, PT, R4, 0x3, PT ;  /* 0x000000030400780c */ /* 0x000fda0003f04070 */
[----:B------:R-:W-:Y:S05]  /*02a0*/  @P0 BRA `(.L_x_220) ;  /* 0xfffffffc00bc0947 */ /* 0x000fea000383ffff */
.L_x_217:
[----:B------:R-:W-:-:S13]  /*02b0*/  ISETP.NE.AND P0, PT, R9, RZ, PT ;  /* 0x000000ff0900720c */ /* 0x000fda0003f05270 */
[----:B------:R-:W-:Y:S05]  /*02c0*/  @P0 EXIT ;  /* 0x000000000000094d */ /* 0x000fea0003800000 */
[----:B------:R-:W1:Y:S01]  /*02d0*/  S2UR UR5, SR_CgaCtaId ;  /* 0x00000000000579c3 */ /* 0x000e620000008800 */
[----:B------:R-:W-:-:S07]  /*02e0*/  UMOV UR4, 0x400 ;  /* 0x0000040000047882 */ /* 0x000fce0000000000 */
[----:B0-----:R-:W0:Y:S08]  /*02f0*/  LDC.64 R2, c[0x0][0x390] ;  /* 0x0000e400ff027b82 */ /* 0x001e300000000a00 */
[----:B------:R-:W2:Y:S01]  /*0300*/  LDC.64 R4, c[0x0][0x388] ;  /* 0x0000e200ff047b82 */ /* 0x000ea20000000a00 */
[----:B-1----:R-:W-:Y:S01]  /*0310*/  ULEA UR4, UR5, UR4, 0x18 ;  /* 0x0000000405047291 */ /* 0x002fe2000f8ec0ff */
[----:B0-----:R-:W-:-:S08]  /*0320*/  IMAD.WIDE.U32 R2, R11, 0x4, R2 ;  /* 0x000000040b027825 */ /* 0x001fd000078e0002 */
[----:B------:R-:W0:Y:S04]  /*0330*/  LDS R7, [UR4] ;  /* 0x00000004ff077984 */ /* 0x000e280008000800 */
[----:B------:R-:W1:Y:S01]  /*0340*/  LDS R9, [UR4+0x400] ;  /* 0x00040004ff097984 */ /* 0x000e620008000800 */
[----:B--2---:R-:W-:-:S03]  /*0350*/  IMAD.WIDE.U32 R4, R11, 0x4, R4 ;  /* 0x000000040b047825 */ /* 0x004fc600078e0004 */
[----:B0-----:R-:W-:Y:S04]  /*0360*/  STG.E desc[UR8][R2.64], R7 ;  /* 0x0000000702007986 */ /* 0x001fe8000c101908 */
[----:B-1----:R-:W-:Y:S01]  /*0370*/  STG.E desc[UR8][R4.64], R9 ;  /* 0x0000000904007986 */ /* 0x002fe2000c101908 */
[----:B------:R-:W-:Y:S05]  /*0380*/  EXIT ;  /* 0x000000000000794d */ /* 0x000fea0003800000 */
.L_x_221:
        /* <DEDUP_REMOVED lines=15> */
.L_x_239:


//--------------------- .text._Z9compute_BPKfS0_S0_Pfi --------------------------
	.section	.text._Z9compute_BPKfS0_S0_Pfi,"ax",@progbits
	.align	128
        .global         _Z9compute_BPKfS0_S0_Pfi
        .type           _Z9compute_BPKfS0_S0_Pfi,@function
        .size           _Z9compute_BPKfS0_S0_Pfi,(.L_x_240 - _Z9compute_BPKfS0_S0_Pfi)
        .other          _Z9compute_BPKfS0_S0_Pfi,@"STO_CUDA_ENTRY STV_DEFAULT"
_Z9compute_BPKfS0_S0_Pfi:
.text._Z9compute_BPKfS0_S0_Pfi:
        /* <DEDUP_REMOVED lines=18> */
[----:B0-----:R-:W-:-:S07]  /*0120*/  IMAD.WIDE.U32 R4, R9, 0x4, R4 ;  /* 0x0000000409047825 */ /* 0x001fce00078e0004 */
[----:B------:R-:W0:Y:S01]  /*0130*/  LDC.64 R8, c[0x0][0x398] ;  /* 0x0000e600ff087b82 */ /* 0x000e220000000a00 */
[----:B-1----:R-:W4:Y:S01]  /*0140*/  LDG.E R5, desc[UR4][R4.64] ;  /* 0x0000000404057981 */ /* 0x002f22000c1e1900 */
[----:B--2---:R-:W-:-:S06]  /*0150*/  IMAD.WIDE R2, R11, 0x4, R2 ;  /* 0x000000040b027825 */ /* 0x004fcc00078e0202 */
[----:B------:R-:W4:Y:S01]  /*0160*/  LDG.E R2, desc[UR4][R2.64] ;  /* 0x0000000402027981 */ /* 0x000f22000c1e1900 */
[----:B---3--:R-:W-:-:S06]  /*0170*/  IMAD.WIDE R6, R0, 0x4, R6 ;  /* 0x0000000400067825 */ /* 0x008fcc00078e0206 */
[----:B------:R-:W2:Y:S01]  /*0180*/  LDG.E R7, desc[UR4][R6.64] ;  /* 0x0000000406077981 */ /* 0x000ea2000c1e1900 */
[----:B0-----:R-:W-:-:S04]  /*0190*/  IMAD.WIDE R8, R11, 0x4, R8 ;  /* 0x000000040b087825 */ /* 0x001fc800078e0208 */
[----:B----4-:R-:W-:-:S04]  /*01a0*/  FADD R0, R2, -R5 ;  /* 0x8000000502007221 */ /* 0x010fc80000000000 */
[----:B--2---:R-:W-:-:S05]  /*01b0*/  FADD R11, R0, -R7 ;  /* 0x80000007000b7221 */ /* 0x004fca0000000000 */
[----:B------:R-:W-:Y:S01]  /*01c0*/  STG.E desc[UR4][R8.64], R11 ;  /* 0x0000000b08007986 */ /* 0x000fe2000c101904 */
[----:B------:R-:W-:Y:S05]  /*01d0*/  EXIT ;  /* 0x000000000000794d */ /* 0x000fea0003800000 */
.L_x_222:
        /* <DEDUP_REMOVED lines=10> */
.L_x_240:


//--------------------- .nv.global.init           --------------------------
	.section	.nv.global.init,"aw",@progbits
	.align	4
.nv.global.init:
	.type		d_moving,@object
	.size		d_moving,(.L_3 - d_moving)
d_moving:
        /*0000*/ 	.byte	0x01, 0x00, 0x00, 0x00
.L_3:


//--------------------- .nv.shared._ZN3cub18CUB_300001_SM_10006detail6reduce28DeviceReduceSingleTileKernelINS2_10policy_hubINS0_12KeyValuePairIifEEiNS0_6ArgMinEE10Policy1000EPS6_N6thrust24THRUST_300001_SM_1000_NS24tabulate_output_iteratorINS2_32accumulating_transform_output_opINS5_IlfEENS2_18local_to_global_opIlEES7_NSD_INS2_31unzip_and_write_arg_extremum_opIPfPiEENSC_11use_defaultElEEEESM_lEEiS7_NS2_20empty_problem_init_tIS6_EES6_N4cuda3std3__410__identityEEEvT0_T1_T2_T3_T4_T6_ --------------------------
	.section	.nv.shared._ZN3cub18CUB_300001_SM_10006detail6reduce28DeviceReduceSingleTileKernelINS2_10policy_hubINS0_12KeyValuePairIifEEiNS0_6ArgMinEE10Policy1000EPS6_N6thrust24THRUST_300001_SM_1000_NS24tabulate_output_iteratorINS2_32accumulating_transform_output_opINS5_IlfEENS2_18local_to_global_opIlEES7_NSD_INS2_31unzip_and_write_arg_extremum_opIPfPiEENSC_11use_defaultElEEEESM_lEEiS7_NS2_20empty_problem_init_tIS6_EES6_N4cuda3std3__410__identityEEEvT0_T1_T2_T3_T4_T6_,"aw",@nobits
	.sectionflags	@""
	.align	4
.nv.shared._ZN3cub18CUB_300001_SM_10006detail6reduce28DeviceReduceSingleTileKernelINS2_10policy_hubINS0_12KeyValuePairIifEEiNS0_6ArgMinEE10Policy1000EPS6_N6thrust24THRUST_300001_SM_1000_NS24tabulate_output_iteratorINS2_32accumulating_transform_output_opINS5_IlfEENS2_18local_to_global_opIlEES7_NSD_INS2_31unzip_and_write_arg_extremum_opIPfPiEENSC_11use_defaultElEEEESM_lEEiS7_NS2_20empty_problem_init_tIS6_EES6_N4cuda3std3__410__identityEEEvT0_T1_T2_T3_T4_T6_:
	.zero		1104


//--------------------- .nv.shared.reserved.0     --------------------------
	.section	.nv.shared.reserved.0,"aw",@nobits
	.weak		__nv_reservedSMEM_offset_0_alias
	.size		__nv_reservedSMEM_offset_0_alias, 0, 64
	.other		__nv_reservedSMEM_offset_0_alias,@"STO_CUDA_RESERVED_SHARED STV_DEFAULT"
__nv_reservedSMEM_offset_0_alias:
	.zero		0
	.zero		64


//--------------------- .nv.global                --------------------------
	.section	.nv.global,"aw",@nobits
	.align	4
.nv.global:
	.type		d_stop_flag,@object
	.size		d_stop_flag,(d_outstanding - d_stop_flag)
d_stop_flag:
	.zero		4
	.type		d_outstanding,@object
	.size		d_outstanding,(d_progress - d_outstanding)
d_outstanding:
	.zero		4
	.type		d_progress,@object
	.size		d_progress,(_ZN34_INTERNAL_7629814a_4_k_cu_3a6ab9e96thrust24THRUST_300001_SM_1000_NS12placeholders3_10E - d_progress)
d_progress:
	.zero		4
	.type		_ZN34_INTERNAL_7629814a_4_k_cu_3a6ab9e96thrust24THRUST_300001_SM_1000_NS12placeholders3_10E,@object
	.size		_ZN34_INTERNAL_7629814a_4_k_cu_3a6ab9e96thrust24THRUST_300001_SM_1000_NS12placeholders3_10E,(_ZN34_INTERNAL_7629814a_4_k_cu_3a6ab9e94cuda3std3__45__cpo5crendE - _ZN34_INTERNAL_7629814a_4_k_cu_3a6ab9e96thrust24THRUST_300001_SM_1000_NS12placeholders3_10E)
_ZN34_INTERNAL_7629814a_4_k_cu_3a6ab9e96thrust24THRUST_300001_SM_1000_NS12placeholders3_10E:
	.zero		1
	.type		_ZN34_INTERNAL_7629814a_4_k_cu_3a6ab9e94cuda3std3__45__cpo5crendE,@object
	.size		_ZN34_INTERNAL_7629814a_4_k_cu_3a6ab9e94cuda3std3__45__cpo5crendE,(_ZN34_INTERNAL_7629814a_4_k_cu_3a6ab9e94cuda3std6ranges3__45__cpo4prevE - _ZN34_INTERNAL_7629814a_4_k_cu_3a6ab9e94cuda3std3__45__cpo5crendE)
_ZN34_INTERNAL_7629814a_4_k_cu_3a6ab9e94cuda3std3__45__cpo5crendE:
	.zero		1
	.type		_ZN34_INTERNAL_7629814a_4_k_cu_3a6ab9e94cuda3std6ranges3__45__cpo4prevE,@object
	.size		_ZN34_INTERNAL_7629814a_4_k_cu_3a6ab9e94cuda3std6ranges3__45__cpo4prevE,(_ZN34_INTERNAL_7629814a_4_k_cu_3a6ab9e96thrust24THRUST_300001_SM_1000_NS12placeholders2_2E - _ZN34_INTERNAL_7629814a_4_k_cu_3a6ab9e94cuda3std6ranges3__45__cpo4prevE)
_ZN34_INTERNAL_7629814a_4_k_cu_3a6ab9e94cuda3std6ranges3__45__cpo4prevE:
	.zero		1
	.type		_ZN34_INTERNAL_7629814a_4_k_cu_3a6ab9e96thrust24THRUST_300001_SM_1000_NS12placeholders2_2E,@object
	.size		_ZN34_INTERNAL_7629814a_4_k_cu_3a6ab9e96thrust24THRUST_300001_SM_1000_NS12placeholders2_2E,(_ZN34_INTERNAL_7629814a_4_k_cu_3a6ab9e94cuda3std6ranges3__45__cpo9iter_moveE - _ZN34_INTERNAL_7629814a_4_k_cu_3a6ab9e96thrust24THRUST_300001_SM_1000_NS12placeholders2_2E)
_ZN34_INTERNAL_7629814a_4_k_cu_3a6ab9e96thrust24THRUST_300001_SM_1000_NS12placeholders2_2E:
	.zero		1
	.type		_ZN34_INTERNAL_7629814a_4_k_cu_3a6ab9e94cuda3std6ranges3__45__cpo9iter_moveE,@object
	.size		_ZN34_INTERNAL_7629814a_4_k_cu_3a6ab9e94cuda3std6ranges3__45__cpo9iter_moveE,(_ZN34_INTERNAL_7629814a_4_k_cu_3a6ab9e96thrust24THRUST_300001_SM_1000_NS12placeholders2_6E - _ZN34_INTERNAL_7629814a_4_k_cu_3a6ab9e94cuda3std6ranges3__45__cpo9iter_moveE)
_ZN34_INTERNAL_7629814a_4_k_cu_3a6ab9e94cuda3std6ranges3__45__cpo9iter_moveE:
	.zero		1
	.type		_ZN34_INTERNAL_7629814a_4_k_cu_3a6ab9e96thrust24THRUST_300001_SM_1000_NS12placeholders2_6E,@object
	.size		_ZN34_INTERNAL_7629814a_4_k_cu_3a6ab9e96thrust24THRUST_300001_SM_1000_NS12placeholders2_6E,(_ZN34_INTERNAL_7629814a_4_k_cu_3a6ab9e94cuda3std3__45__cpo4cendE - _ZN34_INTERNAL_7629814a_4_k_cu_3a6ab9e96thrust24THRUST_300001_SM_1000_NS12placeholders2_6E)
_ZN34_INTERNAL_7629814a_4_k_cu_3a6ab9e96thrust24THRUST_300001_SM_1000_NS12placeholders2_6E:
	.zero		1
	.type		_ZN34_INTERNAL_7629814a_4_k_cu_3a6ab9e94cuda3std3__45__cpo4cendE,@object
	.size		_ZN34_INTERNAL_7629814a_4_k_cu_3a6ab9e94cuda3std3__45__cpo4cendE,(_ZN34_INTERNAL_7629814a_4_k_cu_3a6ab9e94cuda3std6ranges3__45__cpo4cendE - _ZN34_INTERNAL_7629814a_4_k_cu_3a6ab9e94cuda3std3__45__cpo4cendE)
_ZN34_INTERNAL_7629814a_4_k_cu_3a6ab9e94cuda3std3__45__cpo4cendE:
	.zero		1
	.type		_ZN34_INTERNAL_7629814a_4_k_cu_3a6ab9e94cuda3std6ranges3__45__cpo4cendE,@object
	.size		_ZN34_INTERNAL_7629814a_4_k_cu_3a6ab9e94cuda3std6ranges3__45__cpo4cendE,(_ZN34_INTERNAL_7629814a_4_k_cu_3a6ab9e94cuda3std3__420unreachable_sentinelE - _ZN34_INTERNAL_7629814a_4_k_cu_3a6ab9e94cuda3std6ranges3__45__cpo4cendE)
_ZN34_INTERNAL_7629814a_4_k_cu_3a6ab9e94cuda3std6ranges3__45__cpo4cendE:
	.zero		1
	.type		_ZN34_INTERNAL_7629814a_4_k_cu_3a6ab9e94cuda3std3__420unreachable_sentinelE,@object
	.size		_ZN34_INTERNAL_7629814a_4_k_cu_3a6ab9e94cuda3std3__420unreachable_sentinelE,(_ZN34_INTERNAL_7629814a_4_k_cu_3a6ab9e94cuda3std6ranges3__45__cpo5ssizeE - _ZN34_INTERNAL_7629814a_4_k_cu_3a6ab9e94cuda3std3__420unreachable_sentinelE)
_ZN34_INTERNAL_7629814a_4_k_cu_3a6ab9e94cuda3std3__420unreachable_sentinelE:
	.zero		1
	.type		_ZN34_INTERNAL_7629814a_4_k_cu_3a6ab9e94cuda3std6ranges3__45__cpo5ssizeE,@object
	.size		_ZN34_INTERNAL_7629814a_4_k_cu_3a6ab9e94cuda3std6ranges3__45__cpo5ssizeE,(_ZN34_INTERNAL_7629814a_4_k_cu_3a6ab9e96thrust24THRUST_300001_SM_1000_NS12placeholders2_8E - _ZN34_INTERNAL_7629814a_4_k_cu_3a6ab9e94cuda3std6ranges3__45__cpo5ssizeE)
_ZN34_INTERNAL_7629814a_4_k_cu_3a6ab9e94cuda3std6ranges3__45__cpo5ssizeE:
	.zero		1
	.type		_ZN34_INTERNAL_7629814a_4_k_cu_3a6ab9e96thrust24THRUST_300001_SM_1000_NS12placeholders2_8E,@object
	.size		_ZN34_INTERNAL_7629814a_4_k_cu_3a6ab9e96thrust24THRUST_300001_SM_1000_NS12placeholders2_8E,(_ZN34_INTERNAL_7629814a_4_k_cu_3a6ab9e94cuda3std3__45__cpo4rendE - _ZN34_INTERNAL_7629814a_4_k_cu_3a6ab9e96thrust24THRUST_300001_SM_1000_NS12placeholders2_8E)
_ZN34_INTERNAL_7629814a_4_k_cu_3a6ab9e96thrust24THRUST_300001_SM_1000_NS12placeholders2_8E:
	.zero		1
	.type		_ZN34_INTERNAL_7629814a_4_k_cu_3a6ab9e94cuda3std3__45__cpo4rendE,@object
	.size		_ZN34_INTERNAL_7629814a_4_k_cu_3a6ab9e94cuda3std3__45__cpo4rendE,(_ZN34_INTERNAL_7629814a_4_k_cu_3a6ab9e94cuda3std6ranges3__45__cpo9iter_swapE - _ZN34_INTERNAL_7629814a_4_k_cu_3a6ab9e94cuda3std3__45__cpo4rendE)
_ZN34_INTERNAL_7629814a_4_k_cu_3a6ab9e94cuda3std3__45__cpo4rendE:
	.zero		1
	.type		_ZN34_INTERNAL_7629814a_4_k_cu_3a6ab9e94cuda3std6ranges3__45__cpo9iter_swapE,@object
	.size		_ZN34_INTERNAL_7629814a_4_k_cu_3a6ab9e94cuda3std6ranges3__45__cpo9iter_swapE,(_ZN34_INTERNAL_7629814a_4_k_cu_3a6ab9e96thrust24THRUST_300001_SM_1000_NS6system6detail10sequential3seqE - _ZN34_INTERNAL_7629814a_4_k_cu_3a6ab9e94cuda3std6ranges3__45__cpo9iter_swapE)
_ZN34_INTERNAL_7629814a_4_k_cu_3a6ab9e94cuda3std6ranges3__45__cpo9iter_swapE:
	.zero		1
	.type		_ZN34_INTERNAL_7629814a_4_k_cu_3a6ab9e96thrust24THRUST_300001_SM_1000_NS6system6detail10sequential3seqE,@object
	.size		_ZN34_INTERNAL_7629814a_4_k_cu_3a6ab9e96thrust24THRUST_300001_SM_1000_NS6system6detail10sequential3seqE,(_ZN34_INTERNAL_7629814a_4_k_cu_3a6ab9e94cuda3std3__48unexpectE - _ZN34_INTERNAL_7629814a_4_k_cu_3a6ab9e96thrust24THRUST_300001_SM_1000_NS6system6detail10sequential3seqE)
_ZN34_INTERNAL_7629814a_4_k_cu_3a6ab9e96thrust24THRUST_300001_SM_1000_NS6system6detail10sequential3seqE:
	.zero		1
	.type		_ZN34_INTERNAL_7629814a_4_k_cu_3a6ab9e94cuda3std3__48unexpectE,@object
	.size		_ZN34_INTERNAL_7629814a_4_k_cu_3a6ab9e94cuda3std3__48unexpectE,(_ZN34_INTERNAL_7629814a_4_k_cu_3a6ab9e96thrust24THRUST_300001_SM_1000_NS12placeholders2_4E - _ZN34_INTERNAL_7629814a_4_k_cu_3a6ab9e94cuda3std3__48unexpectE)
_ZN34_INTERNAL_7629814a_4_k_cu_3a6ab9e94cuda3std3__48unexpectE:
	.zero		1
	.type		_ZN34_INTERNAL_7629814a_4_k_cu_3a6ab9e96thrust24THRUST_300001_SM_1000_NS12placeholders2_4E,@object
	.size		_ZN34_INTERNAL_7629814a_4_k_cu_3a6ab9e96thrust24THRUST_300001_SM_1000_NS12placeholders2_4E,(_ZN34_INTERNAL_7629814a_4_k_cu_3a6ab9e94cuda3std3__45__cpo3endE - _ZN34_INTERNAL_7629814a_4_k_cu_3a6ab9e96thrust24THRUST_300001_SM_1000_NS12placeholders2_4E)
_ZN34_INTERNAL_7629814a_4_k_cu_3a6ab9e96thrust24THRUST_300001_SM_1000_NS12placeholders2_4E:
	.zero		1
	.type		_ZN34_INTERNAL_7629814a_4_k_cu_3a6ab9e94cuda3std3__45__cpo3endE,@object
	.size		_ZN34_INTERNAL_7629814a_4_k_cu_3a6ab9e94cuda3std3__45__cpo3endE,(_ZN34_INTERNAL_7629814a_4_k_cu_3a6ab9e94cuda3std6ranges3__45__cpo3endE - _ZN34_INTERNAL_7629814a_4_k_cu_3a6ab9e94cuda3std3__45__cpo3endE)
_ZN34_INTERNAL_7629814a_4_k_cu_3a6ab9e94cuda3std3__45__cpo3endE:
	.zero		1
	.type		_ZN34_INTERNAL_7629814a_4_k_cu_3a6ab9e94cuda3std6ranges3__45__cpo3endE,@object
	.size		_ZN34_INTERNAL_7629814a_4_k_cu_3a6ab9e94cuda3std6ranges3__45__cpo3endE,(_ZN34_INTERNAL_7629814a_4_k_cu_3a6ab9e94cuda3std3__419piecewise_constructE - _ZN34_INTERNAL_7629814a_4_k_cu_3a6ab9e94cuda3std6ranges3__45__cpo3endE)
_ZN34_INTERNAL_7629814a_4_k_cu_3a6ab9e94cuda3std6ranges3__45__cpo3endE:
	.zero		1
	.type		_ZN34_INTERNAL_7629814a_4_k_cu_3a6ab9e94cuda3std3__419piecewise_constructE,@object
	.size		_ZN34_INTERNAL_7629814a_4_k_cu_3a6ab9e94cuda3std3__419piecewise_constructE,(_ZN34_INTERNAL_7629814a_4_k_cu_3a6ab9e94cuda3std6ranges3__45__cpo5cdataE - _ZN34_INTERNAL_7629814a_4_k_cu_3a6ab9e94cuda3std3__419piecewise_constructE)
_ZN34_INTERNAL_7629814a_4_k_cu_3a6ab9e94cuda3std3__419piecewise_constructE:
	.zero		1
	.type		_ZN34_INTERNAL_7629814a_4_k_cu_3a6ab9e94cuda3std6ranges3__45__cpo5cdataE,@object
	.size		_ZN34_INTERNAL_7629814a_4_k_cu_3a6ab9e94cuda3std6ranges3__45__cpo5cdataE,(_ZN34_INTERNAL_7629814a_4_k_cu_3a6ab9e96thrust24THRUST_300001_SM_1000_NS12placeholders2_9E - _ZN34_INTERNAL_7629814a_4_k_cu_3a6ab9e94cuda3std6ranges3__45__cpo5cdataE)
_ZN34_INTERNAL_7629814a_4_k_cu_3a6ab9e94cuda3std6ranges3__45__cpo5cdataE:
	.zero		1
	.type		_ZN34_INTERNAL_7629814a_4_k_cu_3a6ab9e96thrust24THRUST_300001_SM_1000_NS12placeholders2_9E,@object
	.size		_ZN34_INTERNAL_7629814a_4_k_cu_3a6ab9e96thrust24THRUST_300001_SM_1000_NS12placeholders2_9E,(_ZN34_INTERNAL_7629814a_4_k_cu_3a6ab9e94cuda3std3__45__cpo7crbeginE - _ZN34_INTERNAL_7629814a_4_k_cu_3a6ab9e96thrust24THRUST_300001_SM_1000_NS12placeholders2_9E)
_ZN34_INTERNAL_7629814a_4_k_cu_3a6ab9e96thrust24THRUST_300001_SM_1000_NS12placeholders2_9E:
	.zero		1
	.type		_ZN34_INTERNAL_7629814a_4_k_cu_3a6ab9e94cuda3std3__45__cpo7crbeginE,@object
	.size		_ZN34_INTERNAL_7629814a_4_k_cu_3a6ab9e94cuda3std3__45__cpo7crbeginE,(_ZN34_INTERNAL_7629814a_4_k_cu_3a6ab9e94cuda3std6ranges3__45__cpo4nextE - _ZN34_INTERNAL_7629814a_4_k_cu_3a6ab9e94cuda3std3__45__cpo7crbeginE)
_ZN34_INTERNAL_7629814a_4_k_cu_3a6ab9e94cuda3std3__45__cpo7crbeginE:
	.zero		1
	.type		_ZN34_INTERNAL_7629814a_4_k_cu_3a6ab9e94cuda3std6ranges3__45__cpo4nextE,@object
	.size		_ZN34_INTERNAL_7629814a_4_k_cu_3a6ab9e94cuda3std6ranges3__45__cpo4nextE,(_ZN34_INTERNAL_7629814a_4_k_cu_3a6ab9e96thrust24THRUST_300001_SM_1000_NS12placeholders2_1E - _ZN34_INTERNAL_7629814a_4_k_cu_3a6ab9e94cuda3std6ranges3__45__cpo4nextE)
_ZN34_INTERNAL_7629814a_4_k_cu_3a6ab9e94cuda3std6ranges3__45__cpo4nextE:
	.zero		1
	.type		_ZN34_INTERNAL_7629814a_4_k_cu_3a6ab9e96thrust24THRUST_300001_SM_1000_NS12placeholders2_1E,@object
	.size		_ZN34_INTERNAL_7629814a_4_k_cu_3a6ab9e96thrust24THRUST_300001_SM_1000_NS12placeholders2_1E,(_ZN34_INTERNAL_7629814a_4_k_cu_3a6ab9e94cuda3std6ranges3__45__cpo4swapE - _ZN34_INTERNAL_7629814a_4_k_cu_3a6ab9e96thrust24THRUST_300001_SM_1000_NS12placeholders2_1E)
_ZN34_INTERNAL_7629814a_4_k_cu_3a6ab9e96thrust24THRUST_300001_SM_1000_NS12placeholders2_1E:
	.zero		1
	.type		_ZN34_INTERNAL_7629814a_4_k_cu_3a6ab9e94cuda3std6ranges3__45__cpo4swapE,@object
	.size		_ZN34_INTERNAL_7629814a_4_k_cu_3a6ab9e94cuda3std6ranges3__45__cpo4swapE,(_ZN34_INTERNAL_7629814a_4_k_cu_3a6ab9e96thrust24THRUST_300001_SM_1000_NS12placeholders2_5E - _ZN34_INTERNAL_7629814a_4_k_cu_3a6ab9e94cuda3std6ranges3__45__cpo4swapE)
_ZN34_INTERNAL_7629814a_4_k_cu_3a6ab9e94cuda3std6ranges3__45__cpo4swapE:
	.zero		1
	.type		_ZN34_INTERNAL_7629814a_4_k_cu_3a6ab9e96thrust24THRUST_300001_SM_1000_NS12placeholders2_5E,@object
	.size		_ZN34_INTERNAL_7629814a_4_k_cu_3a6ab9e96thrust24THRUST_300001_SM_1000_NS12placeholders2_5E,(_ZN34_INTERNAL_7629814a_4_k_cu_3a6ab9e94cuda3std3__45__cpo6cbeginE - _ZN34_INTERNAL_7629814a_4_k_cu_3a6ab9e96thrust24THRUST_300001_SM_1000_NS12placeholders2_5E)
_ZN34_INTERNAL_7629814a_4_k_cu_3a6ab9e96thrust24THRUST_300001_SM_1000_NS12placeholders2_5E:
	.zero		1
	.type		_ZN34_INTERNAL_7629814a_4_k_cu_3a6ab9e94cuda3std3__45__cpo6cbeginE,@object
	.size		_ZN34_INTERNAL_7629814a_4_k_cu_3a6ab9e94cuda3std3__45__cpo6cbeginE,(_ZN34_INTERNAL_7629814a_4_k_cu_3a6ab9e94cuda3std6ranges3__45__cpo6cbeginE - _ZN34_INTERNAL_7629814a_4_k_cu_3a6ab9e94cuda3std3__45__cpo6cbeginE)
_ZN34_INTERNAL_7629814a_4_k_cu_3a6ab9e94cuda3std3__45__cpo6cbeginE:
	.zero		1
	.type		_ZN34_INTERNAL_7629814a_4_k_cu_3a6ab9e94cuda3std6ranges3__45__cpo6cbeginE,@object
	.size		_ZN34_INTERNAL_7629814a_4_k_cu_3a6ab9e94cuda3std6ranges3__45__cpo6cbeginE,(_ZN34_INTERNAL_7629814a_4_k_cu_3a6ab9e94cuda3std3__48in_placeE - _ZN34_INTERNAL_7629814a_4_k_cu_3a6ab9e94cuda3std6ranges3__45__cpo6cbeginE)
_ZN34_INTERNAL_7629814a_4_k_cu_3a6ab9e94cuda3std6ranges3__45__cpo6cbeginE:
	.zero		1
	.type		_ZN34_INTERNAL_7629814a_4_k_cu_3a6ab9e94cuda3std3__48in_placeE,@object
	.size		_ZN34_INTERNAL_7629814a_4_k_cu_3a6ab9e94cuda3std3__48in_placeE,(_ZN34_INTERNAL_7629814a_4_k_cu_3a6ab9e94cuda3std6ranges3__45__cpo4sizeE - _ZN34_INTERNAL_7629814a_4_k_cu_3a6ab9e94cuda3std3__48in_placeE)
_ZN34_INTERNAL_7629814a_4_k_cu_3a6ab9e94cuda3std3__48in_placeE:
	.zero		1
	.type		_ZN34_INTERNAL_7629814a_4_k_cu_3a6ab9e94cuda3std6ranges3__45__cpo4sizeE,@object
	.size		_ZN34_INTERNAL_7629814a_4_k_cu_3a6ab9e94cuda3std6ranges3__45__cpo4sizeE,(_ZN34_INTERNAL_7629814a_4_k_cu_3a6ab9e96thrust24THRUST_300001_SM_1000_NS12placeholders2_3E - _ZN34_INTERNAL_7629814a_4_k_cu_3a6ab9e94cuda3std6ranges3__45__cpo4sizeE)
_ZN34_INTERNAL_7629814a_4_k_cu_3a6ab9e94cuda3std6ranges3__45__cpo4sizeE:
	.zero		1
	.type		_ZN34_INTERNAL_7629814a_4_k_cu_3a6ab9e96thrust24THRUST_300001_SM_1000_NS12placeholders2_3E,@object
	.size		_ZN34_INTERNAL_7629814a_4_k_cu_3a6ab9e96thrust24THRUST_300001_SM_1000_NS12placeholders2_3E,(_ZN34_INTERNAL_7629814a_4_k_cu_3a6ab9e94cuda3std3__45__cpo5beginE - _ZN34_INTERNAL_7629814a_4_k_cu_3a6ab9e96thrust24THRUST_300001_SM_1000_NS12placeholders2_3E)
_ZN34_INTERNAL_7629814a_4_k_cu_3a6ab9e96thrust24THRUST_300001_SM_1000_NS12placeholders2_3E:
	.zero		1
	.type		_ZN34_INTERNAL_7629814a_4_k_cu_3a6ab9e94cuda3std3__45__cpo5beginE,@object
	.size		_ZN34_INTERNAL_7629814a_4_k_cu_3a6ab9e94cuda3std3__45__cpo5beginE,(_ZN34_INTERNAL_7629814a_4_k_cu_3a6ab9e94cuda3std6ranges3__45__cpo5beginE - _ZN34_INTERNAL_7629814a_4_k_cu_3a6ab9e94cuda3std3__45__cpo5beginE)
_ZN34_INTERNAL_7629814a_4_k_cu_3a6ab9e94cuda3std3__45__cpo5beginE:
	.zero		1
	.type		_ZN34_INTERNAL_7629814a_4_k_cu_3a6ab9e94cuda3std6ranges3__45__cpo5beginE,@object
	.size		_ZN34_INTERNAL_7629814a_4_k_cu_3a6ab9e94cuda3std6ranges3__45__cpo5beginE,(_ZN34_INTERNAL_7629814a_4_k_cu_3a6ab9e94cuda3std3__436_GLOBAL__N__7629814a_4_k_cu_3a6ab9e96ignoreE - _ZN34_INTERNAL_7629814a_4_k_cu_3a6ab9e94cuda3std6ranges3__45__cpo5beginE)
_ZN34_INTERNAL_7629814a_4_k_cu_3a6ab9e94cuda3std6ranges3__45__cpo5beginE:
	.zero		1
	.type		_ZN34_INTERNAL_7629814a_4_k_cu_3a6ab9e94cuda3std3__436_GLOBAL__N__7629814a_4_k_cu_3a6ab9e96ignoreE,@object
	.size		_ZN34_INTERNAL_7629814a_4_k_cu_3a6ab9e94cuda3std3__436_GLOBAL__N__7629814a_4_k_cu_3a6ab9e96ignoreE,(_ZN34_INTERNAL_7629814a_4_k_cu_3a6ab9e94cuda3std6ranges3__45__cpo4dataE - _ZN34_INTERNAL_7629814a_4_k_cu_3a6ab9e94cuda3std3__436_GLOBAL__N__7629814a_4_k_cu_3a6ab9e96ignoreE)
_ZN34_INTERNAL_7629814a_4_k_cu_3a6ab9e94cuda3std3__436_GLOBAL__N__7629814a_4_k_cu_3a6ab9e96ignoreE:
	.zero		1
	.type		_ZN34_INTERNAL_7629814a_4_k_cu_3a6ab9e94cuda3std6ranges3__45__cpo4dataE,@object
	.size		_ZN34_INTERNAL_7629814a_4_k_cu_3a6ab9e94cuda3std6ranges3__45__cpo4dataE,(_ZN34_INTERNAL_7629814a_4_k_cu_3a6ab9e96thrust24THRUST_300001_SM_1000_NS12placeholders2_7E - _ZN34_INTERNAL_7629814a_4_k_cu_3a6ab9e94cuda3std6ranges3__45__cpo4dataE)
_ZN34_INTERNAL_7629814a_4_k_cu_3a6ab9e94cuda3std6ranges3__45__cpo4dataE:
	.zero		1
	.type		_ZN34_INTERNAL_7629814a_4_k_cu_3a6ab9e96thrust24THRUST_300001_SM_1000_NS12placeholders2_7E,@object
	.size		_ZN34_INTERNAL_7629814a_4_k_cu_3a6ab9e96thrust24THRUST_300001_SM_1000_NS12placeholders2_7E,(_ZN34_INTERNAL_7629814a_4_k_cu_3a6ab9e94cuda3std3__45__cpo6rbeginE - _ZN34_INTERNAL_7629814a_4_k_cu_3a6ab9e96thrust24THRUST_300001_SM_1000_NS12placeholders2_7E)
_ZN34_INTERNAL_7629814a_4_k_cu_3a6ab9e96thrust24THRUST_300001_SM_1000_NS12placeholders2_7E:
	.zero		1
	.type		_ZN34_INTERNAL_7629814a_4_k_cu_3a6ab9e94cuda3std3__45__cpo6rbeginE,@object
	.size		_ZN34_INTERNAL_7629814a_4_k_cu_3a6ab9e94cuda3std3__45__cpo6rbeginE,(_ZN34_INTERNAL_7629814a_4_k_cu_3a6ab9e94cuda3std6ranges3__45__cpo7advanceE - _ZN34_INTERNAL_7629814a_4_k_cu_3a6ab9e94cuda3std3__45__cpo6rbeginE)
_ZN34_INTERNAL_7629814a_4_k_cu_3a6ab9e94cuda3std3__45__cpo6rbeginE:
	.zero		1
	.type		_ZN34_INTERNAL_7629814a_4_k_cu_3a6ab9e94cuda3std6ranges3__45__cpo7advanceE,@object
	.size		_ZN34_INTERNAL_7629814a_4_k_cu_3a6ab9e94cuda3std6ranges3__45__cpo7advanceE,(_ZN34_INTERNAL_7629814a_4_k_cu_3a6ab9e94cuda3std3__47nulloptE - _ZN34_INTERNAL_7629814a_4_k_cu_3a6ab9e94cuda3std6ranges3__45__cpo7advanceE)
_ZN34_INTERNAL_7629814a_4_k_cu_3a6ab9e94cuda3std6ranges3__45__cpo7advanceE:
	.zero		1
	.type		_ZN34_INTERNAL_7629814a_4_k_cu_3a6ab9e94cuda3std3__47nulloptE,@object
	.size		_ZN34_INTERNAL_7629814a_4_k_cu_3a6ab9e94cuda3std3__47nulloptE,(_ZN34_INTERNAL_7629814a_4_k_cu_3a6ab9e94cuda3std6ranges3__45__cpo8distanceE - _ZN34_INTERNAL_7629814a_4_k_cu_3a6ab9e94cuda3std3__47nulloptE)
_ZN34_INTERNAL_7629814a_4_k_cu_3a6ab9e94cuda3std3__47nulloptE:
	.zero		1
	.type		_ZN34_INTERNAL_7629814a_4_k_cu_3a6ab9e94cuda3std6ranges3__45__cpo8distanceE,@object
	.size		_ZN34_INTERNAL_7629814a_4_k_cu_3a6ab9e94cuda3std6ranges3__45__cpo8distanceE,(.L_32 - _ZN34_INTERNAL_7629814a_4_k_cu_3a6ab9e94cuda3std6ranges3__45__cpo8distanceE)
_ZN34_INTERNAL_7629814a_4_k_cu_3a6ab9e94cuda3std6ranges3__45__cpo8distanceE:
	.zero		1
.L_32:


//--------------------- .nv.shared._ZN3cub18CUB_300001_SM_10006detail6reduce18DeviceReduceKernelINS2_10policy_hubINS0_12KeyValuePairIifEEiNS0_6ArgMinEE10Policy1000ENS0_21ArgIndexInputIteratorIPfifEEiS7_S6_N4cuda3std3__410__identityEEEvT0_PT3_T1_NS0_13GridEvenShareISK_EET2_T4_ --------------------------
	.section	.nv.shared._ZN3cub18CUB_300001_SM_10006detail6reduce18DeviceReduceKernelINS2_10policy_hubINS0_12KeyValuePairIifEEiNS0_6ArgMinEE10Policy1000ENS0_21ArgIndexInputIteratorIPfifEEiS7_S6_N4cuda3std3__410__identityEEEvT0_PT3_T1_NS0_13GridEvenShareISK_EET2_T4_,"aw",@nobits
	.sectionflags	@""
	.align	4
.nv.shared._ZN3cub18CUB_300001_SM_10006detail6reduce18DeviceReduceKernelINS2_10policy_hubINS0_12KeyValuePairIifEEiNS0_6ArgMinEE10Policy1000ENS0_21ArgIndexInputIteratorIPfifEEiS7_S6_N4cuda3std3__410__identityEEEvT0_PT3_T1_NS0_13GridEvenShareISK_EET2_T4_:
	.zero		1104


//--------------------- .nv.shared._ZN3cub18CUB_300001_SM_10006detail6reduce28DeviceReduceSingleTileKernelINS2_10policy_hubINS0_12KeyValuePairIifEEiNS0_6ArgMinEE10Policy1000ENS0_21ArgIndexInputIteratorIPfifEEN6thrust24THRUST_300001_SM_1000_NS24tabulate_output_iteratorINS2_32accumulating_transform_output_opINS5_IlfEENS2_18local_to_global_opIlEES7_NSF_INS2_31unzip_and_write_arg_extremum_opISB_PiEENSE_11use_defaultElEEEESN_lEEiS7_NS2_20empty_problem_init_tIS6_EES6_N4cuda3std3__410__identityEEEvT0_T1_T2_T3_T4_T6_ --------------------------
	.section	.nv.shared._ZN3cub18CUB_300001_SM_10006detail6reduce28DeviceReduceSingleTileKernelINS2_10policy_hubINS0_12KeyValuePairIifEEiNS0_6ArgMinEE10Policy1000ENS0_21ArgIndexInputIteratorIPfifEEN6thrust24THRUST_300001_SM_1000_NS24tabulate_output_iteratorINS2_32accumulating_transform_output_opINS5_IlfEENS2_18local_to_global_opIlEES7_NSF_INS2_31unzip_and_write_arg_extremum_opISB_PiEENSE_11use_defaultElEEEESN_lEEiS7_NS2_20empty_problem_init_tIS6_EES6_N4cuda3std3__410__identityEEEvT0_T1_T2_T3_T4_T6_,"aw",@nobits
	.sectionflags	@""
	.align	4
.nv.shared._ZN3cub18CUB_300001_SM_10006detail6reduce28DeviceReduceSingleTileKernelINS2_10policy_hubINS0_12KeyValuePairIifEEiNS0_6ArgMinEE10Policy1000ENS0_21ArgIndexInputIteratorIPfifEEN6thrust24THRUST_300001_SM_1000_NS24tabulate_output_iteratorINS2_32accumulating_transform_output_opINS5_IlfEENS2_18local_to_global_opIlEES7_NSF_INS2_31unzip_and_write_arg_extremum_opISB_PiEENSE_11use_defaultElEEEESN_lEEiS7_NS2_20empty_problem_init_tIS6_EES6_N4cuda3std3__410__identityEEEvT0_T1_T2_T3_T4_T6_:
	.zero		1104


//--------------------- .nv.shared._Z11find_argminPKfPiPfi --------------------------
	.section	.nv.shared._Z11find_argminPKfPiPfi,"aw",@nobits
	.sectionflags	@""
	.align	4
.nv.shared._Z11find_argminPKfPiPfi:
	.zero		3072


//--------------------- .nv.constant0._ZN3cub18CUB_300001_SM_10006detail6reduce28DeviceReduceSingleTileKernelINS2_10policy_hubINS0_12KeyValuePairIifEEiNS0_6ArgMinEE10Policy1000EPS6_N6thrust24THRUST_300001_SM_1000_NS24tabulate_output_iteratorINS2_32accumulating_transform_output_opINS5_IlfEENS2_18local_to_global_opIlEES7_NSD_INS2_31unzip_and_write_arg_extremum_opIPfPiEENSC_11use_defaultElEEEESM_lEEiS7_NS2_20empty_problem_init_tIS6_EES6_N4cuda3std3__410__identityEEEvT0_T1_T2_T3_T4_T6_ --------------------------
	.section	.nv.constant0._ZN3cub18CUB_300001_SM_10006detail6reduce28DeviceReduceSingleTileKernelINS2_10policy_hubINS0_12KeyValuePairIifEEiNS0_6ArgMinEE10Policy1000EPS6_N6thrust24THRUST_300001_SM_1000_NS24tabulate_output_iteratorINS2_32accumulating_transform_output_opINS5_IlfEENS2_18local_to_global_opIlEES7_NSD_INS2_31unzip_and_write_arg_extremum_opIPfPiEENSC_11use_defaultElEEEESM_lEEiS7_NS2_20empty_problem_init_tIS6_EES6_N4cuda3std3__410__identityEEEvT0_T1_T2_T3_T4_T6_,"a",@progbits
	.sectionflags	@""
	.align	4
.nv.constant0._ZN3cub18CUB_300001_SM_10006detail6reduce28DeviceReduceSingleTileKernelINS2_10policy_hubINS0_12KeyValuePairIifEEiNS0_6ArgMinEE10Policy1000EPS6_N6thrust24THRUST_300001_SM_1000_NS24tabulate_output_iteratorINS2_32accumulating_transform_output_opINS5_IlfEENS2_18local_to_global_opIlEES7_NSD_INS2_31unzip_and_write_arg_extremum_opIPfPiEENSC_11use_defaultElEEEESM_lEEiS7_NS2_20empty_problem_init_tIS6_EES6_N4cuda3std3__410__identityEEEvT0_T1_T2_T3_T4_T6_:
	.zero		993


//--------------------- .nv.constant0._ZN3cub18CUB_300001_SM_10006detail6reduce18DeviceReduceKernelINS2_10policy_hubINS0_12KeyValuePairIifEEiNS0_6ArgMinEE10Policy1000ENS0_21ArgIndexInputIteratorIPfifEEiS7_S6_N4cuda3std3__410__identityEEEvT0_PT3_T1_NS0_13GridEvenShareISK_EET2_T4_ --------------------------
	.section	.nv.constant0._ZN3cub18CUB_300001_SM_10006detail6reduce18DeviceReduceKernelINS2_10policy_hubINS0_12KeyValuePairIifEEiNS0_6ArgMinEE10Policy1000ENS0_21ArgIndexInputIteratorIPfifEEiS7_S6_N4cuda3std3__410__identityEEEvT0_PT3_T1_NS0_13GridEvenShareISK_EET2_T4_,"a",@progbits
	.sectionflags	@""
	.align	4
.nv.constant0._ZN3cub18CUB_300001_SM_10006detail6reduce18DeviceReduceKernelINS2_10policy_hubINS0_12KeyValuePairIifEEiNS0_6ArgMinEE10Policy1000ENS0_21ArgIndexInputIteratorIPfifEEiS7_S6_N4cuda3std3__410__identityEEEvT0_PT3_T1_NS0_13GridEvenShareISK_EET2_T4_:
	.zero		966


//--------------------- .nv.constant0._ZN3cub18CUB_300001_SM_10006detail6reduce28DeviceReduceSingleTileKernelINS2_10policy_hubINS0_12KeyValuePairIifEEiNS0_6ArgMinEE10Policy1000ENS0_21ArgIndexInputIteratorIPfifEEN6thrust24THRUST_300001_SM_1000_NS24tabulate_output_iteratorINS2_32accumulating_transform_output_opINS5_IlfEENS2_18local_to_global_opIlEES7_NSF_INS2_31unzip_and_write_arg_extremum_opISB_PiEENSE_11use_defaultElEEEESN_lEEiS7_NS2_20empty_problem_init_tIS6_EES6_N4cuda3std3__410__identityEEEvT0_T1_T2_T3_T4_T6_ --------------------------
	.section	.nv.constant0._ZN3cub18CUB_300001_SM_10006detail6reduce28DeviceReduceSingleTileKernelINS2_10policy_hubINS0_12KeyValuePairIifEEiNS0_6ArgMinEE10Policy1000ENS0_21ArgIndexInputIteratorIPfifEEN6thrust24THRUST_300001_SM_1000_NS24tabulate_output_iteratorINS2_32accumulating_transform_output_opINS5_IlfEENS2_18local_to_global_opIlEES7_NSF_INS2_31unzip_and_write_arg_extremum_opISB_PiEENSE_11use_defaultElEEEESN_lEEiS7_NS2_20empty_problem_init_tIS6_EES6_N4cuda3std3__410__identityEEEvT0_T1_T2_T3_T4_T6_,"a",@progbits
	.sectionflags	@""
	.align	4
.nv.constant0._ZN3cub18CUB_300001_SM_10006detail6reduce28DeviceReduceSingleTileKernelINS2_10policy_hubINS0_12KeyValuePairIifEEiNS0_6ArgMinEE10Policy1000ENS0_21ArgIndexInputIteratorIPfifEEN6thrust24THRUST_300001_SM_1000_NS24tabulate_output_iteratorINS2_32accumulating_transform_output_opINS5_IlfEENS2_18local_to_global_opIlEES7_NSF_INS2_31unzip_and_write_arg_extremum_opISB_PiEENSE_11use_defaultElEEEESN_lEEiS7_NS2_20empty_problem_init_tIS6_EES6_N4cuda3std3__410__identityEEEvT0_T1_T2_T3_T4_T6_:
	.zero		1001


//--------------------- .nv.constant0._ZN3cub18CUB_300001_SM_10006detail11EmptyKernelIvEEvv --------------------------
	.section	.nv.constant0._ZN3cub18CUB_300001_SM_10006detail11EmptyKernelIvEEvv,"a",@progbits
	.sectionflags	@""
	.align	4
.nv.constant0._ZN3cub18CUB_300001_SM_10006detail11EmptyKernelIvEEvv:
	.zero		896


//--------------------- .nv.constant0._Z21check_slack_conditionPKfS0_S0_Pii --------------------------
	.section	.nv.constant0._Z21check_slack_conditionPKfS0_S0_Pii,"a",@progbits
	.sectionflags	@""
	.align	4
.nv.constant0._Z21check_slack_conditionPKfS0_S0_Pii:
	.zero		932


//--------------------- .nv.constant0._Z24check_feasible_conditionPKfPKiS0_S0_Pii --------------------------
	.section	.nv.constant0._Z24check_feasible_conditionPKfPKiS0_S0_Pii,"a",@progbits
	.sectionflags	@""
	.align	4
.nv.constant0._Z24check_feasible_conditionPKfPKiS0_S0_Pii:
	.zero		940


//--------------------- .nv.constant0._Z8initVarsPiS_i --------------------------
	.section	.nv.constant0._Z8initVarsPiS_i,"a",@progbits
	.sectionflags	@""
	.align	4
.nv.constant0._Z8initVarsPiS_i:
	.zero		916


//--------------------- .nv.constant0._Z23find_min_valid_atomic2dPKfPKiS2_iPf --------------------------
	.section	.nv.constant0._Z23find_min_valid_atomic2dPKfPKiS2_iPf,"a",@progbits
	.sectionflags	@""
	.align	4
.nv.constant0._Z23find_min_valid_atomic2dPKfPKiS2_iPf:
	.zero		936


//--------------------- .nv.constant0._Z13find_negativePKfiPiS1_S1_ --------------------------
	.section	.nv.constant0._Z13find_negativePKfiPiS1_S1_,"a",@progbits
	.sectionflags	@""
	.align	4
.nv.constant0._Z13find_negativePKfiPiS1_S1_:
	.zero		936


//--------------------- .nv.constant0._Z10updateValsPfS_iii --------------------------
	.section	.nv.constant0._Z10updateValsPfS_iii,"a",@progbits
	.sectionflags	@""
	.align	4
.nv.constant0._Z10updateValsPfS_iii:
	.zero		924


//--------------------- .nv.constant0._Z12update_dualsPiS_PfS0_fi --------------------------
	.section	.nv.constant0._Z12update_dualsPiS_PfS0_fi,"a",@progbits
	.sectionflags	@""
	.align	4
.nv.constant0._Z12update_dualsPiS_PfS0_fi:
	.zero		936


//--------------------- .nv.constant0._Z15set_array_valuePiii --------------------------
	.section	.nv.constant0._Z15set_array_valuePiii,"a",@progbits
	.sectionflags	@""
	.align	4
.nv.constant0._Z15set_array_valuePiii:
	.zero		912


//--------------------- .nv.constant0._Z21solve_1bc_kernel_fulliPKiiPKfPiS3_ --------------------------
	.section	.nv.constant0._Z21solve_1bc_kernel_fulliPKiiPKfPiS3_,"a",@progbits
	.sectionflags	@""
	.align	4
.nv.constant0._Z21solve_1bc_kernel_fulliPKiiPKfPiS3_:
	.zero		944


//--------------------- .nv.constant0._Z13reset_globalsv --------------------------
	.section	.nv.constant0._Z13reset_globalsv,"a",@progbits
	.sectionflags	@""
	.align	4
.nv.constant0._Z13reset_globalsv:
	.zero		896


//--------------------- .nv.constant0._Z16solve_1bc_kerneliPKiiPKfPiS3_Pb --------------------------
	.section	.nv.constant0._Z16solve_1bc_kerneliPKiiPKfPiS3_Pb,"a",@progbits
	.sectionflags	@""
	.align	4
.nv.constant0._Z16solve_1bc_kerneliPKiiPKfPiS3_Pb:
	.zero		952


//--------------------- .nv.constant0._Z18compute_col_to_rowiPKiPi --------------------------
	.section	.nv.constant0._Z18compute_col_to_rowiPKiPi,"a",@progbits
	.sectionflags	@""
	.align	4
.nv.constant0._Z18compute_col_to_rowiPKiPi:
	.zero		920


//--------------------- .nv.constant0._Z11find_argminPKfPiPfi --------------------------
	.section	.nv.constant0._Z11find_argminPKfPiPfi,"a",@progbits
	.sectionflags	@""
	.align	4
.nv.constant0._Z11find_argminPKfPiPfi:
	.zero		924


//--------------------- .nv.constant0._Z9compute_BPKfS0_S0_Pfi --------------------------
	.section	.nv.constant0._Z9compute_BPKfS0_S0_Pfi,"a",@progbits
	.sectionflags	@""
	.align	4
.nv.constant0._Z9compute_BPKfS0_S0_Pfi:
	.zero		932


//--------------------- SYMBOLS --------------------------

	.type		.nv.reservedSmem.offset0,@object
	.size		.nv.reservedSmem.offset0,0x4
	.type		.nv.reservedSmem.cap,@object
	.size		.nv.reservedSmem.cap,0x4
